	.target	sm_90a

	.elftype	@"ET_EXEC"


//--------------------- .note.nv.tkinfo           --------------------------
	.section	.note.nv.tkinfo,"",@"SHT_NOTE"
	.sectionflags	@"SHF_NOTE_NV_TKINFO"
	.tkinfo
        /*0018*/ 	.word	0x00000002
        /*0030*/ 	.string	""
        /*0030*/ 	.string	"ptxas"
        /*0030*/ 	.string	"Cuda compilation tools, release 13.0, V13.0.88"
        /*0030*/ 	.string	"Build cuda_13.0.r13.0/compiler.36424714_0"
        /*0030*/ 	.string	"-v  -suppress-debug-info  -lineinfo  -arch sm_90a "



//--------------------- .note.nv.cuinfo           --------------------------
	.section	.note.nv.cuinfo,"",@"SHT_NOTE"
	.sectionflags	@"SHF_NOTE_NV_CUINFO"
        /*0018*/ 	.short	0x0002
        /*001a*/ 	.short	0x005a
        /*001c*/ 	.short	0x0082
	.zero		2


//--------------------- .nv.info                  --------------------------
	.section	.nv.info,"",@"SHT_CUDA_INFO"
	.align	4


	//----- nvinfo : EIATTR_REGCOUNT
	.align		4
        /*0000*/ 	.byte	0x04, 0x2f
        /*0002*/ 	.short	(.L_1 - .L_0)
	.align		4
.L_0:
        /*0004*/ 	.word	index@(matmul_kernel)
        /*0008*/ 	.word	0x00000040


	//----- nvinfo : EIATTR_FRAME_SIZE
	.align		4
.L_1:
        /*000c*/ 	.byte	0x04, 0x11
        /*000e*/ 	.short	(.L_3 - .L_2)
	.align		4
.L_2:
        /*0010*/ 	.word	index@(matmul_kernel)
        /*0014*/ 	.word	0x00005408


	//----- nvinfo : EIATTR_MIN_STACK_SIZE
	.align		4
.L_3:
        /*0018*/ 	.byte	0x04, 0x12
        /*001a*/ 	.short	(.L_5 - .L_4)
	.align		4
.L_4:
        /*001c*/ 	.word	index@(matmul_kernel)
        /*0020*/ 	.word	0x00005408
.L_5:


//--------------------- .nv.compat                --------------------------
	.section	.nv.compat,"",@"SHT_CUDA_COMPAT_INFO"
	.align	4
        /*0000*/ 	.byte	0x02, 0x09, 0x01, 0x00, 0x02, 0x02, 0x02, 0x00, 0x02, 0x05, 0x05, 0x00, 0x03, 0x07, 0x01, 0x01
        /*0010*/ 	.byte	0x02, 0x03, 0x00, 0x00, 0x02, 0x06, 0x01, 0x00, 0x04, 0x0b, 0x08, 0x00, 0x00, 0x00, 0x00, 0x00
        /*0020*/ 	.byte	0x00, 0x00, 0x00, 0x00


//--------------------- .nv.info.matmul_kernel    --------------------------
	.section	.nv.info.matmul_kernel,"",@"SHT_CUDA_INFO"
	.sectionflags	@""
	.align	4


	//----- nvinfo : EIATTR_CUDA_API_VERSION
	.align		4
        /*0000*/ 	.byte	0x04, 0x37
        /*0002*/ 	.short	(.L_7 - .L_6)
.L_6:
        /*0004*/ 	.word	0x00000082


	//----- nvinfo : EIATTR_KPARAM_INFO
	.align		4
.L_7:
        /*0008*/ 	.byte	0x04, 0x17
        /*000a*/ 	.short	(.L_9 - .L_8)
.L_8:
        /*000c*/ 	.word	0x00000000
        /*0010*/ 	.short	0x000d
        /*0012*/ 	.short	0x0048
        /*0014*/ 	.byte	0x00, 0xf4, 0x21, 0x00


	//----- nvinfo : EIATTR_KPARAM_INFO
	.align		4
.L_9:
        /*0018*/ 	.byte	0x04, 0x17
        /*001a*/ 	.short	(.L_11 - .L_10)
.L_10:
        /*001c*/ 	.word	0x00000000
        /*0020*/ 	.short	0x000c
        /*0022*/ 	.short	0x0040
        /*0024*/ 	.byte	0x00, 0xf4, 0x21, 0x00


	//----- nvinfo : EIATTR_KPARAM_INFO
	.align		4
.L_11:
        /*0028*/ 	.byte	0x04, 0x17
        /*002a*/ 	.short	(.L_13 - .L_12)
.L_12:
        /*002c*/ 	.word	0x00000000
        /*0030*/ 	.short	0x000b
        /*0032*/ 	.short	0x0038
        /*0034*/ 	.byte	0x00, 0xf0, 0x11, 0x00


	//----- nvinfo : EIATTR_KPARAM_INFO
	.align		4
.L_13:
        /*0038*/ 	.byte	0x04, 0x17
        /*003a*/ 	.short	(.L_15 - .L_14)
.L_14:
        /*003c*/ 	.word	0x00000000
        /*0040*/ 	.short	0x000a
        /*0042*/ 	.short	0x0034
        /*0044*/ 	.byte	0x00, 0xf0, 0x11, 0x00


	//----- nvinfo : EIATTR_KPARAM_INFO
	.align		4
.L_15:
        /*0048*/ 	.byte	0x04, 0x17
        /*004a*/ 	.short	(.L_17 - .L_16)
.L_16:
        /*004c*/ 	.word	0x00000000
        /*0050*/ 	.short	0x0009
        /*0052*/ 	.short	0x0030
        /*0054*/ 	.byte	0x00, 0xf0, 0x11, 0x00


	//----- nvinfo : EIATTR_KPARAM_INFO
	.align		4
.L_17:
        /*0058*/ 	.byte	0x04, 0x17
        /*005a*/ 	.short	(.L_19 - .L_18)
.L_18:
        /*005c*/ 	.word	0x00000000
        /*0060*/ 	.short	0x0008
        /*0062*/ 	.short	0x002c
        /*0064*/ 	.byte	0x00, 0xf0, 0x11, 0x00


	//----- nvinfo : EIATTR_KPARAM_INFO
	.align		4
.L_19:
        /*0068*/ 	.byte	0x04, 0x17
        /*006a*/ 	.short	(.L_21 - .L_20)
.L_20:
        /*006c*/ 	.word	0x00000000
        /*0070*/ 	.short	0x0007
        /*0072*/ 	.short	0x0028
        /*0074*/ 	.byte	0x00, 0xf0, 0x11, 0x00


	//----- nvinfo : EIATTR_KPARAM_INFO
	.align		4
.L_21:
        /*0078*/ 	.byte	0x04, 0x17
        /*007a*/ 	.short	(.L_23 - .L_22)
.L_22:
        /*007c*/ 	.word	0x00000000
        /*0080*/ 	.short	0x0006
        /*0082*/ 	.short	0x0024
        /*0084*/ 	.byte	0x00, 0xf0, 0x11, 0x00


	//----- nvinfo : EIATTR_KPARAM_INFO
	.align		4
.L_23:
        /*0088*/ 	.byte	0x04, 0x17
        /*008a*/ 	.short	(.L_25 - .L_24)
.L_24:
        /*008c*/ 	.word	0x00000000
        /*0090*/ 	.short	0x0005
        /*0092*/ 	.short	0x0020
        /*0094*/ 	.byte	0x00, 0xf0, 0x11, 0x00


	//----- nvinfo : EIATTR_KPARAM_INFO
	.align		4
.L_25:
        /*0098*/ 	.byte	0x04, 0x17
        /*009a*/ 	.short	(.L_27 - .L_26)
.L_26:
        /*009c*/ 	.word	0x00000000
        /*00a0*/ 	.short	0x0004
        /*00a2*/ 	.short	0x001c
        /*00a4*/ 	.byte	0x00, 0xf0, 0x11, 0x00


	//----- nvinfo : EIATTR_KPARAM_INFO
	.align		4
.L_27:
        /*00a8*/ 	.byte	0x04, 0x17
        /*00aa*/ 	.short	(.L_29 - .L_28)
.L_28:
        /*00ac*/ 	.word	0x00000000
        /*00b0*/ 	.short	0x0003
        /*00b2*/ 	.short	0x0018
        /*00b4*/ 	.byte	0x00, 0xf0, 0x11, 0x00


	//----- nvinfo : EIATTR_KPARAM_INFO
	.align		4
.L_29:
        /*00b8*/ 	.byte	0x04, 0x17
        /*00ba*/ 	.short	(.L_31 - .L_30)
.L_30:
        /*00bc*/ 	.word	0x00000000
        /*00c0*/ 	.short	0x0002
        /*00c2*/ 	.short	0x0010
        /*00c4*/ 	.byte	0x00, 0xf4, 0x21, 0x00


	//----- nvinfo : EIATTR_KPARAM_INFO
	.align		4
.L_31:
        /*00c8*/ 	.byte	0x04, 0x17
        /*00ca*/ 	.short	(.L_33 - .L_32)
.L_32:
        /*00cc*/ 	.word	0x00000000
        /*00d0*/ 	.short	0x0001
        /*00d2*/ 	.short	0x0008
        /*00d4*/ 	.byte	0x00, 0xf4, 0x21, 0x00


	//----- nvinfo : EIATTR_KPARAM_INFO
	.align		4
.L_33:
        /*00d8*/ 	.byte	0x04, 0x17
        /*00da*/ 	.short	(.L_35 - .L_34)
.L_34:
        /*00dc*/ 	.word	0x00000000
        /*00e0*/ 	.short	0x0000
        /*00e2*/ 	.short	0x0000
        /*00e4*/ 	.byte	0x00, 0xf4, 0x21, 0x00


	//----- nvinfo : EIATTR_SPARSE_MMA_MASK
	.align		4
.L_35:
        /*00e8*/ 	.byte	0x03, 0x50
        /*00ea*/ 	.short	0x0000


	//----- nvinfo : EIATTR_MAXREG_COUNT
	.align		4
        /*00ec*/ 	.byte	0x03, 0x1b
        /*00ee*/ 	.short	0x00ff


	//----- nvinfo : EIATTR_NUM_BARRIERS
	.align		4
        /*00f0*/ 	.byte	0x02, 0x4c
        /*00f2*/ 	.byte	0x01
	.zero		1


	//----- nvinfo : EIATTR_ANNOTATIONS
	.align		4
        /*00f4*/ 	.byte	0x04, 0x55
        /*00f6*/ 	.short	(.L_37 - .L_36)


	//   ....[0]....
.L_36:
        /*00f8*/ 	.word	0x00000001
        /*00fc*/ 	.byte	0x60, 0x00, 0x00, 0x00, 0x01, 0x00, 0x00, 0x00, 0x80, 0x00, 0x00, 0x00, 0x01, 0x00, 0x00, 0x00
        /* <DEDUP_REMOVED lines=2160> */
        /*880c*/ 	.byte	0xc0, 0x3a, 0x02, 0x00


	//----- nvinfo : EIATTR_MERCURY_ISA_VERSION
	.align		4
.L_37:
        /*8810*/ 	.byte	0x03, 0x5f
        /*8812*/ 	.short	0x0101


	//----- nvinfo : EIATTR_COOP_GROUP_MASK_REGIDS
	.align		4
        /*8814*/ 	.byte	0x04, 0x29
        /*8816*/ 	.short	(.L_39 - .L_38)


	//   ....[0]....
.L_38:
        /*8818*/ 	.word	0xffffffff


	//   ....[1]....
        /*881c*/ 	.word	0xffffffff


	//   ....[2]....
        /*8820*/ 	.word	0xffffffff


	//   ....[3]....
        /*8824*/ 	.word	0xffffffff


	//   ....[4]....
        /*8828*/ 	.word	0xffffffff


	//   ....[5]....
        /*882c*/ 	.word	0xffffffff


	//   ....[6]....
        /*8830*/ 	.word	0xffffffff


	//   ....[7]....
        /*8834*/ 	.word	0xffffffff


	//   ....[8]....
        /*8838*/ 	.word	0xffffffff


	//   ....[9]....
        /*883c*/ 	.word	0xffffffff


	//   ....[10]....
        /*8840*/ 	.word	0xffffffff


	//   ....[11]....
        /*8844*/ 	.word	0xffffffff


	//   ....[12]....
        /*8848*/ 	.word	0xffffffff


	//   ....[13]....
        /*884c*/ 	.word	0xffffffff


	//   ....[14]....
        /*8850*/ 	.word	0xffffffff


	//   ....[15]....
        /*8854*/ 	.word	0xffffffff


	//   ....[16]....
        /*8858*/ 	.word	0xffffffff


	//   ....[17]....
        /*885c*/ 	.word	0xffffffff


	//   ....[18]....
        /*8860*/ 	.word	0xffffffff


	//   ....[19]....
        /*8864*/ 	.word	0xffffffff


	//   ....[20]....
        /*8868*/ 	.word	0xffffffff


	//   ....[21]....
        /*886c*/ 	.word	0xffffffff


	//   ....[22]....
        /*8870*/ 	.word	0xffffffff


	//   ....[23]....
        /*8874*/ 	.word	0xffffffff


	//   ....[24]....
        /*8878*/ 	.word	0xffffffff


	//   ....[25]....
        /*887c*/ 	.word	0xffffffff


	//   ....[26]....
        /*8880*/ 	.word	0xffffffff


	//   ....[27]....
        /*8884*/ 	.word	0xffffffff


	//   ....[28]....
        /*8888*/ 	.word	0xffffffff


	//   ....[29]....
        /*888c*/ 	.word	0xffffffff


	//   ....[30]....
        /*8890*/ 	.word	0xffffffff


	//   ....[31]....
        /*8894*/ 	.word	0xffffffff


	//   ....[32]....
        /*8898*/ 	.word	0xffffffff


	//   ....[33]....
        /*889c*/ 	.word	0xffffffff


	//   ....[34]....
        /*88a0*/ 	.word	0xffffffff


	//   ....[35]....
        /*88a4*/ 	.word	0xffffffff


	//   ....[36]....
        /*88a8*/ 	.word	0xffffffff


	//   ....[37]....
        /*88ac*/ 	.word	0xffffffff


	//   ....[38]....
        /*88b0*/ 	.word	0xffffffff


	//   ....[39]....
        /*88b4*/ 	.word	0xffffffff


	//   ....[40]....
        /*88b8*/ 	.word	0xffffffff


	//   ....[41]....
        /*88bc*/ 	.word	0xffffffff


	//   ....[42]....
        /*88c0*/ 	.word	0xffffffff


	//   ....[43]....
        /*88c4*/ 	.word	0xffffffff


	//   ....[44]....
        /*88c8*/ 	.word	0xffffffff


	//   ....[45]....
        /*88cc*/ 	.word	0xffffffff


	//   ....[46]....
        /*88d0*/ 	.word	0xffffffff


	//   ....[47]....
        /*88d4*/ 	.word	0xffffffff


	//   ....[48]....
        /*88d8*/ 	.word	0xffffffff


	//   ....[49]....
        /*88dc*/ 	.word	0xffffffff


	//   ....[50]....
        /*88e0*/ 	.word	0xffffffff


	//   ....[51]....
        /*88e4*/ 	.word	0xffffffff


	//   ....[52]....
        /*88e8*/ 	.word	0xffffffff


	//   ....[53]....
        /*88ec*/ 	.word	0xffffffff


	//   ....[54]....
        /*88f0*/ 	.word	0xffffffff


	//   ....[55]....
        /*88f4*/ 	.word	0xffffffff


	//   ....[56]....
        /*88f8*/ 	.word	0xffffffff


	//   ....[57]....
        /*88fc*/ 	.word	0xffffffff


	//   ....[58]....
        /*8900*/ 	.word	0xffffffff


	//   ....[59]....
        /*8904*/ 	.word	0xffffffff


	//   ....[60]....
        /*8908*/ 	.word	0xffffffff


	//   ....[61]....
        /*890c*/ 	.word	0xffffffff


	//   ....[62]....
        /*8910*/ 	.word	0xffffffff


	//   ....[63]....
        /*8914*/ 	.word	0xffffffff


	//   ....[64]....
        /*8918*/ 	.word	0xffffffff


	//   ....[65]....
        /*891c*/ 	.word	0xffffffff


	//   ....[66]....
        /*8920*/ 	.word	0xffffffff


	//   ....[67]....
        /*8924*/ 	.word	0xffffffff


	//   ....[68]....
        /*8928*/ 	.word	0xffffffff


	//   ....[69]....
        /*892c*/ 	.word	0xffffffff


	//   ....[70]....
        /*8930*/ 	.word	0xffffffff


	//   ....[71]....
        /*8934*/ 	.word	0xffffffff


	//   ....[72]....
        /*8938*/ 	.word	0xffffffff


	//   ....[73]....
        /*893c*/ 	.word	0xffffffff


	//   ....[74]....
        /*8940*/ 	.word	0xffffffff


	//   ....[75]....
        /*8944*/ 	.word	0xffffffff


	//   ....[76]....
        /*8948*/ 	.word	0xffffffff


	//   ....[77]....
        /*894c*/ 	.word	0xffffffff


	//   ....[78]....
        /*8950*/ 	.word	0xffffffff


	//   ....[79]....
        /*8954*/ 	.word	0xffffffff


	//   ....[80]....
        /*8958*/ 	.word	0xffffffff


	//   ....[81]....
        /*895c*/ 	.word	0xffffffff


	//   ....[82]....
        /*8960*/ 	.word	0xffffffff


	//   ....[83]....
        /*8964*/ 	.word	0xffffffff


	//   ....[84]....
        /*8968*/ 	.word	0xffffffff


	//   ....[85]....
        /*896c*/ 	.word	0xffffffff


	//   ....[86]....
        /*8970*/ 	.word	0xffffffff


	//   ....[87]....
        /*8974*/ 	.word	0xffffffff


	//   ....[88]....
        /*8978*/ 	.word	0xffffffff


	//   ....[89]....
        /*897c*/ 	.word	0xffffffff


	//   ....[90]....
        /*8980*/ 	.word	0xffffffff


	//   ....[91]....
        /*8984*/ 	.word	0xffffffff


	//   ....[92]....
        /*8988*/ 	.word	0xffffffff


	//   ....[93]....
        /*898c*/ 	.word	0xffffffff


	//   ....[94]....
        /*8990*/ 	.word	0xffffffff


	//   ....[95]....
        /*8994*/ 	.word	0xffffffff


	//   ....[96]....
        /*8998*/ 	.word	0xffffffff


	//   ....[97]....
        /*899c*/ 	.word	0xffffffff


	//   ....[98]....
        /*89a0*/ 	.word	0xffffffff


	//   ....[99]....
        /*89a4*/ 	.word	0xffffffff


	//   ....[100]....
        /*89a8*/ 	.word	0xffffffff


	//   ....[101]....
        /*89ac*/ 	.word	0xffffffff


	//   ....[102]....
        /*89b0*/ 	.word	0xffffffff


	//   ....[103]....
        /*89b4*/ 	.word	0xffffffff


	//   ....[104]....
        /*89b8*/ 	.word	0xffffffff


	//   ....[105]....
        /*89bc*/ 	.word	0xffffffff


	//   ....[106]....
        /*89c0*/ 	.word	0xffffffff


	//   ....[107]....
        /*89c4*/ 	.word	0xffffffff


	//   ....[108]....
        /*89c8*/ 	.word	0xffffffff


	//   ....[109]....
        /*89cc*/ 	.word	0xffffffff


	//   ....[110]....
        /*89d0*/ 	.word	0xffffffff


	//   ....[111]....
        /*89d4*/ 	.word	0xffffffff


	//   ....[112]....
        /*89d8*/ 	.word	0xffffffff


	//   ....[113]....
        /*89dc*/ 	.word	0xffffffff


	//   ....[114]....
        /*89e0*/ 	.word	0xffffffff


	//   ....[115]....
        /*89e4*/ 	.word	0xffffffff


	//   ....[116]....
        /*89e8*/ 	.word	0xffffffff


	//   ....[117]....
        /*89ec*/ 	.word	0xffffffff


	//   ....[118]....
        /*89f0*/ 	.word	0xffffffff


	//   ....[119]....
        /*89f4*/ 	.word	0xffffffff


	//   ....[120]....
        /*89f8*/ 	.word	0xffffffff


	//   ....[121]....
        /*89fc*/ 	.word	0xffffffff


	//   ....[122]....
        /*8a00*/ 	.word	0xffffffff


	//   ....[123]....
        /*8a04*/ 	.word	0xffffffff


	//   ....[124]....
        /*8a08*/ 	.word	0xffffffff


	//   ....[125]....
        /*8a0c*/ 	.word	0xffffffff


	//   ....[126]....
        /*8a10*/ 	.word	0xffffffff


	//----- nvinfo : EIATTR_COOP_GROUP_INSTR_OFFSETS
	.align		4
.L_39:
        /*8a14*/ 	.byte	0x04, 0x28
        /*8a16*/ 	.short	(.L_41 - .L_40)


	//   ....[0]....
.L_40:
        /*8a18*/ 	.word	0x000adb70


	//   ....[1]....
        /*8a1c*/ 	.word	0x000adbd0


	//   ....[2]....
        /*8a20*/ 	.word	0x000adce0


	//   ....[3]....
        /*8a24*/ 	.word	0x000addb0


	//   ....[4]....
        /*8a28*/ 	.word	0x000ade10


	//   ....[5]....
        /*8a2c*/ 	.word	0x000ade50


	//   ....[6]....
        /*8a30*/ 	.word	0x000adea0


	//   ....[7]....
        /*8a34*/ 	.word	0x000adfd0


	//   ....[8]....
        /*8a38*/ 	.word	0x000ae000


	//   ....[9]....
        /*8a3c*/ 	.word	0x000ae080


	//   ....[10]....
        /*8a40*/ 	.word	0x000ae0e0


	//   ....[11]....
        /*8a44*/ 	.word	0x000ae190


	//   ....[12]....
        /*8a48*/ 	.word	0x000ae2d0


	//   ....[13]....
        /*8a4c*/ 	.word	0x000ae330


	//   ....[14]....
        /*8a50*/ 	.word	0x000ae370


	//   ....[15]....
        /*8a54*/ 	.word	0x000ae480


	//   ....[16]....
        /*8a58*/ 	.word	0x000ae4d0


	//   ....[17]....
        /*8a5c*/ 	.word	0x000ae550


	//   ....[18]....
        /*8a60*/ 	.word	0x000ae5a0


	//   ....[19]....
        /*8a64*/ 	.word	0x000ae6b0


	//   ....[20]....
        /*8a68*/ 	.word	0x000ae6f0


	//   ....[21]....
        /*8a6c*/ 	.word	0x000ae7a0


	//   ....[22]....
        /*8a70*/ 	.word	0x000ae7f0


	//   ....[23]....
        /*8a74*/ 	.word	0x000ae900


	//   ....[24]....
        /*8a78*/ 	.word	0x000ae950


	//   ....[25]....
        /*8a7c*/ 	.word	0x000ae9d0


	//   ....[26]....
        /*8a80*/ 	.word	0x000aea20


	//   ....[27]....
        /*8a84*/ 	.word	0x000aeb40


	//   ....[28]....
        /*8a88*/ 	.word	0x000aeba0


	//   ....[29]....
        /*8a8c*/ 	.word	0x000aec50


	//   ....[30]....
        /*8a90*/ 	.word	0x000aec90


	//   ....[31]....
        /*8a94*/ 	.word	0x000aed90


	//   ....[32]....
        /*8a98*/ 	.word	0x000aedd0


	//   ....[33]....
        /*8a9c*/ 	.word	0x000aee50


	//   ....[34]....
        /*8aa0*/ 	.word	0x000aee90


	//   ....[35]....
        /*8aa4*/ 	.word	0x000aef90


	//   ....[36]....
        /*8aa8*/ 	.word	0x000af030


	//   ....[37]....
        /*8aac*/ 	.word	0x000af0a0


	//   ....[38]....
        /*8ab0*/ 	.word	0x000af0f0


	//   ....[39]....
        /*8ab4*/ 	.word	0x000af1e0


	//   ....[40]....
        /*8ab8*/ 	.word	0x000af270


	//   ....[41]....
        /*8abc*/ 	.word	0x000af2c0


	//   ....[42]....
        /*8ac0*/ 	.word	0x000af300


	//   ....[43]....
        /*8ac4*/ 	.word	0x000af450


	//   ....[44]....
        /*8ac8*/ 	.word	0x000af4c0


	//   ....[45]....
        /*8acc*/ 	.word	0x000af510


	//   ....[46]....
        /*8ad0*/ 	.word	0x000af550


	//   ....[47]....
        /*8ad4*/ 	.word	0x000af5f0


	//   ....[48]....
        /*8ad8*/ 	.word	0x000b6130


	//   ....[49]....
        /*8adc*/ 	.word	0x000bc3b0


	//   ....[50]....
        /*8ae0*/ 	.word	0x000bc420


	//   ....[51]....
        /*8ae4*/ 	.word	0x000bc440


	//   ....[52]....
        /*8ae8*/ 	.word	0x000bc8a0


	//   ....[53]....
        /*8aec*/ 	.word	0x000bc8c0


	//   ....[54]....
        /*8af0*/ 	.word	0x000bc940


	//   ....[55]....
        /*8af4*/ 	.word	0x000bc960


	//   ....[56]....
        /*8af8*/ 	.word	0x000bcac0


	//   ....[57]....
        /*8afc*/ 	.word	0x000bcae0


	//   ....[58]....
        /*8b00*/ 	.word	0x000bcbf0


	//   ....[59]....
        /*8b04*/ 	.word	0x000bcce0


	//   ....[60]....
        /*8b08*/ 	.word	0x000bcd90


	//   ....[61]....
        /*8b0c*/ 	.word	0x000bcdb0


	//   ....[62]....
        /*8b10*/ 	.word	0x000bce30


	//   ....[63]....
        /*8b14*/ 	.word	0x000bcf40


	//   ....[64]....
        /*8b18*/ 	.word	0x000bcfd0


	//   ....[65]....
        /*8b1c*/ 	.word	0x000bcff0


	//   ....[66]....
        /*8b20*/ 	.word	0x000bd0e0


	//   ....[67]....
        /*8b24*/ 	.word	0x000bd120


	//   ....[68]....
        /*8b28*/ 	.word	0x000bd280


	//   ....[69]....
        /*8b2c*/ 	.word	0x000bd2a0


	//   ....[70]....
        /*8b30*/ 	.word	0x000bd320


	//   ....[71]....
        /*8b34*/ 	.word	0x000bd340


	//   ....[72]....
        /*8b38*/ 	.word	0x000bd4c0


	//   ....[73]....
        /*8b3c*/ 	.word	0x000bd4e0


	//   ....[74]....
        /*8b40*/ 	.word	0x000bd560


	//   ....[75]....
        /*8b44*/ 	.word	0x000bd580


	//   ....[76]....
        /*8b48*/ 	.word	0x000bd740


	//   ....[77]....
        /*8b4c*/ 	.word	0x000bd760


	//   ....[78]....
        /*8b50*/ 	.word	0x000bd830


	//   ....[79]....
        /*8b54*/ 	.word	0x000bd900


	//   ....[80]....
        /*8b58*/ 	.word	0x000bd9c0


	//   ....[81]....
        /*8b5c*/ 	.word	0x000bd9e0


	//   ....[82]....
        /*8b60*/ 	.word	0x000bda60


	//   ....[83]....
        /*8b64*/ 	.word	0x000bda80


	//   ....[84]....
        /*8b68*/ 	.word	0x000bdc00


	//   ....[85]....
        /*8b6c*/ 	.word	0x000bdc20


	//   ....[86]....
        /*8b70*/ 	.word	0x000bdca0


	//   ....[87]....
        /*8b74*/ 	.word	0x000bdcc0


	//   ....[88]....
        /*8b78*/ 	.word	0x000bde20


	//   ....[89]....
        /*8b7c*/ 	.word	0x000bde40


	//   ....[90]....
        /*8b80*/ 	.word	0x000bdf30


	//   ....[91]....
        /*8b84*/ 	.word	0x000bdf80


	//   ....[92]....
        /*8b88*/ 	.word	0x000be100


	//   ....[93]....
        /*8b8c*/ 	.word	0x000be120


	//   ....[94]....
        /*8b90*/ 	.word	0x000be1a0


	//   ....[95]....
        /*8b94*/ 	.word	0x000be1c0


	//   ....[96]....
        /*8b98*/ 	.word	0x000be340


	//   ....[97]....
        /*8b9c*/ 	.word	0x000be360


	//   ....[98]....
        /*8ba0*/ 	.word	0x000be3e0


	//   ....[99]....
        /*8ba4*/ 	.word	0x000be400


	//   ....[100]....
        /*8ba8*/ 	.word	0x000be5e0


	//   ....[101]....
        /*8bac*/ 	.word	0x000be600


	//   ....[102]....
        /*8bb0*/ 	.word	0x000be680


	//   ....[103]....
        /*8bb4*/ 	.word	0x000be6a0


	//   ....[104]....
        /*8bb8*/ 	.word	0x000be820


	//   ....[105]....
        /*8bbc*/ 	.word	0x000be840


	//   ....[106]....
        /*8bc0*/ 	.word	0x000be8c0


	//   ....[107]....
        /*8bc4*/ 	.word	0x000be8e0


	//   ....[108]....
        /*8bc8*/ 	.word	0x000beae0


	//   ....[109]....
        /*8bcc*/ 	.word	0x000beb10


	//   ....[110]....
        /*8bd0*/ 	.word	0x000beb60


	//   ....[111]....
        /*8bd4*/ 	.word	0x000bec70


	//   ....[112]....
        /*8bd8*/ 	.word	0x000bed00


	//   ....[113]....
        /*8bdc*/ 	.word	0x000bedd0


	//   ....[114]....
        /*8be0*/ 	.word	0x000bf220


	//   ....[115]....
        /*8be4*/ 	.word	0x000bf240


	//   ....[116]....
        /*8be8*/ 	.word	0x000bf300


	//   ....[117]....
        /*8bec*/ 	.word	0x000bf320


	//   ....[118]....
        /*8bf0*/ 	.word	0x000bfb00


	//   ....[119]....
        /*8bf4*/ 	.word	0x000bfbc0


	//   ....[120]....
        /*8bf8*/ 	.word	0x000bfc40


	//   ....[121]....
        /*8bfc*/ 	.word	0x000bfc80


	//   ....[122]....
        /*8c00*/ 	.word	0x000bfde0


	//   ....[123]....
        /*8c04*/ 	.word	0x000bfed0


	//   ....[124]....
        /*8c08*/ 	.word	0x000bff60


	//   ....[125]....
        /*8c0c*/ 	.word	0x000c0070


	//   ....[126]....
        /*8c10*/ 	.word	0x000c00f0


	//----- nvinfo : EIATTR_EXIT_INSTR_OFFSETS
	.align		4
.L_41:
        /*8c14*/ 	.byte	0x04, 0x1c
        /*8c16*/ 	.short	(.L_43 - .L_42)


	//   ....[0]....
.L_42:
        /*8c18*/ 	.word	0x000e70d0


	//   ....[1]....
        /*8c1c*/ 	.word	0x000e70f0


	//----- nvinfo : EIATTR_REQNTID
	.align		4
.L_43:
        /*8c20*/ 	.byte	0x04, 0x10
        /*8c22*/ 	.short	(.L_45 - .L_44)
.L_44:
        /*8c24*/ 	.word	0x00000020
        /*8c28*/ 	.word	0x00000001
        /*8c2c*/ 	.word	0x00000001


	//----- nvinfo : EIATTR_CBANK_PARAM_SIZE
	.align		4
.L_45:
        /*8c30*/ 	.byte	0x03, 0x19
        /*8c32*/ 	.short	0x0050


	//----- nvinfo : EIATTR_PARAM_CBANK
	.align		4
        /*8c34*/ 	.byte	0x04, 0x0a
        /*8c36*/ 	.short	(.L_47 - .L_46)
	.align		4
.L_46:
        /*8c38*/ 	.word	index@(.nv.constant0.matmul_kernel)
        /*8c3c*/ 	.short	0x0210
        /*8c3e*/ 	.short	0x0050


	//----- nvinfo : EIATTR_SW_WAR
	.align		4
.L_47:
        /*8c40*/ 	.byte	0x04, 0x36
        /*8c42*/ 	.short	(.L_49 - .L_48)
.L_48:
        /*8c44*/ 	.word	0x00000008
.L_49:


//--------------------- .nv.callgraph             --------------------------
	.section	.nv.callgraph,"",@"SHT_CUDA_CALLGRAPH"
	.align	4
	.sectionentsize	8
	.align		4
        /*0000*/ 	.word	0x00000000
	.align		4
        /*0004*/ 	.word	0xffffffff
	.align		4
        /*0008*/ 	.word	0x00000000
	.align		4
        /*000c*/ 	.word	0xfffffffe
	.align		4
        /*0010*/ 	.word	0x00000000
	.align		4
        /*0014*/ 	.word	0xfffffffd
	.align		4
        /*0018*/ 	.word	0x00000000
	.align		4
        /*001c*/ 	.word	0xfffffffc


//--------------------- .text.matmul_kernel       --------------------------
	.section	.text.matmul_kernel,"ax",@progbits
	.align	128
        .global         matmul_kernel
        .type           matmul_kernel,@function
        .size           matmul_kernel,(.L_x_3 - matmul_kernel)
        .other          matmul_kernel,@"STO_CUDA_ENTRY STV_DEFAULT"
matmul_kernel:
.text.matmul_kernel:
[----:B------:R-:W0:Y:S02]  /*0000*/  LDC R1, c[0x0][0x28] ;  /* 0x00000a00ff017b82 */ /* 0x000e240000000800 */
[----:B0-----:R-:W-:-:S06]  /*0010*/  VIADD R1, R1, 0xffffabf8 ;  /* 0xffffabf801017836 */ /* 0x001fcc0000000000 */
[----:B------:R-:W0:Y:S01]  /*0020*/  LDC.64 R2, c[0x0][0x228] ;  /* 0x00008a00ff027b82 */ /* 0x000e220000000a00 */
[----:B------:R-:W1:Y:S01]  /*0030*/  S2R R7, SR_CTAID.X ;  /* 0x0000000000077919 */ /* 0x000e620000002500 */
[----:B------:R-:W-:Y:S01]  /*0040*/  UMOV UR20, 0x400 ;  /* 0x0000040000147882 */ /* 0x000fe20000000000 */
[----:B------:R-:W-:Y:S01]  /*0050*/  ULDC.64 UR44, c[0x0][0x208] ;  /* 0x00008200002c7ab9 */ /* 0x000fe20000000a00 */
[----:B------:R-:W-:Y:S04]  /*0060*/  STL [R1+0x70], RZ ;  /* 0x000070ff01007387 */ /* 0x000fe80000100800 */
[----:B------:R-:W2:Y:S01]  /*0070*/  S2UR UR4, SR_CgaCtaId ;  /* 0x00000000000479c3 */ /* 0x000ea20000008800 */
[----:B------:R-:W-:Y:S04]  /*0080*/  STL [R1+0x74], RZ ;  /* 0x000074ff01007387 */ /* 0x000fe80000100800 */
[----:B------:R-:W-:Y:S04]  /*0090*/  STL [R1+0x78], RZ ;  /* 0x000078ff01007387 */ /* 0x000fe80000100800 */
[----:B------:R-:W-:Y:S04]  /*00a0*/  STL [R1+0x7c], RZ ;  /* 0x00007cff01007387 */ /* 0x000fe80000100800 */
[----:B------:R-:W-:Y:S01]  /*00b0*/  STL [R1+0x90], RZ ;  /* 0x000090ff01007387 */ /* 0x000fe20000100800 */
[----:B0-----:R-:W-:-:S03]  /*00c0*/  VIADD R0, R3, 0xff ;  /* 0x000000ff03007836 */ /* 0x001fc60000000000 */
[----:B------:R-:W-:Y:S04]  /*00d0*/  STL [R1+0x94], RZ ;  /* 0x000094ff01007387 */ /* 0x000fe80000100800 */
[----:B------:R-:W-:Y:S01]  /*00e0*/  STL [R1+0x98], RZ ;  /* 0x000098ff01007387 */ /* 0x000fe20000100800 */
[----:B------:R-:W-:Y:S01]  /*00f0*/  SHF.R.S32.HI R5, RZ, 0x1f, R0 ;  /* 0x0000001fff057819 */ /* 0x000fe20000011400 */
[----:B--2---:R-:W-:Y:S02]  /*0100*/  ULEA UR20, UR4, UR20, 0x18 ;  /* 0x0000001404147291 */ /* 0x004fe4000f8ec03f */
[----:B------:R-:W-:Y:S01]  /*0110*/  STL [R1+0x9c], RZ ;  /* 0x00009cff01007387 */ /* 0x000fe20000100800 */
[----:B------:R-:W-:Y:S02]  /*0120*/  LEA.HI R5, R5, R0, RZ, 0x8 ;  /* 0x0000000005057211 */ /* 0x000fe400078f40ff */
[----:B-1----:R-:W-:Y:S01]  /*0130*/  IABS R10, R7 ;  /* 0x00000007000a7213 */ /* 0x002fe20000000000 */
[----:B------:R-:W-:Y:S01]  /*0140*/  STL [R1+0xb0], RZ ;  /* 0x0000b0ff01007387 */ /* 0x000fe20000100800 */
[----:B------:R-:W-:-:S03]  /*0150*/  SHF.R.S32.HI R5, RZ, 0x8, R5 ;  /* 0x00000008ff057819 */ /* 0x000fc60000011405 */
[----:B------:R-:W-:Y:S02]  /*0160*/  STL [R1+0xb4], RZ ;  /* 0x0000b4ff01007387 */ /* 0x000fe40000100800 */
[----:B------:R-:W-:Y:S02]  /*0170*/  IMAD.SHL.U32 R6, R5, 0x8, RZ ;  /* 0x0000000805067824 */ /* 0x000fe400078e00ff */
[----:B------:R-:W-:Y:S03]  /*0180*/  STL [R1+0xb8], RZ ;  /* 0x0000b8ff01007387 */ /* 0x000fe60000100800 */
[-C--:B------:R-:W-:Y:S01]  /*0190*/  IABS R9, R6.reuse ;  /* 0x0000000600097213 */ /* 0x080fe20000000000 */
[----:B------:R-:W-:Y:S01]  /*01a0*/  STL [R1+0xbc], RZ ;  /* 0x0000bcff01007387 */ /* 0x000fe20000100800 */
[----:B------:R-:W-:Y:S02]  /*01b0*/  IABS R12, R6 ;  /* 0x00000006000c7213 */ /* 0x000fe40000000000 */
[----:B------:R-:W0:Y:S01]  /*01c0*/  I2F.RP R0, R9 ;  /* 0x0000000900007306 */ /* 0x000e220000209400 */
[----:B------:R-:W-:Y:S04]  /*01d0*/  STL [R1+0xe0], RZ ;  /* 0x0000e0ff01007387 */ /* 0x000fe80000100800 */
[----:B------:R-:W-:Y:S04]  /*01e0*/  STL [R1+0xe4], RZ ;  /* 0x0000e4ff01007387 */ /* 0x000fe80000100800 */
[----:B------:R-:W-:Y:S04]  /*01f0*/  STL [R1+0xe8], RZ ;  /* 0x0000e8ff01007387 */ /* 0x000fe80000100800 */
[----:B------:R-:W-:Y:S01]  /*0200*/  STL [R1+0xec], RZ ;  /* 0x0000ecff01007387 */ /* 0x000fe20000100800 */
[----:B0-----:R-:W0:Y:S03]  /*0210*/  MUFU.RCP R0, R0 ;  /* 0x0000000000007308 */ /* 0x001e260000001000 */
[----:B------:R-:W-:Y:S04]  /*0220*/  STL [R1+0x160], RZ ;  /* 0x000160ff01007387 */ /* 0x000fe80000100800 */
[----:B------:R-:W-:Y:S04]  /*0230*/  STL [R1+0x164], RZ ;  /* 0x000164ff01007387 */ /* 0x000fe80000100800 */
[----:B------:R-:W-:Y:S04]  /*0240*/  STL [R1+0x168], RZ ;  /* 0x000168ff01007387 */ /* 0x000fe80000100800 */
[----:B------:R-:W-:Y:S01]  /*0250*/  STL [R1+0x16c], RZ ;  /* 0x00016cff01007387 */ /* 0x000fe20000100800 */
[----:B0-----:R-:W-:-:S03]  /*0260*/  VIADD R4, R0, 0xffffffe ;  /* 0x0ffffffe00047836 */ /* 0x001fc60000000000 */
[----:B------:R-:W-:Y:S01]  /*0270*/  STL [R1+0x180], RZ ;  /* 0x000180ff01007387 */ /* 0x000fe20000100800 */
[----:B------:R-:W-:Y:S01]  /*0280*/  IMAD.MOV R0, RZ, RZ, -R12 ;  /* 0x000000ffff007224 */ /* 0x000fe200078e0a0c */
[----:B------:R0:W1:Y:S02]  /*0290*/  F2I.FTZ.U32.TRUNC.NTZ R5, R4 ;  /* 0x0000000400057305 */ /* 0x000064000021f000 */
[----:B------:R-:W-:Y:S04]  /*02a0*/  STL [R1+0x184], RZ ;  /* 0x000184ff01007387 */ /* 0x000fe80000100800 */
[----:B------:R-:W-:Y:S04]  /*02b0*/  STL [R1+0x188], RZ ;  /* 0x000188ff01007387 */ /* 0x000fe80000100800 */
[----:B------:R-:W-:Y:S01]  /*02c0*/  STL [R1+0x18c], RZ ;  /* 0x00018cff01007387 */ /* 0x000fe20000100800 */
[----:B0-----:R-:W-:-:S03]  /*02d0*/  IMAD.MOV.U32 R4, RZ, RZ, RZ ;  /* 0x000000ffff047224 */ /* 0x001fc600078e00ff */
[----:B------:R-:W-:Y:S01]  /*02e0*/  STL [R1+0x1a0], RZ ;  /* 0x0001a0ff01007387 */ /* 0x000fe20000100800 */
[----:B-1----:R-:W-:-:S03]  /*02f0*/  IMAD.MOV R8, RZ, RZ, -R5 ;  /* 0x000000ffff087224 */ /* 0x002fc600078e0a05 */
[----:B------:R-:W-:Y:S01]  /*0300*/  STL [R1+0x1a4], RZ ;  /* 0x0001a4ff01007387 */ /* 0x000fe20000100800 */
[----:B------:R-:W-:-:S03]  /*0310*/  IMAD R11, R8, R9, RZ ;  /* 0x00000009080b7224 */ /* 0x000fc600078e02ff */
[----:B------:R-:W-:Y:S01]  /*0320*/  STL [R1+0x1a8], RZ ;  /* 0x0001a8ff01007387 */ /* 0x000fe20000100800 */
[----:B------:R-:W-:Y:S02]  /*0330*/  IMAD.MOV.U32 R8, RZ, RZ, R10 ;  /* 0x000000ffff087224 */ /* 0x000fe400078e000a */
[----:B------:R-:W-:Y:S01]  /*0340*/  IMAD.HI.U32 R5, R5, R11, R4 ;  /* 0x0000000b05057227 */ /* 0x000fe200078e0004 */
[----:B------:R-:W-:Y:S04]  /*0350*/  STL [R1+0x1ac], RZ ;  /* 0x0001acff01007387 */ /* 0x000fe80000100800 */
[----:B------:R-:W-:Y:S01]  /*0360*/  STL [R1+0x1c0], RZ ;  /* 0x0001c0ff01007387 */ /* 0x000fe20000100800 */
[----:B------:R-:W-:-:S03]  /*0370*/  IMAD.HI.U32 R5, R5, R8, RZ ;  /* 0x0000000805057227 */ /* 0x000fc600078e00ff */
[----:B------:R-:W-:Y:S01]  /*0380*/  STL [R1+0x1c4], RZ ;  /* 0x0001c4ff01007387 */ /* 0x000fe20000100800 */
[----:B------:R-:W-:-:S03]  /*0390*/  IMAD R0, R5, R0, R8 ;  /* 0x0000000005007224 */ /* 0x000fc600078e0208 */
[----:B------:R-:W-:Y:S02]  /*03a0*/  STL [R1+0x1c8], RZ ;  /* 0x0001c8ff01007387 */ /* 0x000fe40000100800 */
[----:B------:R-:W-:Y:S02]  /*03b0*/  ISETP.GT.U32.AND P1, PT, R9, R0, PT ;  /* 0x000000000900720c */ /* 0x000fe40003f24070 */
[----:B------:R-:W-:Y:S04]  /*03c0*/  STL [R1+0x1cc], RZ ;  /* 0x0001ccff01007387 */ /* 0x000fe80000100800 */
[----:B------:R-:W-:Y:S04]  /*03d0*/  STL [R1+0x1e0], RZ ;  /* 0x0001e0ff01007387 */ /* 0x000fe80000100800 */
[----:B------:R-:W-:Y:S03]  /*03e0*/  STL [R1+0x1e4], RZ ;  /* 0x0001e4ff01007387 */ /* 0x000fe60000100800 */
[----:B------:R-:W-:Y:S01]  /*03f0*/  @!P1 IMAD.IADD R0, R0, 0x1, -R9 ;  /* 0x0000000100009824 */ /* 0x000fe200078e0a09 */
[----:B------:R-:W-:Y:S01]  /*0400*/  STL [R1+0x1e8], RZ ;  /* 0x0001e8ff01007387 */ /* 0x000fe20000100800 */
[----:B------:R-:W-:Y:S01]  /*0410*/  @!P1 VIADD R5, R5, 0x1 ;  /* 0x0000000105059836 */ /* 0x000fe20000000000 */
[----:B------:R-:W-:-:S02]  /*0420*/  ISETP.NE.AND P1, PT, R6, RZ, PT ;  /* 0x000000ff0600720c */ /* 0x000fc40003f25270 */
[----:B------:R-:W-:Y:S01]  /*0430*/  STL [R1+0x1ec], RZ ;  /* 0x0001ecff01007387 */ /* 0x000fe20000100800 */
[----:B------:R-:W-:Y:S02]  /*0440*/  ISETP.GE.U32.AND P0, PT, R0, R9, PT ;  /* 0x000000090000720c */ /* 0x000fe40003f06070 */
[----:B------:R-:W-:Y:S01]  /*0450*/  LOP3.LUT R0, R7, R6, RZ, 0x3c, !PT ;  /* 0x0000000607007212 */ /* 0x000fe200078e3cff */
[----:B------:R-:W-:Y:S03]  /*0460*/  STL [R1+0x200], RZ ;  /* 0x000200ff01007387 */ /* 0x000fe60000100800 */
[----:B------:R-:W-:Y:S01]  /*0470*/  ISETP.GE.AND P2, PT, R0, RZ, PT ;  /* 0x000000ff0000720c */ /* 0x000fe20003f46270 */
[----:B------:R-:W-:Y:S01]  /*0480*/  STL [R1+0x204], RZ ;  /* 0x000204ff01007387 */ /* 0x000fe20000100800 */
[----:B------:R-:W-:-:S03]  /*0490*/  VIADD R0, R2, 0x7f ;  /* 0x0000007f02007836 */ /* 0x000fc60000000000 */
[----:B------:R-:W-:Y:S02]  /*04a0*/  STL [R1+0x208], RZ ;  /* 0x000208ff01007387 */ /* 0x000fe40000100800 */
[----:B------:R-:W-:Y:S02]  /*04b0*/  @P0 VIADD R5, R5, 0x1 ;  /* 0x0000000105050836 */ /* 0x000fe40000000000 */
[----:B------:R-:W-:Y:S02]  /*04c0*/  STL [R1+0x20c], RZ ;  /* 0x00020cff01007387 */ /* 0x000fe40000100800 */
[----:B------:R-:W-:Y:S01]  /*04d0*/  IMAD.MOV.U32 R4, RZ, RZ, R5 ;  /* 0x000000ffff047224 */ /* 0x000fe200078e0005 */
[----:B------:R-:W-:Y:S01]  /*04e0*/  SHF.R.S32.HI R5, RZ, 0x1f, R0 ;  /* 0x0000001fff057819 */ /* 0x000fe20000011400 */
[----:B------:R-:W-:Y:S02]  /*04f0*/  STL [R1+0x220], RZ ;  /* 0x000220ff01007387 */ /* 0x000fe40000100800 */
[----:B------:R-:W-:Y:S01]  /*0500*/  @!P2 IMAD.MOV R4, RZ, RZ, -R4 ;  /* 0x000000ffff04a224 */ /* 0x000fe200078e0a04 */
[----:B------:R-:W-:Y:S01]  /*0510*/  @!P1 LOP3.LUT R4, RZ, R6, RZ, 0x33, !PT ;  /* 0x00000006ff049212 */ /* 0x000fe200078e33ff */
[----:B------:R-:W-:Y:S01]  /*0520*/  STL [R1+0x224], RZ ;  /* 0x000224ff01007387 */ /* 0x000fe20000100800 */
[----:B------:R-:W-:-:S03]  /*0530*/  LEA.HI R5, R5, R0, RZ, 0x7 ;  /* 0x0000000005057211 */ /* 0x000fc600078f38ff */
[----:B------:R-:W-:Y:S01]  /*0540*/  STL [R1+0x228], RZ ;  /* 0x000228ff01007387 */ /* 0x000fe20000100800 */
[----:B------:R-:W-:Y:S02]  /*0550*/  IMAD.SHL.U32 R8, R4, 0x8, RZ ;  /* 0x0000000804087824 */ /* 0x000fe400078e00ff */
[----:B------:R-:W-:Y:S01]  /*0560*/  IMAD.MOV R4, RZ, RZ, -R4 ;  /* 0x000000ffff047224 */ /* 0x000fe200078e0a04 */
[----:B------:R-:W-:Y:S02]  /*0570*/  STL [R1+0x22c], RZ ;  /* 0x00022cff01007387 */ /* 0x000fe40000100800 */
[----:B------:R-:W-:Y:S01]  /*0580*/  LEA.HI.SX32 R5, R5, -R8, 0x19 ;  /* 0x8000000805057211 */ /* 0x000fe200078fcaff */
[----:B------:R-:W-:Y:S01]  /*0590*/  IMAD R6, R6, R4, R7 ;  /* 0x0000000406067224 */ /* 0x000fe200078e0207 */
[----:B------:R-:W-:Y:S02]  /*05a0*/  STL [R1+0x240], RZ ;  /* 0x000240ff01007387 */ /* 0x000fe40000100800 */
[----:B------:R-:W-:-:S02]  /*05b0*/  VIMNMX R13, R5, 0x8, PT ;  /* 0x00000008050d7848 */ /* 0x000fc40003fe0100 */
[----:B------:R-:W-:Y:S01]  /*05c0*/  STL [R1+0x244], RZ ;  /* 0x000244ff01007387 */ /* 0x000fe20000100800 */
[----:B------:R-:W-:Y:S02]  /*05d0*/  IABS R11, R6 ;  /* 0x00000006000b7213 */ /* 0x000fe40000000000 */
[----:B------:R-:W-:Y:S01]  /*05e0*/  IABS R9, R13 ;  /* 0x0000000d00097213 */ /* 0x000fe20000000000 */
[----:B------:R-:W-:Y:S03]  /*05f0*/  STL [R1+0x248], RZ ;  /* 0x000248ff01007387 */ /* 0x000fe60000100800 */
        /* <DEDUP_REMOVED lines=11> */
[----:B------:R-:W-:Y:S04]  /*06b0*/  STL [R1+0x28c], RZ ;  /* 0x00028cff01007387 */ /* 0x000fe80000100800 */
[----:B------:R-:W-:Y:S01]  /*06c0*/  STL [R1+0x290], RZ ;  /* 0x000290ff01007387 */ /* 0x000fe20000100800 */
[----:B------:R-:W0:Y:S03]  /*06d0*/  F2I.FTZ.U32.TRUNC.NTZ R5, R5 ;  /* 0x0000000500057305 */ /* 0x000e26000021f000 */
[----:B------:R-:W-:Y:S04]  /*06e0*/  STL [R1+0x294], RZ ;  /* 0x000294ff01007387 */ /* 0x000fe80000100800 */
[----:B------:R-:W-:Y:S04]  /*06f0*/  STL [R1+0x298], RZ ;  /* 0x000298ff01007387 */ /* 0x000fe80000100800 */
[----:B------:R-:W-:Y:S04]  /*0700*/  STL [R1+0x29c], RZ ;  /* 0x00029cff01007387 */ /* 0x000fe80000100800 */
[----:B------:R-:W-:Y:S01]  /*0710*/  STL [R1+0x2b0], RZ ;  /* 0x0002b0ff01007387 */ /* 0x000fe20000100800 */
[----:B0-----:R-:W-:-:S03]  /*0720*/  IMAD.MOV R10, RZ, RZ, -R5 ;  /* 0x000000ffff0a7224 */ /* 0x001fc600078e0a05 */
[----:B------:R-:W-:Y:S01]  /*0730*/  STL [R1+0x2b4], RZ ;  /* 0x0002b4ff01007387 */ /* 0x000fe20000100800 */
[----:B------:R-:W-:Y:S01]  /*0740*/  IMAD.MOV.U32 R4, RZ, RZ, R10 ;  /* 0x000000ffff047224 */ /* 0x000fe200078e000a */
[----:B------:R-:W-:Y:S02]  /*0750*/  IABS R10, R13 ;  /* 0x0000000d000a7213 */ /* 0x000fe40000000000 */
[----:B------:R-:W-:Y:S01]  /*0760*/  STL [R1+0x2b8], RZ ;  /* 0x0002b8ff01007387 */ /* 0x000fe20000100800 */
[----:B------:R-:W-:Y:S02]  /*0770*/  IMAD R7, R4, R9, RZ ;  /* 0x0000000904077224 */ /* 0x000fe400078e02ff */
[----:B------:R-:W-:Y:S01]  /*0780*/  IMAD.MOV.U32 R4, RZ, RZ, RZ ;  /* 0x000000ffff047224 */ /* 0x000fe200078e00ff */
[----:B------:R-:W-:Y:S03]  /*0790*/  STL [R1+0x2bc], RZ ;  /* 0x0002bcff01007387 */ /* 0x000fe60000100800 */
[----:B------:R-:W-:Y:S01]  /*07a0*/  IMAD.HI.U32 R4, R5, R7, R4 ;  /* 0x0000000705047227 */ /* 0x000fe200078e0004 */
[----:B------:R-:W-:Y:S03]  /*07b0*/  STL [R1+0x2d0], RZ ;  /* 0x0002d0ff01007387 */ /* 0x000fe60000100800 */
[----:B------:R-:W-:Y:S01]  /*07c0*/  IMAD.MOV R5, RZ, RZ, -R10 ;  /* 0x000000ffff057224 */ /* 0x000fe200078e0a0a */
[----:B------:R-:W-:Y:S01]  /*07d0*/  STL [R1+0x2d4], RZ ;  /* 0x0002d4ff01007387 */ /* 0x000fe20000100800 */
[----:B------:R-:W-:-:S03]  /*07e0*/  IMAD.HI.U32 R0, R4, R11, RZ ;  /* 0x0000000b04007227 */ /* 0x000fc600078e00ff */
[----:B------:R-:W-:Y:S01]  /*07f0*/  STL [R1+0x2d8], RZ ;  /* 0x0002d8ff01007387 */ /* 0x000fe20000100800 */
[----:B------:R-:W-:Y:S02]  /*0800*/  IMAD R4, R0, R5, R11 ;  /* 0x0000000500047224 */ /* 0x000fe400078e020b */
[----:B------:R-:W0:Y:S01]  /*0810*/  LDC R5, c[0x0][0x230] ;  /* 0x00008c00ff057b82 */ /* 0x000e220000000800 */
        /* <DEDUP_REMOVED lines=11> */
[-C--:B------:R-:W-:Y:S01]  /*08d0*/  LOP3.LUT R4, R6, R13.reuse, RZ, 0x3c, !PT ;  /* 0x0000000d06047212 */ /* 0x080fe200078e3cff */
[----:B------:R-:W-:Y:S01]  /*08e0*/  STL [R1+0x344], RZ ;  /* 0x000344ff01007387 */ /* 0x000fe20000100800 */
[----:B0-----:R-:W-:Y:S02]  /*08f0*/  VIADD R5, R5, 0x3f ;  /* 0x0000003f05057836 */ /* 0x001fe40000000000 */
[----:B------:R-:W-:Y:S01]  /*0900*/  ISETP.GE.AND P2, PT, R4, RZ, PT ;  /* 0x000000ff0400720c */ /* 0x000fe20003f46270 */
[----:B------:R-:W-:Y:S04]  /*0910*/  STL [R1+0x348], RZ ;  /* 0x000348ff01007387 */ /* 0x000fe80000100800 */
[----:B------:R-:W-:Y:S02]  /*0920*/  STL [R1+0x34c], RZ ;  /* 0x00034cff01007387 */ /* 0x000fe40000100800 */
[----:B------:R-:W-:Y:S01]  /*0930*/  @P0 VIADD R0, R0, 0x1 ;  /* 0x0000000100000836 */ /* 0x000fe20000000000 */
[----:B------:R-:W-:Y:S01]  /*0940*/  ISETP.GE.AND P0, PT, R5, 0x40, PT ;  /* 0x000000400500780c */ /* 0x000fe20003f06270 */
[----:B------:R-:W-:Y:S04]  /*0950*/  STL [R1+0x360], RZ ;  /* 0x000360ff01007387 */ /* 0x000fe80000100800 */
[----:B------:R-:W-:Y:S01]  /*0960*/  STL [R1+0x364], RZ ;  /* 0x000364ff01007387 */ /* 0x000fe20000100800 */
[----:B------:R-:W-:Y:S01]  /*0970*/  @!P2 IMAD.MOV R0, RZ, RZ, -R0 ;  /* 0x000000ffff00a224 */ /* 0x000fe200078e0a00 */
[----:B------:R-:W-:-:S02]  /*0980*/  @!P1 LOP3.LUT R0, RZ, R13, RZ, 0x33, !PT ;  /* 0x0000000dff009212 */ /* 0x000fc400078e33ff */
[----:B------:R-:W-:Y:S03]  /*0990*/  STL [R1+0x368], RZ ;  /* 0x000368ff01007387 */ /* 0x000fe60000100800 */
[----:B------:R-:W-:Y:S01]  /*09a0*/  IMAD.SHL.U32 R25, R0, 0x100, RZ ;  /* 0x0000010000197824 */ /* 0x000fe200078e00ff */
[----:B------:R-:W-:Y:S01]  /*09b0*/  STL [R1+0x36c], RZ ;  /* 0x00036cff01007387 */ /* 0x000fe20000100800 */
[----:B------:R-:W-:Y:S02]  /*09c0*/  IMAD.MOV R4, RZ, RZ, -R0 ;  /* 0x000000ffff047224 */ /* 0x000fe400078e0a00 */
[C---:B------:R-:W-:Y:S01]  /*09d0*/  VIADD R7, R25.reuse, 0x1 ;  /* 0x0000000119077836 */ /* 0x040fe20000000000 */
[----:B------:R-:W-:Y:S01]  /*09e0*/  STL [R1+0x370], RZ ;  /* 0x000370ff01007387 */ /* 0x000fe20000100800 */
[C---:B------:R-:W-:Y:S02]  /*09f0*/  VIADD R5, R25.reuse, 0x2 ;  /* 0x0000000219057836 */ /* 0x040fe40000000000 */
[----:B------:R-:W-:Y:S01]  /*0a00*/  VIADD R0, R25, 0x3 ;  /* 0x0000000319007836 */ /* 0x000fe20000000000 */
[----:B------:R-:W-:Y:S01]  /*0a10*/  STL [R1+0x374], RZ ;  /* 0x000374ff01007387 */ /* 0x000fe20000100800 */
[----:B------:R-:W-:-:S02]  /*0a20*/  IMAD R4, R13, R4, R6 ;  /* 0x000000040d047224 */ /* 0x000fc400078e0206 */
[C---:B------:R-:W-:Y:S01]  /*0a30*/  VIADD R58, R25.reuse, 0xd5 ;  /* 0x000000d5193a7836 */ /* 0x040fe20000000000 */
[----:B------:R-:W-:Y:S01]  /*0a40*/  STL [R1+0x378], RZ ;  /* 0x000378ff01007387 */ /* 0x000fe20000100800 */
[----:B------:R-:W-:Y:S02]  /*0a50*/  IMAD.IADD R4, R8, 0x1, R4 ;  /* 0x0000000108047824 */ /* 0x000fe400078e0204 */
[C---:B------:R-:W-:Y:S01]  /*0a60*/  VIADD R56, R25.reuse, 0xd6 ;  /* 0x000000d619387836 */ /* 0x040fe20000000000 */
[----:B------:R-:W-:Y:S01]  /*0a70*/  STL [R1+0x37c], RZ ;  /* 0x00037cff01007387 */ /* 0x000fe20000100800 */
[C---:B------:R-:W-:Y:S02]  /*0a80*/  VIADD R55, R25.reuse, 0xd7 ;  /* 0x000000d719377836 */ /* 0x040fe40000000000 */
[C---:B------:R-:W-:Y:S01]  /*0a90*/  VIADD R47, R25.reuse, 0xd8 ;  /* 0x000000d8192f7836 */ /* 0x040fe20000000000 */
[----:B------:R-:W-:Y:S01]  /*0aa0*/  STL [R1+0x390], RZ ;  /* 0x000390ff01007387 */ /* 0x000fe20000100800 */
[----:B------:R-:W-:-:S02]  /*0ab0*/  VIADD R46, R25, 0xd9 ;  /* 0x000000d9192e7836 */ /* 0x000fc40000000000 */
[C---:B------:R-:W-:Y:S01]  /*0ac0*/  VIADD R45, R25.reuse, 0xda ;  /* 0x000000da192d7836 */ /* 0x040fe20000000000 */
[----:B------:R-:W-:Y:S01]  /*0ad0*/  STL [R1+0x394], RZ ;  /* 0x000394ff01007387 */ /* 0x000fe20000100800 */
[C---:B------:R-:W-:Y:S02]  /*0ae0*/  VIADD R44, R25.reuse, 0xdb ;  /* 0x000000db192c7836 */ /* 0x040fe40000000000 */
        /* <DEDUP_REMOVED lines=46> */
[----:B------:R-:W-:Y:S04]  /*0dd0*/  STL [R1+0x434], RZ ;  /* 0x000434ff01007387 */ /* 0x000fe80000100800 */
        /* <DEDUP_REMOVED lines=922> */
[----:B------:R-:W-:Y:S04]  /*4780*/  STL [R1+0x3c], R25 ;  /* 0x00003c1901007387 */ /* 0x000fe80000100800 */
[----:B------:R0:W-:Y:S04]  /*4790*/  STL [R1+0x6ac], R7 ;  /* 0x0006ac0701007387 */ /* 0x0001e80000100800 */
[----:B------:R1:W-:Y:S04]  /*47a0*/  STL [R1+0x6a8], R5 ;  /* 0x0006a80501007387 */ /* 0x0003e80000100800 */
[----:B------:R2:W-:Y:S01]  /*47b0*/  STL [R1+0x6a4], R0 ;  /* 0x0006a40001007387 */ /* 0x0005e20000100800 */
[C---:B0-----:R-:W-:Y:S01]  /*47c0*/  VIADD R7, R25.reuse, 0x4 ;  /* 0x0000000419077836 */ /* 0x041fe20000000000 */
[----:B------:R-:W0:Y:S01]  /*47d0*/  S2R R14, SR_TID.X ;  /* 0x00000000000e7919 */ /* 0x000e220000002100 */
[----:B-1----:R-:W-:-:S03]  /*47e0*/  VIADD R5, R25, 0x5 ;  /* 0x0000000519057836 */ /* 0x002fc60000000000 */
[----:B------:R1:W-:Y:S01]  /*47f0*/  STL [R1+0x6a0], R7 ;  /* 0x0006a00701007387 */ /* 0x0003e20000100800 */
[----:B--2---:R-:W-:-:S03]  /*4800*/  VIADD R0, R25, 0x6 ;  /* 0x0000000619007836 */ /* 0x004fc60000000000 */
[----:B------:R2:W-:Y:S04]  /*4810*/  STL [R1+0x69c], R5 ;  /* 0x00069c0501007387 */ /* 0x0005e80000100800 */
[----:B------:R3:W-:Y:S01]  /*4820*/  STL [R1+0x698], R0 ;  /* 0x0006980001007387 */ /* 0x0007e20000100800 */
[C---:B-1----:R-:W-:Y:S02]  /*4830*/  VIADD R7, R25.reuse, 0x7 ;  /* 0x0000000719077836 */ /* 0x042fe40000000000 */
[----:B--2---:R-:W-:-:S03]  /*4840*/  VIADD R5, R25, 0x8 ;  /* 0x0000000819057836 */ /* 0x004fc60000000000 */
[----:B------:R1:W-:Y:S01]  /*4850*/  STL [R1+0x694], R7 ;  /* 0x0006940701007387 */ /* 0x0003e20000100800 */
[----:B---3--:R-:W-:-:S03]  /*4860*/  VIADD R0, R25, 0x9 ;  /* 0x0000000919007836 */ /* 0x008fc60000000000 */
[----:B------:R2:W-:Y:S04]  /*4870*/  STL [R1+0x690], R5 ;  /* 0x0006900501007387 */ /* 0x0005e80000100800 */
[----:B------:R3:W-:Y:S01]  /*4880*/  STL [R1+0x68c], R0 ;  /* 0x00068c0001007387 */ /* 0x0007e20000100800 */
[C---:B-1----:R-:W-:Y:S01]  /*4890*/  VIADD R7, R25.reuse, 0xa ;  /* 0x0000000a19077836 */ /* 0x042fe20000000000 */
[----:B0-----:R-:W-:Y:S01]  /*48a0*/  LOP3.LUT R6, R14, 0x1f, RZ, 0xc0, !PT ;  /* 0x0000001f0e067812 */ /* 0x001fe200078ec0ff */
[----:B--2---:R-:W-:-:S03]  /*48b0*/  VIADD R5, R25, 0xb ;  /* 0x0000000b19057836 */ /* 0x004fc60000000000 */
[----:B------:R0:W-:Y:S01]  /*48c0*/  STL [R1+0x688], R7 ;  /* 0x0006880701007387 */ /* 0x0001e20000100800 */
[----:B---3--:R-:W-:-:S03]  /*48d0*/  VIADD R0, R25, 0xc ;  /* 0x0000000c19007836 */ /* 0x008fc60000000000 */
[----:B------:R1:W-:Y:S04]  /*48e0*/  STL [R1+0x684], R5 ;  /* 0x0006840501007387 */ /* 0x0003e80000100800 */
[----:B------:R2:W-:Y:S01]  /*48f0*/  STL [R1+0x680], R0 ;  /* 0x0006800001007387 */ /* 0x0005e20000100800 */
[C---:B0-----:R-:W-:Y:S02]  /*4900*/  VIADD R7, R25.reuse, 0xd ;  /* 0x0000000d19077836 */ /* 0x041fe40000000000 */
[----:B-1----:R-:W-:-:S03]  /*4910*/  VIADD R5, R25, 0xe ;  /* 0x0000000e19057836 */ /* 0x002fc60000000000 */
[----:B------:R0:W-:Y:S01]  /*4920*/  STL [R1+0x67c], R7 ;  /* 0x00067c0701007387 */ /* 0x0001e20000100800 */
[----:B--2---:R-:W-:-:S03]  /*4930*/  VIADD R0, R25, 0xf ;  /* 0x0000000f19007836 */ /* 0x004fc60000000000 */
        /* <DEDUP_REMOVED lines=329> */
[----:B--2---:R-:W-:-:S03]  /*5dd0*/  IMAD.SHL.U32 R0, R4, 0x80, RZ ;  /* 0x0000008004007824 */ /* 0x004fc600078e00ff */
[----:B------:R1:W-:Y:S01]  /*5de0*/  STL [R1+0x1b0], R5 ;  /* 0x0001b00501007387 */ /* 0x0003e20000100800 */
[C---:B------:R-:W-:Y:S01]  /*5df0*/  VIADD R4, R25.reuse, 0xb6 ;  /* 0x000000b619047836 */ /* 0x040fe20000000000 */
[C---:B------:R-:W-:Y:S01]  /*5e00*/  LOP3.LUT R49, R0.reuse, 0x1f, R14, 0xf8, !PT ;  /* 0x0000001f00317812 */ /* 0x040fe200078ef80e */
[C---:B------:R-:W-:Y:S01]  /*5e10*/  VIADD R14, R25.reuse, 0xf5 ;  /* 0x000000f5190e7836 */ /* 0x040fe20000000000 */
[----:B------:R-:W-:Y:S01]  /*5e20*/  LOP3.LUT R61, R0, 0x20, R6, 0xfe, !PT ;  /* 0x00000020003d7812 */ /* 0x000fe200078efe06 */
[----:B0-----:R-:W-:Y:S01]  /*5e30*/  VIADD R7, R25, 0xb4 ;  /* 0x000000b419077836 */ /* 0x001fe20000000000 */
[----:B------:R-:W-:Y:S01]  /*5e40*/  LOP3.LUT R59, R49, 0x60, RZ, 0xfc, !PT ;  /* 0x00000060313b7812 */ /* 0x000fe200078efcff */
[----:B------:R-:W-:Y:S01]  /*5e50*/  VIADD R0, R25, 0xb7 ;  /* 0x000000b719007836 */ /* 0x000fe20000000000 */
[----:B------:R-:W-:Y:S01]  /*5e60*/  LOP3.LUT R60, R49, 0x40, RZ, 0xfc, !PT ;  /* 0x00000040313c7812 */ /* 0x000fe200078efcff */
[C---:B-1----:R-:W-:Y:S01]  /*5e70*/  VIADD R5, R25.reuse, 0xb5 ;  /* 0x000000b519057836 */ /* 0x042fe20000000000 */
[----:B------:R0:W-:Y:S01]  /*5e80*/  STL [R1+0x17c], R7 ;  /* 0x00017c0701007387 */ /* 0x0001e20000100800 */
[----:B------:R-:W-:-:S03]  /*5e90*/  VIADD R6, R25, 0xfd ;  /* 0x000000fd19067836 */ /* 0x000fc60000000000 */
[----:B------:R1:W-:Y:S04]  /*5ea0*/  STL [R1+0x178], R5 ;  /* 0x0001780501007387 */ /* 0x0003e80000100800 */
[----:B------:R2:W-:Y:S01]  /*5eb0*/  STL [R1+0x174], R4 ;  /* 0x0001740401007387 */ /* 0x0005e20000100800 */
[----:B0-----:R-:W-:-:S03]  /*5ec0*/  VIADD R7, R25, 0xfc ;  /* 0x000000fc19077836 */ /* 0x001fc60000000000 */
[----:B------:R-:W-:Y:S01]  /*5ed0*/  STL [R1+0x1fa0], R49 ;  /* 0x001fa03101007387 */ /* 0x000fe20000100800 */
[----:B-1----:R-:W-:-:S03]  /*5ee0*/  VIADD R5, R25, 0xba ;  /* 0x000000ba19057836 */ /* 0x002fc60000000000 */
[----:B------:R0:W-:Y:S01]  /*5ef0*/  STL [R1+0x170], R0 ;  /* 0x0001700001007387 */ /* 0x0001e20000100800 */
[----:B--2---:R-:W-:-:S05]  /*5f00*/  VIADD R4, R25, 0xb8 ;  /* 0x000000b819047836 */ /* 0x004fca0000000000 */
[----:B------:R1:W-:Y:S01]  /*5f10*/  STL [R1+0x15c], R4 ;  /* 0x00015c0401007387 */ /* 0x0003e20000100800 */
[----:B0-----:R-:W-:-:S03]  /*5f20*/  VIADD R0, R25, 0xb9 ;  /* 0x000000b919007836 */ /* 0x001fc60000000000 */
[----:B------:R-:W-:Y:S04]  /*5f30*/  STL [R1+0x1fa4], R61 ;  /* 0x001fa43d01007387 */ /* 0x000fe80000100800 */
[----:B------:R0:W-:Y:S01]  /*5f40*/  STL [R1+0x158], R0 ;  /* 0x0001580001007387 */ /* 0x0001e20000100800 */
[----:B-1----:R-:W-:-:S03]  /*5f50*/  VIADD R4, R25, 0xbb ;  /* 0x000000bb19047836 */ /* 0x002fc60000000000 */
        /* <DEDUP_REMOVED lines=56> */
[----:B------:R-:W-:Y:S05]  /*62e0*/  @!P0 BRA `(.L_x_0) ;  /* 0x0000087800488947 */ /* 0x000fea0003800000 */
[----:B------:R-:W-:Y:S01]  /*62f0*/  IABS R48, R2 ;  /* 0x0000000200307213 */ /* 0x000fe20000000000 */
[----:B------:R-:W-:Y:S01]  /*6300*/  IMAD.MOV.U32 R24, RZ, RZ, RZ ;  /* 0x000000ffff187224 */ /* 0x000fe200078e00ff */
[----:B------:R-:W-:Y:S01]  /*6310*/  IABS R57, R3 ;  /* 0x0000000300397213 */ /* 0x000fe20000000000 */
[----:B------:R-:W-:Y:S01]  /*6320*/  ULDC.64 UR4, c[0x0][0x218] ;  /* 0x0000860000047ab9 */ /* 0x000fe20000000a00 */
[----:B0-----:R-:W0:Y:S01]  /*6330*/  I2F.RP R0, R48 ;  /* 0x0000003000007306 */ /* 0x001e220000209400 */
[----:B------:R-:W-:Y:S01]  /*6340*/  IABS R50, R49 ;  /* 0x0000003100327213 */ /* 0x000fe20000000000 */
[----:B------:R-:W-:Y:S01]  /*6350*/  ULDC.64 UR6, c[0x0][0x210] ;  /* 0x0000840000067ab9 */ /* 0x000fe20000000a00 */
[----:B------:R-:W-:Y:S01]  /*6360*/  IABS R49, R61 ;  /* 0x0000003d00317213 */ /* 0x000fe20000000000 */
[----:B------:R-:W-:Y:S01]  /*6370*/  ULDC UR18, c[0x0][0x238] ;  /* 0x00008e0000127ab9 */ /* 0x000fe20000000800 */
[----:B------:R-:W-:Y:S01]  /*6380*/  ISETP.GE.AND P3, PT, R4, RZ, PT ;  /* 0x000000ff0400720c */ /* 0x000fe20003f66270 */
[----:B------:R-:W-:Y:S01]  /*6390*/  ULDC UR17, c[0x0][0x238] ;  /* 0x00008e0000117ab9 */ /* 0x000fe20000000800 */
[----:B------:R-:W-:Y:S01]  /*63a0*/  ULDC UR16, c[0x0][0x238] ;  /* 0x00008e0000107ab9 */ /* 0x000fe20000000800 */
[----:B------:R-:W1:Y:S01]  /*63b0*/  I2F.RP R26, R57 ;  /* 0x00000039001a7306 */ /* 0x000e620000209400 */
[----:B------:R-:W-:Y:S01]  /*63c0*/  ULDC UR15, c[0x0][0x238] ;  /* 0x00008e00000f7ab9 */ /* 0x000fe20000000800 */
[----:B------:R-:W-:Y:S01]  /*63d0*/  ULDC UR14, c[0x0][0x238] ;  /* 0x00008e00000e7ab9 */ /* 0x000fe20000000800 */
[----:B------:R-:W-:Y:S01]  /*63e0*/  ULDC UR13, c[0x0][0x238] ;  /* 0x00008e00000d7ab9 */ /* 0x000fe20000000800 */
[----:B------:R-:W-:Y:S01]  /*63f0*/  ULDC UR12, c[0x0][0x238] ;  /* 0x00008e00000c7ab9 */ /* 0x000fe20000000800 */
[----:B------:R-:W-:Y:S01]  /*6400*/  ULDC UR11, c[0x0][0x238] ;  /* 0x00008e00000b7ab9 */ /* 0x000fe20000000800 */
[----:B------:R-:W-:Y:S01]  /*6410*/  ULDC UR10, c[0x0][0x238] ;  /* 0x00008e00000a7ab9 */ /* 0x000fe20000000800 */
[----:B------:R-:W-:Y:S01]  /*6420*/  ULDC UR9, c[0x0][0x238] ;  /* 0x00008e0000097ab9 */ /* 0x000fe20000000800 */
[----:B0-----:R-:W0:Y:S01]  /*6430*/  MUFU.RCP R0, R0 ;  /* 0x0000000000007308 */ /* 0x001e220000001000 */
[----:B------:R-:W-:Y:S01]  /*6440*/  ULDC UR8, c[0x0][0x238] ;  /* 0x00008e0000087ab9 */ /* 0x000fe20000000800 */
[----:B------:R-:W-:Y:S01]  /*6450*/  ULDC UR35, c[0x0][0x238] ;  /* 0x00008e0000237ab9 */ /* 0x000fe20000000800 */
[----:B------:R-:W-:Y:S01]  /*6460*/  ULDC UR21, c[0x0][0x238] ;  /* 0x00008e0000157ab9 */ /* 0x000fe20000000800 */
[----:B------:R-:W-:Y:S01]  /*6470*/  ULDC UR22, c[0x0][0x238] ;  /* 0x00008e0000167ab9 */ /* 0x000fe20000000800 */
[----:B------:R-:W-:Y:S01]  /*6480*/  ULDC UR23, c[0x0][0x238] ;  /* 0x00008e0000177ab9 */ /* 0x000fe20000000800 */
[----:B------:R-:W-:Y:S01]  /*6490*/  ULDC UR24, c[0x0][0x238] ;  /* 0x00008e0000187ab9 */ /* 0x000fe20000000800 */
[----:B------:R-:W-:Y:S01]  /*64a0*/  ULDC UR25, c[0x0][0x238] ;  /* 0x00008e0000197ab9 */ /* 0x000fe20000000800 */
[----:B-1----:R-:W1:Y:S01]  /*64b0*/  MUFU.RCP R26, R26 ;  /* 0x0000001a001a7308 */ /* 0x002e620000001000 */
[----:B------:R-:W-:Y:S01]  /*64c0*/  ULDC UR26, c[0x0][0x238] ;  /* 0x00008e00001a7ab9 */ /* 0x000fe20000000800 */
[----:B------:R-:W-:Y:S01]  /*64d0*/  ULDC UR27, c[0x0][0x238] ;  /* 0x00008e00001b7ab9 */ /* 0x000fe20000000800 */
[----:B------:R-:W-:Y:S01]  /*64e0*/  ULDC UR28, c[0x0][0x238] ;  /* 0x00008e00001c7ab9 */ /* 0x000fe20000000800 */
[----:B------:R-:W-:Y:S01]  /*64f0*/  ULDC UR29, c[0x0][0x238] ;  /* 0x00008e00001d7ab9 */ /* 0x000fe20000000800 */
[----:B------:R-:W-:Y:S01]  /*6500*/  ULDC UR30, c[0x0][0x238] ;  /* 0x00008e00001e7ab9 */ /* 0x000fe20000000800 */
[----:B------:R-:W-:Y:S01]  /*6510*/  ULDC UR31, c[0x0][0x238] ;  /* 0x00008e00001f7ab9 */ /* 0x000fe20000000800 */
[----:B------:R-:W-:Y:S01]  /*6520*/  ULDC UR32, c[0x0][0x238] ;  /* 0x00008e0000207ab9 */ /* 0x000fe20000000800 */
[----:B------:R-:W-:Y:S01]  /*6530*/  ULDC UR33, c[0x0][0x238] ;  /* 0x00008e0000217ab9 */ /* 0x000fe20000000800 */
[----:B0-----:R-:W-:Y:S01]  /*6540*/  VIADD R0, R0, 0xffffffe ;  /* 0x0ffffffe00007836 */ /* 0x001fe20000000000 */
[----:B------:R-:W-:Y:S01]  /*6550*/  ULDC UR19, c[0x0][0x238] ;  /* 0x00008e0000137ab9 */ /* 0x000fe20000000800 */
[----:B------:R-:W-:Y:S01]  /*6560*/  ULDC UR61, c[0x0][0x238] ;  /* 0x00008e00003d7ab9 */ /* 0x000fe20000000800 */
[----:B------:R-:W-:Y:S01]  /*6570*/  ULDC UR60, c[0x0][0x238] ;  /* 0x00008e00003c7ab9 */ /* 0x000fe20000000800 */
[----:B------:R-:W0:Y:S01]  /*6580*/  F2I.FTZ.U32.TRUNC.NTZ R25, R0 ;  /* 0x0000000000197305 */ /* 0x000e22000021f000 */
[----:B------:R-:W-:Y:S01]  /*6590*/  ULDC UR59, c[0x0][0x238] ;  /* 0x00008e00003b7ab9 */ /* 0x000fe20000000800 */
[----:B------:R-:W-:Y:S01]  /*65a0*/  ULDC UR58, c[0x0][0x238] ;  /* 0x00008e00003a7ab9 */ /* 0x000fe20000000800 */
[----:B-1----:R-:W-:-:S05]  /*65b0*/  VIADD R26, R26, 0xffffffe ;  /* 0x0ffffffe1a1a7836 */ /* 0x002fca0000000000 */
[----:B------:R1:W2:Y:S01]  /*65c0*/  F2I.FTZ.U32.TRUNC.NTZ R27, R26 ;  /* 0x0000001a001b7305 */ /* 0x0002a2000021f000 */
[----:B0-----:R-:W-:Y:S02]  /*65d0*/  IMAD.MOV R0, RZ, RZ, -R25 ;  /* 0x000000ffff007224 */ /* 0x001fe400078e0a19 */
[----:B-1----:R-:W-:Y:S02]  /*65e0*/  IMAD.MOV.U32 R26, RZ, RZ, RZ ;  /* 0x000000ffff1a7224 */ /* 0x002fe400078e00ff */
[----:B------:R-:W-:-:S04]  /*65f0*/  IMAD R54, R0, R48, RZ ;  /* 0x0000003000367224 */ /* 0x000fc800078e02ff */
[----:B------:R-:W-:Y:S01]  /*6600*/  IMAD.HI.U32 R54, R25, R54, R24 ;  /* 0x0000003619367227 */ /* 0x000fe200078e0018 */
[----:B------:R-:W-:Y:S02]  /*6610*/  IABS R25, R60 ;  /* 0x0000003c00197213 */ /* 0x000fe40000000000 */
[----:B------:R-:W-:Y:S01]  /*6620*/  IABS R24, R59 ;  /* 0x0000003b00187213 */ /* 0x000fe20000000000 */
[----:B--2---:R-:W-:Y:S02]  /*6630*/  IMAD.MOV R0, RZ, RZ, -R27 ;  /* 0x000000ffff007224 */ /* 0x004fe400078e0a1b */
[----:B------:R-:W-:-:S04]  /*6640*/  IMAD.HI.U32 R51, R54, R50, RZ ;  /* 0x0000003236337227 */ /* 0x000fc800078e00ff */
[----:B------:R-:W-:-:S04]  /*6650*/  IMAD.HI.U32 R52, R54, R49, RZ ;  /* 0x0000003136347227 */ /* 0x000fc800078e00ff */
[----:B------:R-:W-:-:S04]  /*6660*/  IMAD.HI.U32 R53, R54, R25, RZ ;  /* 0x0000001936357227 */ /* 0x000fc800078e00ff */
[----:B------:R-:W-:-:S04]  /*6670*/  IMAD.HI.U32 R54, R54, R24, RZ ;  /* 0x0000001836367227 */ /* 0x000fc800078e00ff */
[----:B------:R-:W-:Y:S02]  /*6680*/  IMAD.MOV R54, RZ, RZ, -R54 ;  /* 0x000000ffff367224 */ /* 0x000fe400078e0a36 */
[----:B------:R-:W-:Y:S02]  /*6690*/  IMAD R0, R0, R57, RZ ;  /* 0x0000003900007224 */ /* 0x000fe400078e02ff */
[C---:B------:R-:W-:Y:S01]  /*66a0*/  IMAD R54, R48.reuse, R54, R24 ;  /* 0x0000003630367224 */ /* 0x040fe200078e0218 */
[----:B------:R-:W-:Y:S01]  /*66b0*/  IABS R24, R6 ;  /* 0x0000000600187213 */ /* 0x000fe20000000000 */
[----:B------:R-:W-:Y:S01]  /*66c0*/  IMAD.HI.U32 R0, R27, R0, R26 ;  /* 0x000000001b007227 */ /* 0x000fe200078e001a */
[----:B------:R-:W-:Y:S02]  /*66d0*/  IABS R26, R5 ;  /* 0x00000005001a7213 */ /* 0x000fe40000000000 */
[----:B------:R-:W-:Y:S01]  /*66e0*/  ISETP.GT.U32.AND P4, PT, R48, R54, PT ;  /* 0x000000363000720c */ /* 0x000fe20003f84070 */
[----:B------:R-:W-:Y:S01]  /*66f0*/  IMAD.MOV R51, RZ, RZ, -R51 ;  /* 0x000000ffff337224 */ /* 0x000fe200078e0a33 */
[----:B------:R-:W-:Y:S01]  /*6700*/  IABS R27, R4 ;  /* 0x00000004001b7213 */ /* 0x000fe20000000000 */
[----:B------:R-:W-:-:S02]  /*6710*/  IMAD.MOV R52, RZ, RZ, -R52 ;  /* 0x000000ffff347224 */ /* 0x000fc400078e0a34 */
[C---:B------:R-:W-:Y:S02]  /*6720*/  IMAD R50, R48.reuse, R51, R50 ;  /* 0x0000003330327224 */ /* 0x040fe400078e0232 */
[----:B------:R-:W-:Y:S02]  /*6730*/  IMAD.MOV R53, RZ, RZ, -R53 ;  /* 0x000000ffff357224 */ /* 0x000fe400078e0a35 */
[C---:B------:R-:W-:Y:S01]  /*6740*/  IMAD R49, R48.reuse, R52, R49 ;  /* 0x0000003430317224 */ /* 0x040fe200078e0231 */
[C---:B------:R-:W-:Y:S01]  /*6750*/  ISETP.GT.U32.AND P0, PT, R48.reuse, R50, PT ;  /* 0x000000323000720c */ /* 0x040fe20003f04070 */
[----:B------:R-:W-:Y:S01]  /*6760*/  IMAD R25, R48, R53, R25 ;  /* 0x0000003530197224 */ /* 0x000fe200078e0219 */
[----:B------:R-:W-:Y:S01]  /*6770*/  IABS R52, R7 ;  /* 0x0000000700347213 */ /* 0x000fe20000000000 */
[----:B------:R-:W-:Y:S01]  /*6780*/  @!P4 IMAD.IADD R54, R54, 0x1, -R48 ;  /* 0x000000013636c824 */ /* 0x000fe200078e0a30 */
[----:B------:R-:W-:Y:S01]  /*6790*/  ISETP.GE.AND P4, PT, R5, RZ, PT ;  /* 0x000000ff0500720c */ /* 0x000fe20003f86270 */
[----:B------:R-:W-:Y:S01]  /*67a0*/  IMAD.HI.U32 R4, R0, R27, RZ ;  /* 0x0000001b00047227 */ /* 0x000fe200078e00ff */
[----:B------:R-:W2:Y:S01]  /*67b0*/  LDL R5, [R1+0x1fa0] ;  /* 0x001fa00001057983 */ /* 0x000ea20000100800 */
[----:B------:R-:W-:-:S02]  /*67c0*/  ISETP.GT.U32.AND P1, PT, R48, R49, PT ;  /* 0x000000313000720c */ /* 0x000fc40003f24070 */
[----:B------:R-:W-:Y:S01]  /*67d0*/  ISETP.GT.U32.AND P2, PT, R48, R25, PT ;  /* 0x000000193000720c */ /* 0x000fe20003f44070 */
[----:B------:R-:W-:-:S04]  /*67e0*/  IMAD.HI.U32 R53, R0, R26, RZ ;  /* 0x0000001a00357227 */ /* 0x000fc800078e00ff */
[----:B------:R-:W-:Y:S02]  /*67f0*/  @!P0 IMAD.IADD R50, R50, 0x1, -R48 ;  /* 0x0000000132328824 */ /* 0x000fe400078e0a30 */
[----:B------:R-:W-:Y:S02]  /*6800*/  IMAD.MOV R4, RZ, RZ, -R4 ;  /* 0x000000ffff047224 */ /* 0x000fe400078e0a04 */
[----:B------:R-:W-:Y:S01]  /*6810*/  IMAD.MOV R53, RZ, RZ, -R53 ;  /* 0x000000ffff357224 */ /* 0x000fe200078e0a35 */
[C---:B------:R-:W-:Y:S01]  /*6820*/  ISETP.GT.U32.AND P5, PT, R48.reuse, R50, PT ;  /* 0x000000323000720c */ /* 0x040fe20003fa4070 */
[--C-:B------:R-:W-:Y:S01]  /*6830*/  @!P1 IMAD.IADD R49, R49, 0x1, -R48.reuse ;  /* 0x0000000131319824 */ /* 0x100fe200078e0a30 */
[----:B------:R-:W-:Y:S01]  /*6840*/  ISETP.GT.U32.AND P1, PT, R48, R54, PT ;  /* 0x000000363000720c */ /* 0x000fe20003f24070 */
[----:B------:R-:W-:Y:S02]  /*6850*/  @!P2 IMAD.IADD R25, R25, 0x1, -R48 ;  /* 0x000000011919a824 */ /* 0x000fe400078e0a30 */
[----:B------:R-:W-:Y:S01]  /*6860*/  IMAD.HI.U32 R51, R0, R24, RZ ;  /* 0x0000001800337227 */ /* 0x000fe200078e00ff */
[----:B------:R-:W-:-:S02]  /*6870*/  ISETP.GT.U32.AND P6, PT, R48, R49, PT ;  /* 0x000000313000720c */ /* 0x000fc40003fc4070 */
[----:B------:R-:W-:Y:S01]  /*6880*/  ISETP.GT.U32.AND P0, PT, R48, R25, PT ;  /* 0x000000193000720c */ /* 0x000fe20003f04070 */
[C---:B------:R-:W-:Y:S02]  /*6890*/  IMAD R4, R57.reuse, R4, R27 ;  /* 0x0000000439047224 */ /* 0x040fe400078e021b */
[----:B------:R-:W-:Y:S02]  /*68a0*/  IMAD R26, R57, R53, R26 ;  /* 0x00000035391a7224 */ /* 0x000fe400078e021a */
[--C-:B------:R-:W-:Y:S01]  /*68b0*/  @!P5 IMAD.IADD R50, R50, 0x1, -R48.reuse ;  /* 0x000000013232d824 */ /* 0x100fe200078e0a30 */
[----:B------:R-:W-:Y:S01]  /*68c0*/  ISETP.GE.AND P5, PT, R61, RZ, PT ;  /* 0x000000ff3d00720c */ /* 0x000fe20003fa6270 */
[--C-:B------:R-:W-:Y:S01]  /*68d0*/  @!P1 IMAD.IADD R54, R54, 0x1, -R48.reuse ;  /* 0x0000000136369824 */ /* 0x100fe200078e0a30 */
[----:B------:R-:W-:Y:S01]  /*68e0*/  ISETP.GE.AND P1, PT, R60, RZ, PT ;  /* 0x000000ff3c00720c */ /* 0x000fe20003f26270 */
[----:B------:R-:W-:Y:S02]  /*68f0*/  IMAD.MOV R51, RZ, RZ, -R51 ;  /* 0x000000ffff337224 */ /* 0x000fe400078e0a33 */
[--C-:B------:R-:W-:Y:S01]  /*6900*/  @!P6 IMAD.IADD R49, R49, 0x1, -R48.reuse ;  /* 0x000000013131e824 */ /* 0x100fe200078e0a30 */
[----:B------:R-:W-:Y:S01]  /*6910*/  ISETP.GT.U32.AND P6, PT, R57, R4, PT ;  /* 0x000000043900720c */ /* 0x000fe20003fc4070 */
[----:B------:R-:W-:Y:S01]  /*6920*/  @!P0 IMAD.IADD R25, R25, 0x1, -R48 ;  /* 0x0000000119198824 */ /* 0x000fe200078e0a30 */
[C---:B------:R-:W-:Y:S01]  /*6930*/  ISETP.GT.U32.AND P0, PT, R57.reuse, R26, PT ;  /* 0x0000001a3900720c */ /* 0x040fe20003f04070 */
[----:B------:R-:W-:-:S04]  /*6940*/  IMAD R24, R57, R51, R24 ;  /* 0x0000003339187224 */ /* 0x000fc800078e0218 */
[----:B------:R-:W-:Y:S01]  /*6950*/  @!P5 IMAD.MOV R49, RZ, RZ, -R49 ;  /* 0x000000ffff31d224 */ /* 0x000fe200078e0a31 */
[----:B------:R-:W-:Y:S01]  /*6960*/  ISETP.NE.AND P5, PT, R2, RZ, PT ;  /* 0x000000ff0200720c */ /* 0x000fe20003fa5270 */
[----:B------:R-:W-:Y:S01]  /*6970*/  @!P1 IMAD.MOV R25, RZ, RZ, -R25 ;  /* 0x000000ffff199224 */ /* 0x000fe200078e0a19 */
[----:B------:R-:W-:-:S03]  /*6980*/  LOP3.LUT R2, RZ, R2, RZ, 0x33, !PT ;  /* 0x00000002ff027212 */ /* 0x000fc600078e33ff */
[--C-:B------:R-:W-:Y:S01]  /*6990*/  @!P6 IMAD.IADD R4, R4, 0x1, -R57.reuse ;  /* 0x000000010404e824 */ /* 0x100fe200078e0a39 */
[C---:B------:R-:W-:Y:S01]  /*69a0*/  ISETP.GT.U32.AND P1, PT, R57.reuse, R24, PT ;  /* 0x000000183900720c */ /* 0x040fe20003f24070 */
[----:B------:R-:W-:Y:S01]  /*69b0*/  @!P0 IMAD.IADD R26, R26, 0x1, -R57 ;  /* 0x000000011a1a8824 */ /* 0x000fe200078e0a39 */
[C---:B------:R-:W-:Y:S02]  /*69c0*/  SEL R27, R2.reuse, R49, !P5 ;  /* 0x00000031021b7207 */ /* 0x040fe40006800000 */
[----:B------:R-:W-:Y:S02]  /*69d0*/  ISETP.GT.U32.AND P6, PT, R57, R4, PT ;  /* 0x000000043900720c */ /* 0x000fe40003fc4070 */
[----:B------:R-:W-:-:S07]  /*69e0*/  SEL R25, R2, R25, !P5 ;  /* 0x0000001902197207 */ /* 0x000fce0006800000 */
[----:B------:R-:W-:-:S04]  /*69f0*/  @!P1 IMAD.IADD R24, R24, 0x1, -R57 ;  /* 0x0000000118189824 */ /* 0x000fc800078e0a39 */
[----:B------:R-:W-:Y:S01]  /*6a00*/  @!P6 IMAD.IADD R4, R4, 0x1, -R57 ;  /* 0x000000010404e824 */ /* 0x000fe200078e0a39 */
[----:B------:R-:W-:Y:S02]  /*6a10*/  ISETP.GE.AND P0, PT, R6, RZ, PT ;  /* 0x000000ff0600720c */ /* 0x000fe40003f06270 */
[----:B------:R-:W-:Y:S02]  /*6a20*/  ISETP.GE.AND P6, PT, R7, RZ, PT ;  /* 0x000000ff0700720c */ /* 0x000fe40003fc6270 */
[----:B------:R-:W-:Y:S02]  /*6a30*/  IABS R7, R10 ;  /* 0x0000000a00077213 */ /* 0x000fe40000000000 */
[----:B------:R-:W-:Y:S02]  /*6a40*/  IABS R6, R9 ;  /* 0x0000000900067213 */ /* 0x000fe40000000000 */
[----:B------:R-:W-:Y:S02]  /*6a50*/  ISETP.GE.AND P1, PT, R8, RZ, PT ;  /* 0x000000ff0800720c */ /* 0x000fe40003f26270 */
[----:B--2---:R-:W-:Y:S01]  /*6a60*/  ISETP.GE.AND P2, PT, R5, RZ, PT ;  /* 0x000000ff0500720c */ /* 0x004fe20003f46270 */
[----:B------:R-:W-:-:S12]  /*6a70*/  IMAD.HI.U32 R5, R0, R52, RZ ;  /* 0x0000003400057227 */ /* 0x000fd800078e00ff */
[----:B------:R-:W-:Y:S01]  /*6a80*/  @!P2 IMAD.MOV R50, RZ, RZ, -R50 ;  /* 0x000000ffff32a224 */ /* 0x000fe200078e0a32 */
[----:B------:R-:W-:Y:S01]  /*6a90*/  ISETP.GE.AND P2, PT, R59, RZ, PT ;  /* 0x000000ff3b00720c */ /* 0x000fe20003f46270 */
[----:B------:R-:W-:-:S03]  /*6aa0*/  IMAD.MOV R5, RZ, RZ, -R5 ;  /* 0x000000ffff057224 */ /* 0x000fc600078e0a05 */
[----:B------:R-:W-:Y:S01]  /*6ab0*/  SEL R48, R2, R50, !P5 ;  /* 0x0000003202307207 */ /* 0x000fe20006800000 */
[----:B------:R-:W-:Y:S01]  /*6ac0*/  IMAD R52, R57, R5, R52 ;  /* 0x0000000539347224 */ /* 0x000fe200078e0234 */
[----:B------:R-:W-:-:S07]  /*6ad0*/  IABS R5, R8 ;  /* 0x0000000800057213 */ /* 0x000fce0000000000 */
[----:B------:R-:W-:Y:S01]  /*6ae0*/  @!P2 IMAD.MOV R54, RZ, RZ, -R54 ;  /* 0x000000ffff36a224 */ /* 0x000fe200078e0a36 */
[----:B------:R-:W-:Y:S04]  /*6af0*/  STL [R1+0x3e4], R48 ;  /* 0x0003e43001007387 */ /* 0x000fe80000100800 */
[----:B------:R-:W-:Y:S02]  /*6b00*/  SEL R2, R2, R54, !P5 ;  /* 0x0000003602027207 */ /* 0x000fe40006800000 */
[C---:B------:R-:W-:Y:S01]  /*6b10*/  ISETP.GT.U32.AND P5, PT, R57.reuse, R26, PT ;  /* 0x0000001a3900720c */ /* 0x040fe20003fa4070 */
[----:B------:R0:W-:Y:S01]  /*6b20*/  STL [R1+0x3e0], R27 ;  /* 0x0003e01b01007387 */ /* 0x0001e20000100800 */
[----:B------:R-:W-:-:S03]  /*6b30*/  ISETP.GT.U32.AND P2, PT, R57, R52, PT ;  /* 0x000000343900720c */ /* 0x000fc60003f44070 */
[----:B------:R-:W-:Y:S04]  /*6b40*/  STL [R1+0x3dc], R25 ;  /* 0x0003dc1901007387 */ /* 0x000fe80000100800 */
[----:B------:R1:W-:Y:S01]  /*6b50*/  STL [R1+0x3d8], R2 ;  /* 0x0003d80201007387 */ /* 0x0003e20000100800 */
[----:B0-----:R-:W-:Y:S02]  /*6b60*/  IMAD.MOV.U32 R27, RZ, RZ, R4 ;  /* 0x000000ffff1b7224 */ /* 0x001fe400078e0004 */
[----:B-1----:R-:W-:-:S04]  /*6b70*/  IMAD.HI.U32 R2, R0, R5, RZ ;  /* 0x0000000500027227 */ /* 0x002fc800078e00ff */
[----:B------:R-:W-:Y:S02]  /*6b80*/  IMAD.MOV R2, RZ, RZ, -R2 ;  /* 0x000000ffff027224 */ /* 0x000fe400078e0a02 */
[----:B------:R-:W-:Y:S01]  /*6b90*/  @!P5 IMAD.IADD R26, R26, 0x1, -R57 ;  /* 0x000000011a1ad824 */ /* 0x000fe200078e0a39 */
[C---:B------:R-:W-:Y:S01]  /*6ba0*/  ISETP.GT.U32.AND P5, PT, R57.reuse, R24, PT ;  /* 0x000000183900720c */ /* 0x040fe20003fa4070 */
[C---:B------:R-:W-:Y:S02]  /*6bb0*/  IMAD R2, R57.reuse, R2, R5 ;  /* 0x0000000239027224 */ /* 0x040fe400078e0205 */
[----:B------:R-:W-:Y:S02]  /*6bc0*/  @!P3 IMAD.MOV R27, RZ, RZ, -R27 ;  /* 0x000000ffff1bb224 */ /* 0x000fe400078e0a1b */
[----:B------:R-:W-:Y:S01]  /*6bd0*/  @!P2 IMAD.IADD R52, R52, 0x1, -R57 ;  /* 0x000000013434a824 */ /* 0x000fe200078e0a39 */
[----:B------:R-:W-:Y:S01]  /*6be0*/  ISETP.GT.U32.AND P3, PT, R57, R2, PT ;  /* 0x000000023900720c */ /* 0x000fe20003f64070 */
[----:B------:R-:W-:-:S03]  /*6bf0*/  IMAD.MOV.U32 R25, RZ, RZ, R26 ;  /* 0x000000ffff197224 */ /* 0x000fc600078e001a */
[----:B------:R-:W-:Y:S01]  /*6c00*/  ISETP.GT.U32.AND P2, PT, R57, R52, PT ;  /* 0x000000343900720c */ /* 0x000fe20003f44070 */
[----:B------:R-:W-:Y:S02]  /*6c10*/  @!P4 IMAD.MOV R25, RZ, RZ, -R25 ;  /* 0x000000ffff19c224 */ /* 0x000fe400078e0a19 */
[----:B------:R-:W-:Y:S01]  /*6c20*/  @!P5 IMAD.IADD R24, R24, 0x1, -R57 ;  /* 0x000000011818d824 */ /* 0x000fe200078e0a39 */
[----:B------:R-:W-:Y:S01]  /*6c30*/  STL [R1+0xb4], R27 ;  /* 0x0000b41b01007387 */ /* 0x000fe20000100800 */
[----:B------:R-:W-:-:S03]  /*6c40*/  IMAD.MOV.U32 R8, RZ, RZ, R7 ;  /* 0x000000ffff087224 */ /* 0x000fc600078e0007 */
[----:B------:R0:W-:Y:S01]  /*6c50*/  STL [R1+0x98], R25 ;  /* 0x0000981901007387 */ /* 0x0001e20000100800 */
[----:B------:R-:W-:Y:S02]  /*6c60*/  @!P3 IMAD.IADD R2, R2, 0x1, -R57 ;  /* 0x000000010202b824 */ /* 0x000fe400078e0a39 */
[----:B------:R-:W-:-:S04]  /*6c70*/  IMAD.HI.U32 R5, R0, R6, RZ ;  /* 0x0000000600057227 */ /* 0x000fc800078e00ff */
[----:B0-----:R-:W-:Y:S02]  /*6c80*/  IMAD.MOV.U32 R25, RZ, RZ, R24 ;  /* 0x000000ffff197224 */ /* 0x001fe400078e0018 */
[----:B------:R-:W-:-:S04]  /*6c90*/  IMAD.HI.U32 R4, R0, R8, RZ ;  /* 0x0000000800047227 */ /* 0x000fc800078e00ff */
[----:B------:R-:W-:Y:S01]  /*6ca0*/  @!P0 IMAD.MOV R25, RZ, RZ, -R25 ;  /* 0x000000ffff198224 */ /* 0x000fe200078e0a19 */
[C---:B------:R-:W-:Y:S01]  /*6cb0*/  ISETP.GT.U32.AND P0, PT, R57.reuse, R2, PT ;  /* 0x000000023900720c */ /* 0x040fe20003f04070 */
[----:B------:R-:W-:Y:S02]  /*6cc0*/  IMAD.MOV R5, RZ, RZ, -R5 ;  /* 0x000000ffff057224 */ /* 0x000fe400078e0a05 */
[--C-:B------:R-:W-:Y:S02]  /*6cd0*/  @!P2 IMAD.IADD R52, R52, 0x1, -R57.reuse ;  /* 0x000000013434a824 */ /* 0x100fe400078e0a39 */
[----:B------:R-:W-:Y:S02]  /*6ce0*/  IMAD.MOV R7, RZ, RZ, -R4 ;  /* 0x000000ffff077224 */ /* 0x000fe400078e0a04 */
[----:B------:R-:W-:Y:S02]  /*6cf0*/  IMAD R4, R57, R5, R6 ;  /* 0x0000000539047224 */ /* 0x000fe400078e0206 */
[----:B------:R-:W-:Y:S01]  /*6d00*/  IMAD.MOV.U32 R24, RZ, RZ, R52 ;  /* 0x000000ffff187224 */ /* 0x000fe200078e0034 */
[----:B------:R-:W-:Y:S01]  /*6d10*/  ISETP.GE.AND P4, PT, R9, RZ, PT ;  /* 0x000000ff0900720c */ /* 0x000fe20003f86270 */
[C---:B------:R-:W-:Y:S01]  /*6d20*/  IMAD R8, R57.reuse, R7, R8 ;  /* 0x0000000739087224 */ /* 0x040fe200078e0208 */
[----:B------:R-:W-:Y:S01]  /*6d30*/  IABS R9, R11 ;  /* 0x0000000b00097213 */ /* 0x000fe20000000000 */
[----:B------:R-:W-:Y:S01]  /*6d40*/  @!P6 IMAD.MOV R24, RZ, RZ, -R24 ;  /* 0x000000ffff18e224 */ /* 0x000fe200078e0a18 */
[----:B------:R-:W-:Y:S01]  /*6d50*/  ISETP.GT.U32.AND P6, PT, R57, R4, PT ;  /* 0x000000043900720c */ /* 0x000fe20003fc4070 */
[----:B------:R-:W-:Y:S01]  /*6d60*/  @!P0 IMAD.IADD R2, R2, 0x1, -R57 ;  /* 0x0000000102028824 */ /* 0x000fe200078e0a39 */
[----:B------:R-:W-:-:S02]  /*6d70*/  ISETP.GE.AND P2, PT, R11, RZ, PT ;  /* 0x000000ff0b00720c */ /* 0x000fc40003f46270 */
[----:B------:R-:W-:Y:S02]  /*6d80*/  ISETP.GE.AND P3, PT, R12, RZ, PT ;  /* 0x000000ff0c00720c */ /* 0x000fe40003f66270 */
[----:B------:R-:W-:Y:S01]  /*6d90*/  IABS R11, R12 ;  /* 0x0000000c000b7213 */ /* 0x000fe20000000000 */
[----:B------:R-:W-:Y:S01]  /*6da0*/  IMAD.HI.U32 R12, R0, R9, RZ ;  /* 0x00000009000c7227 */ /* 0x000fe200078e00ff */
[----:B------:R-:W-:-:S03]  /*6db0*/  ISETP.GT.U32.AND P0, PT, R57, R8, PT ;  /* 0x000000083900720c */ /* 0x000fc60003f04070 */
[----:B------:R-:W-:Y:S02]  /*6dc0*/  IMAD.MOV R12, RZ, RZ, -R12 ;  /* 0x000000ffff0c7224 */ /* 0x000fe400078e0a0c */
[----:B------:R-:W-:Y:S02]  /*6dd0*/  @!P6 IMAD.IADD R4, R4, 0x1, -R57 ;  /* 0x000000010404e824 */ /* 0x000fe400078e0a39 */
[----:B------:R-:W-:Y:S01]  /*6de0*/  IMAD R9, R57, R12, R9 ;  /* 0x0000000c39097224 */ /* 0x000fe200078e0209 */
[----:B------:R-:W-:-:S04]  /*6df0*/  ISETP.GE.AND P5, PT, R10, RZ, PT ;  /* 0x000000ff0a00720c */ /* 0x000fc80003fa6270 */
[C---:B------:R-:W-:Y:S01]  /*6e00*/  ISETP.GT.U32.AND P6, PT, R57.reuse, R9, PT ;  /* 0x000000093900720c */ /* 0x040fe20003fc4070 */
[----:B------:R-:W-:Y:S01]  /*6e10*/  @!P0 IMAD.IADD R8, R8, 0x1, -R57 ;  /* 0x0000000108088824 */ /* 0x000fe200078e0a39 */
[----:B------:R-:W-:Y:S01]  /*6e20*/  ISETP.GT.U32.AND P0, PT, R57, R4, PT ;  /* 0x000000043900720c */ /* 0x000fe20003f04070 */
[----:B------:R-:W-:Y:S01]  /*6e30*/  IMAD.HI.U32 R6, R0, R11, RZ ;  /* 0x0000000b00067227 */ /* 0x000fe200078e00ff */
[----:B------:R-:W-:Y:S01]  /*6e40*/  IABS R10, R13 ;  /* 0x0000000d000a7213 */ /* 0x000fe20000000000 */
[----:B------:R0:W-:Y:S01]  /*6e50*/  STL [R1+0x54], R25 ;  /* 0x0000541901007387 */ /* 0x0001e20000100800 */
[----:B------:R-:W-:Y:S01]  /*6e60*/  IABS R7, R14 ;  /* 0x0000000e00077213 */ /* 0x000fe20000000000 */
[----:B------:R-:W-:Y:S01]  /*6e70*/  IMAD.MOV R6, RZ, RZ, -R6 ;  /* 0x000000ffff067224 */ /* 0x000fe200078e0a06 */
[----:B------:R-:W-:Y:S01]  /*6e80*/  IABS R5, R15 ;  /* 0x0000000f00057213 */ /* 0x000fe20000000000 */
[----:B------:R1:W-:Y:S01]  /*6e90*/  STL [R1+0x4c], R24 ;  /* 0x00004c1801007387 */ /* 0x0003e20000100800 */
[----:B0-----:R-:W-:-:S02]  /*6ea0*/  IMAD.MOV.U32 R25, RZ, RZ, R2 ;  /* 0x000000ffff197224 */ /* 0x001fc400078e0002 */
[----:B-1----:R-:W-:-:S04]  /*6eb0*/  IMAD.HI.U32 R24, R0, R10, RZ ;  /* 0x0000000a00187227 */ /* 0x002fc800078e00ff */
[----:B------:R-:W-:Y:S01]  /*6ec0*/  @!P1 IMAD.MOV R25, RZ, RZ, -R25 ;  /* 0x000000ffff199224 */ /* 0x000fe200078e0a19 */
[C---:B------:R-:W-:Y:S01]  /*6ed0*/  ISETP.GT.U32.AND P1, PT, R57.reuse, R8, PT ;  /* 0x000000083900720c */ /* 0x040fe20003f24070 */
[----:B------:R-:W-:Y:S02]  /*6ee0*/  IMAD R11, R57, R6, R11 ;  /* 0x00000006390b7224 */ /* 0x000fe400078e020b */
[----:B------:R-:W-:-:S04]  /*6ef0*/  IMAD.HI.U32 R12, R0, R7, RZ ;  /* 0x00000007000c7227 */ /* 0x000fc800078e00ff */
[----:B------:R-:W-:-:S04]  /*6f00*/  IMAD.HI.U32 R6, R0, R5, RZ ;  /* 0x0000000500067227 */ /* 0x000fc800078e00ff */
[----:B------:R-:W-:Y:S02]  /*6f10*/  IMAD.MOV R24, RZ, RZ, -R24 ;  /* 0x000000ffff187224 */ /* 0x000fe400078e0a18 */
[--C-:B------:R-:W-:Y:S02]  /*6f20*/  @!P6 IMAD.IADD R9, R9, 0x1, -R57.reuse ;  /* 0x000000010909e824 */ /* 0x100fe400078e0a39 */
[----:B------:R-:W-:Y:S02]  /*6f30*/  @!P0 IMAD.IADD R4, R4, 0x1, -R57 ;  /* 0x0000000104048824 */ /* 0x000fe400078e0a39 */
[----:B------:R-:W-:Y:S01]  /*6f40*/  IMAD.MOV R12, RZ, RZ, -R12 ;  /* 0x000000ffff0c7224 */ /* 0x000fe200078e0a0c */
[C---:B------:R-:W-:Y:S01]  /*6f50*/  ISETP.GT.U32.AND P6, PT, R57.reuse, R9, PT ;  /* 0x000000093900720c */ /* 0x040fe20003fc4070 */
[----:B------:R-:W-:Y:S01]  /*6f60*/  IMAD.MOV R6, RZ, RZ, -R6 ;  /* 0x000000ffff067224 */ /* 0x000fe200078e0a06 */
[C---:B------:R-:W-:Y:S01]  /*6f70*/  ISETP.GT.U32.AND P0, PT, R57.reuse, R11, PT ;  /* 0x0000000b3900720c */ /* 0x040fe20003f04070 */
[----:B------:R-:W-:-:S02]  /*6f80*/  IMAD R10, R57, R24, R10 ;  /* 0x00000018390a7224 */ /* 0x000fc400078e020a */
[----:B------:R-:W-:Y:S02]  /*6f90*/  IMAD.MOV.U32 R26, RZ, RZ, R4 ;  /* 0x000000ffff1a7224 */ /* 0x000fe400078e0004 */
[C---:B------:R-:W-:Y:S01]  /*6fa0*/  IMAD R7, R57.reuse, R12, R7 ;  /* 0x0000000c39077224 */ /* 0x040fe200078e0207 */
[----:B------:R-:W-:Y:S01]  /*6fb0*/  IABS R12, R17 ;  /* 0x00000011000c7213 */ /* 0x000fe20000000000 */
[C---:B------:R-:W-:Y:S01]  /*6fc0*/  IMAD R5, R57.reuse, R6, R5 ;  /* 0x0000000639057224 */ /* 0x040fe200078e0205 */
[----:B------:R-:W-:Y:S01]  /*6fd0*/  IABS R6, R16 ;  /* 0x0000001000067213 */ /* 0x000fe20000000000 */
[----:B------:R-:W-:Y:S01]  /*6fe0*/  @!P4 IMAD.MOV R26, RZ, RZ, -R26 ;  /* 0x000000ffff1ac224 */ /* 0x000fe200078e0a1a */
[C---:B------:R-:W-:Y:S01]  /*6ff0*/  ISETP.GT.U32.AND P4, PT, R57.reuse, R10, PT ;  /* 0x0000000a3900720c */ /* 0x040fe20003f84070 */
[----:B------:R-:W-:Y:S01]  /*7000*/  @!P1 IMAD.IADD R8, R8, 0x1, -R57 ;  /* 0x0000000108089824 */ /* 0x000fe200078e0a39 */
[----:B------:R0:W-:Y:S01]  /*7010*/  STL [R1+0x38], R25 ;  /* 0x0000381901007387 */ /* 0x0001e20000100800 */
[----:B------:R-:W-:Y:S01]  /*7020*/  IMAD.HI.U32 R4, R0, R12, RZ ;  /* 0x0000000c00047227 */ /* 0x000fe200078e00ff */
[----:B------:R-:W-:-:S03]  /*7030*/  ISETP.GT.U32.AND P1, PT, R57, R7, PT ;  /* 0x000000073900720c */ /* 0x000fc60003f24070 */
[----:B------:R-:W-:Y:S02]  /*7040*/  IMAD.MOV R4, RZ, RZ, -R4 ;  /* 0x000000ffff047224 */ /* 0x000fe400078e0a04 */
[----:B0-----:R-:W-:-:S04]  /*7050*/  IMAD.HI.U32 R25, R0, R6, RZ ;  /* 0x0000000600197227 */ /* 0x001fc800078e00ff */
[----:B------:R-:W-:Y:S02]  /*7060*/  IMAD.MOV R25, RZ, RZ, -R25 ;  /* 0x000000ffff197224 */ /* 0x000fe400078e0a19 */
[--C-:B------:R-:W-:Y:S01]  /*7070*/  @!P6 IMAD.IADD R9, R9, 0x1, -R57.reuse ;  /* 0x000000010909e824 */ /* 0x100fe200078e0a39 */
[----:B------:R-:W-:Y:S01]  /*7080*/  ISETP.GT.U32.AND P6, PT, R57, R5, PT ;  /* 0x000000053900720c */ /* 0x000fe20003fc4070 */
[--C-:B------:R-:W-:Y:S02]  /*7090*/  @!P0 IMAD.IADD R11, R11, 0x1, -R57.reuse ;  /* 0x000000010b0b8824 */ /* 0x100fe400078e0a39 */
[C---:B------:R-:W-:Y:S02]  /*70a0*/  IMAD R4, R57.reuse, R4, R12 ;  /* 0x0000000439047224 */ /* 0x040fe400078e020c */
[C---:B------:R-:W-:Y:S02]  /*70b0*/  IMAD R6, R57.reuse, R25, R6 ;  /* 0x0000001939067224 */ /* 0x040fe400078e0206 */
[----:B------:R-:W-:Y:S01]  /*70c0*/  @!P4 IMAD.IADD R10, R10, 0x1, -R57 ;  /* 0x000000010a0ac824 */ /* 0x000fe200078e0a39 */
[----:B------:R-:W-:Y:S01]  /*70d0*/  ISETP.GT.U32.AND P4, PT, R57, R11, PT ;  /* 0x0000000b3900720c */ /* 0x000fe20003f84070 */
[----:B------:R-:W-:-:S02]  /*70e0*/  IMAD.MOV.U32 R12, RZ, RZ, R9 ;  /* 0x000000ffff0c7224 */ /* 0x000fc400078e0009 */
[--C-:B------:R-:W-:Y:S01]  /*70f0*/  @!P1 IMAD.IADD R7, R7, 0x1, -R57.reuse ;  /* 0x0000000107079824 */ /* 0x100fe200078e0a39 */
[C---:B------:R-:W-:Y:S01]  /*7100*/  ISETP.GT.U32.AND P1, PT, R57.reuse, R10, PT ;  /* 0x0000000a3900720c */ /* 0x040fe20003f24070 */
[----:B------:R-:W-:Y:S01]  /*7110*/  @!P2 IMAD.MOV R12, RZ, RZ, -R12 ;  /* 0x000000ffff0ca224 */ /* 0x000fe200078e0a0c */
[----:B------:R-:W-:Y:S01]  /*7120*/  ISETP.GT.U32.AND P2, PT, R57, R6, PT ;  /* 0x000000063900720c */ /* 0x000fe20003f44070 */
[----:B------:R0:W-:Y:S01]  /*7130*/  STL [R1+0x34], R26 ;  /* 0x0000341a01007387 */ /* 0x0001e20000100800 */
[----:B------:R-:W-:Y:S01]  /*7140*/  IABS R2, R18 ;  /* 0x0000001200027213 */ /* 0x000fe20000000000 */
[----:B------:R-:W-:Y:S01]  /*7150*/  @!P6 IMAD.IADD R5, R5, 0x1, -R57 ;  /* 0x000000010505e824 */ /* 0x000fe200078e0a39 */
[----:B------:R-:W-:Y:S01]  /*7160*/  ISETP.GT.U32.AND P6, PT, R57, R7, PT ;  /* 0x000000073900720c */ /* 0x000fe20003fc4070 */
[----:B0-----:R-:W-:Y:S01]  /*7170*/  IMAD.MOV.U32 R26, RZ, RZ, R8 ;  /* 0x000000ffff1a7224 */ /* 0x001fe200078e0008 */
[----:B------:R-:W-:Y:S01]  /*7180*/  IABS R8, R19 ;  /* 0x0000001300087213 */ /* 0x000fe20000000000 */
[----:B------:R-:W-:-:S04]  /*7190*/  IMAD.HI.U32 R24, R0, R2, RZ ;  /* 0x0000000200187227 */ /* 0x000fc800078e00ff */
[----:B------:R-:W-:Y:S02]  /*71a0*/  @!P5 IMAD.MOV R26, RZ, RZ, -R26 ;  /* 0x000000ffff1ad224 */ /* 0x000fe400078e0a1a */
[--C-:B------:R-:W-:Y:S01]  /*71b0*/  @!P4 IMAD.IADD R11, R11, 0x1, -R57.reuse ;  /* 0x000000010b0bc824 */ /* 0x100fe200078e0a39 */
[----:B------:R-:W-:Y:S01]  /*71c0*/  IABS R9, R20 ;  /* 0x0000001400097213 */ /* 0x000fe20000000000 */
[----:B------:R-:W-:Y:S01]  /*71d0*/  IMAD.MOV R24, RZ, RZ, -R24 ;  /* 0x000000ffff187224 */ /* 0x000fe200078e0a18 */
[----:B------:R-:W-:Y:S01]  /*71e0*/  STL [R1+0x30], R26 ;  /* 0x0000301a01007387 */ /* 0x000fe20000100800 */
[--C-:B------:R-:W-:Y:S01]  /*71f0*/  @!P1 IMAD.IADD R10, R10, 0x1, -R57.reuse ;  /* 0x000000010a0a9824 */ /* 0x100fe200078e0a39 */
[----:B------:R-:W-:Y:S01]  /*7200*/  ISETP.GE.AND P1, PT, R14, RZ, PT ;  /* 0x000000ff0e00720c */ /* 0x000fe20003f26270 */
[----:B------:R-:W-:Y:S01]  /*7210*/  @!P2 IMAD.IADD R6, R6, 0x1, -R57 ;  /* 0x000000010606a824 */ /* 0x000fe200078e0a39 */
[----:B------:R0:W-:Y:S01]  /*7220*/  STL [R1+0x2c], R12 ;  /* 0x00002c0c01007387 */ /* 0x0001e20000100800 */
[----:B------:R-:W-:Y:S01]  /*7230*/  IMAD.MOV.U32 R25, RZ, RZ, R11 ;  /* 0x000000ffff197224 */ /* 0x000fe200078e000b */
[C---:B------:R-:W-:Y:S01]  /*7240*/  ISETP.GT.U32.AND P5, PT, R57.reuse, R5, PT ;  /* 0x000000053900720c */ /* 0x040fe20003fa4070 */
[----:B------:R-:W-:Y:S01]  /*7250*/  IMAD R2, R57, R24, R2 ;  /* 0x0000001839027224 */ /* 0x000fe200078e0202 */
[----:B------:R-:W-:Y:S01]  /*7260*/  ISETP.GE.AND P0, PT, R13, RZ, PT ;  /* 0x000000ff0d00720c */ /* 0x000fe20003f06270 */
[----:B------:R-:W-:Y:S01]  /*7270*/  @!P3 IMAD.MOV R25, RZ, RZ, -R25 ;  /* 0x000000ffff19b224 */ /* 0x000fe200078e0a19 */
[C---:B------:R-:W-:Y:S01]  /*7280*/  ISETP.GT.U32.AND P4, PT, R57.reuse, R4, PT ;  /* 0x000000043900720c */ /* 0x040fe20003f84070 */
[----:B0-----:R-:W-:Y:S01]  /*7290*/  IMAD.HI.U32 R12, R0, R8, RZ ;  /* 0x00000008000c7227 */ /* 0x001fe200078e00ff */
[----:B------:R-:W-:-:S03]  /*72a0*/  ISETP.GT.U32.AND P3, PT, R57, R6, PT ;  /* 0x000000063900720c */ /* 0x000fc60003f64070 */
[----:B------:R-:W-:Y:S02]  /*72b0*/  IMAD.MOV R13, RZ, RZ, -R12 ;  /* 0x000000ffff0d7224 */ /* 0x000fe400078e0a0c */
[----:B------:R-:W-:Y:S02]  /*72c0*/  @!P6 IMAD.IADD R7, R7, 0x1, -R57 ;  /* 0x000000010707e824 */ /* 0x000fe400078e0a39 */
[----:B------:R-:W-:Y:S01]  /*72d0*/  IMAD.HI.U32 R12, R0, R9, RZ ;  /* 0x00000009000c7227 */ /* 0x000fe200078e00ff */
[----:B------:R-:W-:-:S03]  /*72e0*/  ISETP.GT.U32.AND P6, PT, R57, R2, PT ;  /* 0x000000023900720c */ /* 0x000fc60003fc4070 */
[----:B------:R-:W-:Y:S02]  /*72f0*/  IMAD.MOV.U32 R24, RZ, RZ, R10 ;  /* 0x000000ffff187224 */ /* 0x000fe400078e000a */
[C---:B------:R-:W-:Y:S02]  /*7300*/  IMAD R8, R57.reuse, R13, R8 ;  /* 0x0000000d39087224 */ /* 0x040fe400078e0208 */
[----:B------:R-:W-:Y:S02]  /*7310*/  IMAD.MOV R12, RZ, RZ, -R12 ;  /* 0x000000ffff0c7224 */ /* 0x000fe400078e0a0c */
[----:B------:R-:W-:Y:S02]  /*7320*/  IMAD.MOV.U32 R10, RZ, RZ, R7 ;  /* 0x000000ffff0a7224 */ /* 0x000fe400078e0007 */
[C---:B------:R-:W-:Y:S02]  /*7330*/  IMAD R9, R57.reuse, R12, R9 ;  /* 0x0000000c39097224 */ /* 0x040fe400078e0209 */
[----:B------:R-:W-:Y:S01]  /*7340*/  @!P1 IMAD.MOV R10, RZ, RZ, -R10 ;  /* 0x000000ffff0a9224 */ /* 0x000fe200078e0a0a */
[----:B------:R-:W-:Y:S01]  /*7350*/  ISETP.GT.U32.AND P1, PT, R57, R8, PT ;  /* 0x000000083900720c */ /* 0x000fe20003f24070 */
[--C-:B------:R-:W-:Y:S01]  /*7360*/  @!P5 IMAD.IADD R5, R5, 0x1, -R57.reuse ;  /* 0x000000010505d824 */ /* 0x100fe200078e0a39 */
[----:B------:R-:W-:Y:S01]  /*7370*/  ISETP.GE.AND P5, PT, R15, RZ, PT ;  /* 0x000000ff0f00720c */ /* 0x000fe20003fa6270 */
[----:B------:R-:W-:-:S02]  /*7380*/  @!P4 IMAD.IADD R4, R4, 0x1, -R57 ;  /* 0x000000010404c824 */ /* 0x000fc400078e0a39 */
[--C-:B------:R-:W-:Y:S01]  /*7390*/  @!P3 IMAD.IADD R6, R6, 0x1, -R57.reuse ;  /* 0x000000010606b824 */ /* 0x100fe200078e0a39 */
[C---:B------:R-:W-:Y:S01]  /*73a0*/  ISETP.GT.U32.AND P3, PT, R57.reuse, R9, PT ;  /* 0x000000093900720c */ /* 0x040fe20003f64070 */
[----:B------:R-:W-:Y:S01]  /*73b0*/  @!P0 IMAD.MOV R24, RZ, RZ, -R24 ;  /* 0x000000ffff188224 */ /* 0x000fe200078e0a18 */
[----:B------:R-:W-:Y:S01]  /*73c0*/  ISETP.GT.U32.AND P0, PT, R57, R4, PT ;  /* 0x000000043900720c */ /* 0x000fe20003f04070 */
[----:B------:R-:W-:Y:S01]  /*73d0*/  @!P6 IMAD.IADD R2, R2, 0x1, -R57 ;  /* 0x000000010202e824 */ /* 0x000fe200078e0a39 */
[----:B------:R-:W-:-:S03]  /*73e0*/  ISETP.GE.AND P2, PT, R16, RZ, PT ;  /* 0x000000ff1000720c */ /* 0x000fc60003f46270 */
[----:B------:R-:W-:Y:S01]  /*73f0*/  @!P1 IMAD.IADD R8, R8, 0x1, -R57 ;  /* 0x0000000108089824 */ /* 0x000fe200078e0a39 */
[----:B------:R-:W-:Y:S01]  /*7400*/  ISETP.GT.U32.AND P6, PT, R57, R2, PT ;  /* 0x000000023900720c */ /* 0x000fe20003fc4070 */
[----:B------:R-:W-:Y:S01]  /*7410*/  @!P5 IMAD.MOV R5, RZ, RZ, -R5 ;  /* 0x000000ffff05d224 */ /* 0x000fe200078e0a05 */
[----:B------:R-:W-:Y:S02]  /*7420*/  ISETP.GE.AND P4, PT, R17, RZ, PT ;  /* 0x000000ff1100720c */ /* 0x000fe40003f86270 */
[----:B------:R-:W-:Y:S01]  /*7430*/  ISETP.GE.AND P5, PT, R18, RZ, PT ;  /* 0x000000ff1200720c */ /* 0x000fe20003fa6270 */
[--C-:B------:R-:W-:Y:S01]  /*7440*/  @!P3 IMAD.IADD R9, R9, 0x1, -R57.reuse ;  /* 0x000000010909b824 */ /* 0x100fe200078e0a39 */
[----:B------:R-:W-:Y:S01]  /*7450*/  ISETP.GT.U32.AND P3, PT, R57, R8, PT ;  /* 0x000000083900720c */ /* 0x000fe20003f64070 */
[----:B------:R-:W-:Y:S01]  /*7460*/  STL [R1+0x20], R25 ;  /* 0x0000201901007387 */ /* 0x000fe20000100800 */
[----:B------:R-:W-:-:S03]  /*7470*/  @!P0 IMAD.IADD R4, R4, 0x1, -R57 ;  /* 0x0000000104048824 */ /* 0x000fc600078e0a39 */
[----:B------:R-:W-:Y:S04]  /*7480*/  STL [R1+0x1c], R24 ;  /* 0x00001c1801007387 */ /* 0x000fe80000100800 */
[----:B------:R0:W-:Y:S01]  /*7490*/  STL [R1+0x18], R10 ;  /* 0x0000180a01007387 */ /* 0x0001e20000100800 */
[----:B------:R-:W-:Y:S01]  /*74a0*/  @!P6 IMAD.IADD R2, R2, 0x1, -R57 ;  /* 0x000000010202e824 */ /* 0x000fe200078e0a39 */
[----:B------:R-:W-:Y:S01]  /*74b0*/  ISETP.GE.AND P0, PT, R19, RZ, PT ;  /* 0x000000ff1300720c */ /* 0x000fe20003f06270 */
[----:B0-----:R-:W-:Y:S02]  /*74c0*/  IMAD.MOV.U32 R10, RZ, RZ, R6 ;  /* 0x000000ffff0a7224 */ /* 0x001fe400078e0006 */
[----:B------:R-:W-:Y:S02]  /*74d0*/  IMAD.MOV.U32 R6, RZ, RZ, R4 ;  /* 0x000000ffff067224 */ /* 0x000fe400078e0004 */
[----:B------:R-:W-:-:S02]  /*74e0*/  @!P2 IMAD.MOV R10, RZ, RZ, -R10 ;  /* 0x000000ffff0aa224 */ /* 0x000fc400078e0a0a */
[----:B------:R-:W-:Y:S02]  /*74f0*/  @!P4 IMAD.MOV R6, RZ, RZ, -R6 ;  /* 0x000000ffff06c224 */ /* 0x000fe400078e0a06 */
[----:B------:R-:W-:Y:S01]  /*7500*/  @!P5 IMAD.MOV R2, RZ, RZ, -R2 ;  /* 0x000000ffff02d224 */ /* 0x000fe200078e0a02 */
[----:B------:R-:W-:Y:S01]  /*7510*/  STL [R1+0x14], R5 ;  /* 0x0000140501007387 */ /* 0x000fe20000100800 */
[----:B------:R-:W-:-:S03]  /*7520*/  @!P3 IMAD.IADD R8, R8, 0x1, -R57 ;  /* 0x000000010808b824 */ /* 0x000fc600078e0a39 */
[----:B------:R-:W-:Y:S04]  /*7530*/  STL [R1+0x10], R10 ;  /* 0x0000100a01007387 */ /* 0x000fe80000100800 */
[----:B------:R-:W-:Y:S04]  /*7540*/  STL [R1+0xc], R6 ;  /* 0x00000c0601007387 */ /* 0x000fe80000100800 */
[----:B------:R0:W-:Y:S02]  /*7550*/  STL [R1+0x8], R2 ;  /* 0x0000080201007387 */ /* 0x0001e40000100800 */
[----:B0-----:R-:W-:-:S04]  /*7560*/  IMAD.MOV.U32 R2, RZ, RZ, R8 ;  /* 0x000000ffff027224 */ /* 0x001fc800078e0008 */
[----:B------:R-:W-:-:S05]  /*7570*/  @!P0 IMAD.MOV R2, RZ, RZ, -R2 ;  /* 0x000000ffff028224 */ /* 0x000fca00078e0a02 */
[----:B------:R0:W-:Y:S04]  /*7580*/  STL [R1+0x4], R2 ;  /* 0x0000040201007387 */ /* 0x0001e80000100800 */
[----:B------:R-:W2:Y:S01]  /*7590*/  LDL.LU R53, [R1+0x24] ;  /* 0x0000240001357983 */ /* 0x000ea20000300800 */
[----:B------:R-:W-:-:S03]  /*75a0*/  IABS R7, R21 ;  /* 0x0000001500077213 */ /* 0x000fc60000000000 */
[----:B------:R-:W3:Y:S02]  /*75b0*/  LDL.LU R49, [R1+0x28] ;  /* 0x0000280001317983 */ /* 0x000ee40000300800 */
[----:B------:R-:W-:Y:S02]  /*75c0*/  IMAD.HI.U32 R5, R0, R7, RZ ;  /* 0x0000000700057227 */ /* 0x000fe400078e00ff */
[----:B------:R-:W4:Y:S02]  /*75d0*/  LDL.LU R50, [R1+0xd0] ;  /* 0x0000d00001327983 */ /* 0x000f240000300800 */
[----:B------:R-:W-:-:S04]  /*75e0*/  IMAD.MOV R5, RZ, RZ, -R5 ;  /* 0x000000ffff057224 */ /* 0x000fc800078e0a05 */
[----:B------:R-:W-:-:S05]  /*75f0*/  IMAD R61, R57, R5, R7 ;  /* 0x00000005393d7224 */ /* 0x000fca00078e0207 */
[C---:B------:R-:W-:Y:S02]  /*7600*/  ISETP.GT.U32.AND P4, PT, R57.reuse, R61, PT ;  /* 0x0000003d3900720c */ /* 0x040fe40003f84070 */
[----:B------:R-:W-:Y:S02]  /*7610*/  ISETP.GT.U32.AND P2, PT, R57, R9, PT ;  /* 0x000000093900720c */ /* 0x000fe40003f44070 */
[----:B------:R-:W-:Y:S02]  /*7620*/  IABS R60, R22 ;  /* 0x00000016003c7213 */ /* 0x000fe40000000000 */
[----:B------:R-:W-:Y:S02]  /*7630*/  ISETP.GE.AND P6, PT, R20, RZ, PT ;  /* 0x000000ff1400720c */ /* 0x000fe40003fc6270 */
[----:B------:R-:W-:Y:S01]  /*7640*/  IABS R59, R23 ;  /* 0x00000017003b7213 */ /* 0x000fe20000000000 */
[----:B------:R-:W-:-:S04]  /*7650*/  IMAD.HI.U32 R5, R0, R60, RZ ;  /* 0x0000003c00057227 */ /* 0x000fc800078e00ff */
[----:B------:R-:W-:Y:S02]  /*7660*/  @!P4 IMAD.IADD R61, R61, 0x1, -R57 ;  /* 0x000000013d3dc824 */ /* 0x000fe400078e0a39 */
[----:B------:R-:W-:Y:S02]  /*7670*/  IMAD.MOV R5, RZ, RZ, -R5 ;  /* 0x000000ffff057224 */ /* 0x000fe400078e0a05 */
[----:B------:R-:W-:Y:S01]  /*7680*/  IMAD.HI.U32 R4, R0, R59, RZ ;  /* 0x0000003b00047227 */ /* 0x000fe200078e00ff */
[----:B------:R-:W-:-:S03]  /*7690*/  ISETP.GT.U32.AND P0, PT, R57, R61, PT ;  /* 0x0000003d3900720c */ /* 0x000fc60003f04070 */
[----:B------:R-:W-:Y:S02]  /*76a0*/  @!P2 IMAD.IADD R9, R9, 0x1, -R57 ;  /* 0x000000010909a824 */ /* 0x000fe400078e0a39 */
[C---:B------:R-:W-:Y:S02]  /*76b0*/  IMAD R60, R57.reuse, R5, R60 ;  /* 0x00000005393c7224 */ /* 0x040fe400078e023c */
[----:B------:R-:W-:Y:S02]  /*76c0*/  IMAD.MOV R4, RZ, RZ, -R4 ;  /* 0x000000ffff047224 */ /* 0x000fe400078e0a04 */
[----:B------:R-:W-:Y:S01]  /*76d0*/  IMAD.MOV.U32 R5, RZ, RZ, R9 ;  /* 0x000000ffff057224 */ /* 0x000fe200078e0009 */
[----:B------:R-:W-:Y:S01]  /*76e0*/  IABS R10, R28 ;  /* 0x0000001c000a7213 */ /* 0x000fe20000000000 */
[C---:B------:R-:W-:Y:S02]  /*76f0*/  IMAD R59, R57.reuse, R4, R59 ;  /* 0x00000004393b7224 */ /* 0x040fe400078e023b */
[----:B------:R-:W-:Y:S01]  /*7700*/  @!P6 IMAD.MOV R5, RZ, RZ, -R5 ;  /* 0x000000ffff05e224 */ /* 0x000fe200078e0a05 */
[----:B------:R-:W-:Y:S01]  /*7710*/  ISETP.GT.U32.AND P6, PT, R57, R60, PT ;  /* 0x0000003c3900720c */ /* 0x000fe20003fc4070 */
[----:B------:R-:W-:Y:S01]  /*7720*/  @!P0 IMAD.IADD R61, R61, 0x1, -R57 ;  /* 0x000000013d3d8824 */ /* 0x000fe200078e0a39 */
[----:B------:R-:W-:Y:S01]  /*7730*/  ISETP.GT.U32.AND P0, PT, R57, R59, PT ;  /* 0x0000003b3900720c */ /* 0x000fe20003f04070 */
[----:B------:R-:W-:Y:S01]  /*7740*/  IMAD.HI.U32 R4, R0, R10, RZ ;  /* 0x0000000a00047227 */ /* 0x000fe200078e00ff */
[----:B------:R-:W-:-:S03]  /*7750*/  ISETP.GE.AND P1, PT, R21, RZ, PT ;  /* 0x000000ff1500720c */ /* 0x000fc60003f26270 */
[----:B------:R-:W-:Y:S01]  /*7760*/  IMAD.MOV R4, RZ, RZ, -R4 ;  /* 0x000000ffff047224 */ /* 0x000fe200078e0a04 */
[----:B------:R-:W-:-:S03]  /*7770*/  IABS R12, R29 ;  /* 0x0000001d000c7213 */ /* 0x000fc60000000000 */
[----:B------:R-:W-:Y:S02]  /*7780*/  IMAD R10, R57, R4, R10 ;  /* 0x00000004390a7224 */ /* 0x000fe400078e020a */
[--C-:B------:R-:W-:Y:S01]  /*7790*/  @!P6 IMAD.IADD R60, R60, 0x1, -R57.reuse ;  /* 0x000000013c3ce824 */ /* 0x100fe200078e0a39 */
[----:B------:R-:W-:Y:S01]  /*77a0*/  IABS R13, R30 ;  /* 0x0000001e000d7213 */ /* 0x000fe20000000000 */
[----:B------:R-:W-:Y:S01]  /*77b0*/  @!P0 IMAD.IADD R59, R59, 0x1, -R57 ;  /* 0x000000013b3b8824 */ /* 0x000fe200078e0a39 */
[C---:B------:R-:W-:Y:S01]  /*77c0*/  ISETP.GT.U32.AND P6, PT, R57.reuse, R10, PT ;  /* 0x0000000a3900720c */ /* 0x040fe20003fc4070 */
[----:B0-----:R-:W-:Y:S01]  /*77d0*/  IMAD.HI.U32 R2, R0, R12, RZ ;  /* 0x0000000c00027227 */ /* 0x001fe200078e00ff */
[C---:B------:R-:W-:Y:S01]  /*77e0*/  ISETP.GT.U32.AND P0, PT, R57.reuse, R60, PT ;  /* 0x0000003c3900720c */ /* 0x040fe20003f04070 */
[----:B------:R0:W-:Y:S01]  /*77f0*/  STL [R1], R5 ;  /* 0x0000000501007387 */ /* 0x0001e20000100800 */
[----:B------:R-:W-:Y:S01]  /*7800*/  ISETP.GE.AND P5, PT, R22, RZ, PT ;  /* 0x000000ff1600720c */ /* 0x000fe20003fa6270 */
[----:B------:R-:W-:Y:S01]  /*7810*/  IMAD.MOV R2, RZ, RZ, -R2 ;  /* 0x000000ffff027224 */ /* 0x000fe200078e0a02 */
[----:B------:R-:W-:Y:S01]  /*7820*/  IABS R15, R31 ;  /* 0x0000001f000f7213 */ /* 0x000fe20000000000 */
[----:B------:R-:W-:Y:S01]  /*7830*/  @!P1 IMAD.MOV R61, RZ, RZ, -R61 ;  /* 0x000000ffff3d9224 */ /* 0x000fe200078e0a3d */
[C---:B------:R-:W-:Y:S01]  /*7840*/  ISETP.GT.U32.AND P1, PT, R57.reuse, R59, PT ;  /* 0x0000003b3900720c */ /* 0x040fe20003f24070 */
[----:B------:R-:W-:-:S02]  /*7850*/  IMAD R12, R57, R2, R12 ;  /* 0x00000002390c7224 */ /* 0x000fc400078e020c */
[----:B0-----:R-:W-:-:S04]  /*7860*/  IMAD.HI.U32 R5, R0, R13, RZ ;  /* 0x0000000d00057227 */ /* 0x001fc800078e00ff */
[----:B------:R-:W-:-:S04]  /*7870*/  IMAD.HI.U32 R4, R0, R15, RZ ;  /* 0x0000000f00047227 */ /* 0x000fc800078e00ff */
[----:B------:R-:W-:Y:S01]  /*7880*/  IMAD.MOV R5, RZ, RZ, -R5 ;  /* 0x000000ffff057224 */ /* 0x000fe200078e0a05 */
[----:B------:R-:W-:Y:S01]  /*7890*/  IABS R16, R32 ;  /* 0x0000002000107213 */ /* 0x000fe20000000000 */
[----:B------:R-:W-:Y:S02]  /*78a0*/  IMAD.MOV R4, RZ, RZ, -R4 ;  /* 0x000000ffff047224 */ /* 0x000fe400078e0a04 */
[C---:B------:R-:W-:Y:S02]  /*78b0*/  IMAD R13, R57.reuse, R5, R13 ;  /* 0x00000005390d7224 */ /* 0x040fe400078e020d */
[--C-:B------:R-:W-:Y:S02]  /*78c0*/  @!P6 IMAD.IADD R10, R10, 0x1, -R57.reuse ;  /* 0x000000010a0ae824 */ /* 0x100fe400078e0a39 */
[----:B------:R-:W-:Y:S01]  /*78d0*/  @!P0 IMAD.IADD R60, R60, 0x1, -R57 ;  /* 0x000000013c3c8824 */ /* 0x000fe200078e0a39 */
[C---:B------:R-:W-:Y:S01]  /*78e0*/  ISETP.GT.U32.AND P0, PT, R57.reuse, R12, PT ;  /* 0x0000000c3900720c */ /* 0x040fe20003f04070 */
[C---:B------:R-:W-:Y:S01]  /*78f0*/  IMAD R15, R57.reuse, R4, R15 ;  /* 0x00000004390f7224 */ /* 0x040fe200078e020f */
[----:B------:R-:W-:Y:S01]  /*7900*/  IABS R18, R33 ;  /* 0x0000002100127213 */ /* 0x000fe20000000000 */
[----:B------:R-:W-:Y:S01]  /*7910*/  @!P5 IMAD.MOV R60, RZ, RZ, -R60 ;  /* 0x000000ffff3cd224 */ /* 0x000fe200078e0a3c */
[C---:B------:R-:W-:Y:S01]  /*7920*/  ISETP.GT.U32.AND P6, PT, R57.reuse, R10, PT ;  /* 0x0000000a3900720c */ /* 0x040fe20003fc4070 */
[----:B------:R-:W-:Y:S01]  /*7930*/  IMAD.HI.U32 R2, R0, R16, RZ ;  /* 0x0000001000027227 */ /* 0x000fe200078e00ff */
[----:B------:R-:W-:-:S02]  /*7940*/  ISETP.GT.U32.AND P5, PT, R57, R13, PT ;  /* 0x0000000d3900720c */ /* 0x000fc40003fa4070 */
[----:B------:R-:W-:Y:S01]  /*7950*/  ISETP.GE.AND P2, PT, R28, RZ, PT ;  /* 0x000000ff1c00720c */ /* 0x000fe20003f46270 */
[----:B------:R-:W-:Y:S01]  /*7960*/  @!P1 IMAD.IADD R59, R59, 0x1, -R57 ;  /* 0x000000013b3b9824 */ /* 0x000fe200078e0a39 */
[----:B------:R-:W-:Y:S01]  /*7970*/  ISETP.GT.U32.AND P1, PT, R57, R15, PT ;  /* 0x0000000f3900720c */ /* 0x000fe20003f24070 */
[----:B------:R-:W-:Y:S02]  /*7980*/  IMAD.MOV R2, RZ, RZ, -R2 ;  /* 0x000000ffff027224 */ /* 0x000fe400078e0a02 */
[----:B------:R-:W-:Y:S01]  /*7990*/  IMAD.HI.U32 R5, R0, R18, RZ ;  /* 0x0000001200057227 */ /* 0x000fe200078e00ff */
[----:B------:R-:W-:-:S03]  /*79a0*/  IABS R19, R34 ;  /* 0x0000002200137213 */ /* 0x000fc60000000000 */
[C---:B------:R-:W-:Y:S02]  /*79b0*/  IMAD R16, R57.reuse, R2, R16 ;  /* 0x0000000239107224 */ /* 0x040fe400078e0210 */
[----:B------:R-:W-:Y:S02]  /*79c0*/  IMAD.MOV R5, RZ, RZ, -R5 ;  /* 0x000000ffff057224 */ /* 0x000fe400078e0a05 */
[--C-:B------:R-:W-:Y:S02]  /*79d0*/  @!P0 IMAD.IADD R12, R12, 0x1, -R57.reuse ;  /* 0x000000010c0c8824 */ /* 0x100fe400078e0a39 */
[--C-:B------:R-:W-:Y:S01]  /*79e0*/  @!P6 IMAD.IADD R10, R10, 0x1, -R57.reuse ;  /* 0x000000010a0ae824 */ /* 0x100fe200078e0a39 */
[C---:B------:R-:W-:Y:S01]  /*79f0*/  ISETP.GT.U32.AND P6, PT, R57.reuse, R16, PT ;  /* 0x000000103900720c */ /* 0x040fe20003fc4070 */
[----:B------:R-:W-:Y:S02]  /*7a00*/  IMAD R18, R57, R5, R18 ;  /* 0x0000000539127224 */ /* 0x000fe400078e0212 */
[----:B------:R-:W-:Y:S01]  /*7a10*/  @!P5 IMAD.IADD R13, R13, 0x1, -R57 ;  /* 0x000000010d0dd824 */ /* 0x000fe200078e0a39 */
[----:B------:R-:W-:Y:S01]  /*7a20*/  ISETP.GT.U32.AND P5, PT, R57, R12, PT ;  /* 0x0000000c3900720c */ /* 0x000fe20003fa4070 */
[----:B------:R-:W-:Y:S01]  /*7a30*/  IMAD.HI.U32 R4, R0, R19, RZ ;  /* 0x0000001300047227 */ /* 0x000fe200078e00ff */
[----:B------:R-:W-:-:S03]  /*7a40*/  IABS R21, R35 ;  /* 0x0000002300157213 */ /* 0x000fc60000000000 */
[----:B------:R-:W-:Y:S01]  /*7a50*/  @!P1 IMAD.IADD R15, R15, 0x1, -R57 ;  /* 0x000000010f0f9824 */ /* 0x000fe200078e0a39 */
[C---:B------:R-:W-:Y:S01]  /*7a60*/  ISETP.GT.U32.AND P1, PT, R57.reuse, R13, PT ;  /* 0x0000000d3900720c */ /* 0x040fe20003f24070 */
[----:B------:R-:W-:Y:S01]  /*7a70*/  @!P2 IMAD.MOV R10, RZ, RZ, -R10 ;  /* 0x000000ffff0aa224 */ /* 0x000fe200078e0a0a */
[----:B------:R-:W-:Y:S01]  /*7a80*/  ISETP.GT.U32.AND P2, PT, R57, R18, PT ;  /* 0x000000123900720c */ /* 0x000fe20003f44070 */
[----:B------:R-:W-:Y:S01]  /*7a90*/  IMAD.MOV R4, RZ, RZ, -R4 ;  /* 0x000000ffff047224 */ /* 0x000fe200078e0a04 */
[----:B------:R-:W-:Y:S01]  /*7aa0*/  ISETP.GE.AND P4, PT, R29, RZ, PT ;  /* 0x000000ff1d00720c */ /* 0x000fe20003f86270 */
[----:B------:R-:W-:-:S04]  /*7ab0*/  IMAD.HI.U32 R2, R0, R21, RZ ;  /* 0x0000001500027227 */ /* 0x000fc800078e00ff */
[C---:B------:R-:W-:Y:S01]  /*7ac0*/  IMAD R19, R57.reuse, R4, R19 ;  /* 0x0000000439137224 */ /* 0x040fe200078e0213 */
[----:B------:R-:W-:Y:S01]  /*7ad0*/  IABS R22, R36 ;  /* 0x0000002400167213 */ /* 0x000fe20000000000 */
[----:B------:R-:W-:Y:S02]  /*7ae0*/  IMAD.MOV R2, RZ, RZ, -R2 ;  /* 0x000000ffff027224 */ /* 0x000fe400078e0a02 */
[--C-:B------:R-:W-:Y:S01]  /*7af0*/  @!P6 IMAD.IADD R16, R16, 0x1, -R57.reuse ;  /* 0x000000011010e824 */ /* 0x100fe200078e0a39 */
[C---:B------:R-:W-:Y:S01]  /*7b00*/  ISETP.GT.U32.AND P6, PT, R57.reuse, R15, PT ;  /* 0x0000000f3900720c */ /* 0x040fe20003fc4070 */
[----:B------:R-:W-:Y:S01]  /*7b10*/  @!P5 IMAD.IADD R12, R12, 0x1, -R57 ;  /* 0x000000010c0cd824 */ /* 0x000fe200078e0a39 */
[C---:B------:R-:W-:Y:S01]  /*7b20*/  ISETP.GT.U32.AND P5, PT, R57.reuse, R19, PT ;  /* 0x000000133900720c */ /* 0x040fe20003fa4070 */
[----:B------:R-:W-:Y:S01]  /*7b30*/  IMAD R21, R57, R2, R21 ;  /* 0x0000000239157224 */ /* 0x000fe200078e0215 */
[----:B------:R-:W-:Y:S01]  /*7b40*/  ISETP.GE.AND P0, PT, R30, RZ, PT ;  /* 0x000000ff1e00720c */ /* 0x000fe20003f06270 */
[--C-:B------:R-:W-:Y:S01]  /*7b50*/  @!P1 IMAD.IADD R13, R13, 0x1, -R57.reuse ;  /* 0x000000010d0d9824 */ /* 0x100fe200078e0a39 */
[----:B------:R-:W-:Y:S01]  /*7b60*/  IABS R2, R37 ;  /* 0x0000002500027213 */ /* 0x000fe20000000000 */
[----:B------:R-:W-:Y:S01]  /*7b70*/  @!P2 IMAD.IADD R18, R18, 0x1, -R57 ;  /* 0x000000011212a824 */ /* 0x000fe200078e0a39 */
[----:B------:R-:W-:Y:S01]  /*7b80*/  ISETP.GE.AND P1, PT, R31, RZ, PT ;  /* 0x000000ff1f00720c */ /* 0x000fe20003f26270 */
[----:B------:R-:W-:-:S04]  /*7b90*/  IMAD.HI.U32 R4, R0, R22, RZ ;  /* 0x0000001600047227 */ /* 0x000fc800078e00ff */
[----:B------:R-:W-:Y:S01]  /*7ba0*/  @!P4 IMAD.MOV R12, RZ, RZ, -R12 ;  /* 0x000000ffff0cc224 */ /* 0x000fe200078e0a0c */
[----:B------:R-:W-:Y:S01]  /*7bb0*/  ISETP.GT.U32.AND P4, PT, R57, R18, PT ;  /* 0x000000123900720c */ /* 0x000fe20003f84070 */
[----:B------:R-:W-:Y:S02]  /*7bc0*/  IMAD.MOV R5, RZ, RZ, -R4 ;  /* 0x000000ffff057224 */ /* 0x000fe400078e0a04 */
[----:B------:R-:W-:-:S04]  /*7bd0*/  IMAD.HI.U32 R4, R0, R2, RZ ;  /* 0x0000000200047227 */ /* 0x000fc800078e00ff */
[--C-:B------:R-:W-:Y:S02]  /*7be0*/  @!P6 IMAD.IADD R15, R15, 0x1, -R57.reuse ;  /* 0x000000010f0fe824 */ /* 0x100fe400078e0a39 */
[----:B------:R-:W-:Y:S02]  /*7bf0*/  @!P5 IMAD.IADD R19, R19, 0x1, -R57 ;  /* 0x000000011313d824 */ /* 0x000fe400078e0a39 */
[C---:B------:R-:W-:Y:S02]  /*7c00*/  IMAD R22, R57.reuse, R5, R22 ;  /* 0x0000000539167224 */ /* 0x040fe400078e0216 */
[----:B------:R-:W-:Y:S01]  /*7c10*/  IMAD.MOV R4, RZ, RZ, -R4 ;  /* 0x000000ffff047224 */ /* 0x000fe200078e0a04 */
[C---:B------:R-:W-:Y:S01]  /*7c20*/  ISETP.GT.U32.AND P6, PT, R57.reuse, R21, PT ;  /* 0x000000153900720c */ /* 0x040fe20003fc4070 */
[----:B------:R-:W-:Y:S01]  /*7c30*/  @!P0 IMAD.MOV R13, RZ, RZ, -R13 ;  /* 0x000000ffff0d8224 */ /* 0x000fe200078e0a0d */
[C---:B------:R-:W-:Y:S01]  /*7c40*/  ISETP.GT.U32.AND P0, PT, R57.reuse, R19, PT ;  /* 0x000000133900720c */ /* 0x040fe20003f04070 */
[----:B------:R-:W-:Y:S01]  /*7c50*/  @!P1 IMAD.MOV R15, RZ, RZ, -R15 ;  /* 0x000000ffff0f9224 */ /* 0x000fe200078e0a0f */
[----:B------:R-:W-:Y:S01]  /*7c60*/  IABS R5, R38 ;  /* 0x0000002600057213 */ /* 0x000fe20000000000 */
[C---:B------:R-:W-:Y:S01]  /*7c70*/  IMAD R2, R57.reuse, R4, R2 ;  /* 0x0000000439027224 */ /* 0x040fe200078e0202 */
[C---:B------:R-:W-:Y:S01]  /*7c80*/  ISETP.GT.U32.AND P1, PT, R57.reuse, R22, PT ;  /* 0x000000163900720c */ /* 0x040fe20003f24070 */
[----:B------:R-:W-:Y:S01]  /*7c90*/  @!P4 IMAD.IADD R18, R18, 0x1, -R57 ;  /* 0x000000011212c824 */ /* 0x000fe200078e0a39 */
[----:B------:R-:W-:Y:S01]  /*7ca0*/  ISETP.GE.AND P5, PT, R34, RZ, PT ;  /* 0x000000ff2200720c */ /* 0x000fe20003fa6270 */
[----:B------:R-:W-:Y:S01]  /*7cb0*/  IMAD.HI.U32 R4, R0, R5, RZ ;  /* 0x0000000500047227 */ /* 0x000fe200078e00ff */
[----:B------:R-:W-:-:S02]  /*7cc0*/  ISETP.GT.U32.AND P4, PT, R57, R2, PT ;  /* 0x000000023900720c */ /* 0x000fc40003f84070 */
[----:B------:R-:W-:Y:S01]  /*7cd0*/  ISETP.GE.AND P2, PT, R33, RZ, PT ;  /* 0x000000ff2100720c */ /* 0x000fe20003f46270 */
[----:B------:R-:W-:Y:S01]  /*7ce0*/  IMAD.MOV R4, RZ, RZ, -R4 ;  /* 0x000000ffff047224 */ /* 0x000fe200078e0a04 */
[----:B------:R-:W-:Y:S01]  /*7cf0*/  ISETP.GE.AND P3, PT, R23, RZ, PT ;  /* 0x000000ff1700720c */ /* 0x000fe20003f66270 */
[--C-:B------:R-:W-:Y:S02]  /*7d00*/  @!P6 IMAD.IADD R21, R21, 0x1, -R57.reuse ;  /* 0x000000011515e824 */ /* 0x100fe400078e0a39 */
[--C-:B------:R-:W-:Y:S02]  /*7d10*/  @!P0 IMAD.IADD R19, R19, 0x1, -R57.reuse ;  /* 0x0000000113138824 */ /* 0x100fe400078e0a39 */
[----:B------:R-:W-:Y:S02]  /*7d20*/  @!P1 IMAD.IADD R22, R22, 0x1, -R57 ;  /* 0x0000000116169824 */ /* 0x000fe400078e0a39 */
[C---:B------:R-:W-:Y:S01]  /*7d30*/  IMAD R26, R57.reuse, R4, R5 ;  /* 0x00000004391a7224 */ /* 0x040fe200078e0205 */
[C---:B------:R-:W-:Y:S01]  /*7d40*/  ISETP.GT.U32.AND P6, PT, R57.reuse, R21, PT ;  /* 0x000000153900720c */ /* 0x040fe20003fc4070 */
[----:B------:R-:W-:Y:S01]  /*7d50*/  @!P4 IMAD.IADD R2, R2, 0x1, -R57 ;  /* 0x000000010202c824 */ /* 0x000fe200078e0a39 */
[C---:B------:R-:W-:Y:S01]  /*7d60*/  ISETP.GT.U32.AND P4, PT, R57.reuse, R22, PT ;  /* 0x000000163900720c */ /* 0x040fe20003f84070 */
[----:B------:R-:W-:Y:S01]  /*7d70*/  @!P5 IMAD.MOV R19, RZ, RZ, -R19 ;  /* 0x000000ffff13d224 */ /* 0x000fe200078e0a13 */
[C---:B------:R-:W-:Y:S01]  /*7d80*/  ISETP.GT.U32.AND P5, PT, R57.reuse, R26, PT ;  /* 0x0000001a3900720c */ /* 0x040fe20003fa4070 */
[----:B------:R-:W-:Y:S01]  /*7d90*/  @!P2 IMAD.MOV R18, RZ, RZ, -R18 ;  /* 0x000000ffff12a224 */ /* 0x000fe200078e0a12 */
[----:B------:R-:W-:Y:S01]  /*7da0*/  ISETP.GE.AND P0, PT, R36, RZ, PT ;  /* 0x000000ff2400720c */ /* 0x000fe20003f06270 */
[----:B------:R-:W-:Y:S01]  /*7db0*/  @!P3 IMAD.MOV R59, RZ, RZ, -R59 ;  /* 0x000000ffff3bb224 */ /* 0x000fe200078e0a3b */
[----:B------:R-:W-:-:S02]  /*7dc0*/  ISETP.GT.U32.AND P2, PT, R57, R2, PT ;  /* 0x000000023900720c */ /* 0x000fc40003f44070 */
[----:B------:R-:W-:Y:S02]  /*7dd0*/  ISETP.GT.U32.AND P3, PT, R57, R16, PT ;  /* 0x000000103900720c */ /* 0x000fe40003f64070 */
[----:B------:R-:W-:Y:S01]  /*7de0*/  IABS R27, R39 ;  /* 0x00000027001b7213 */ /* 0x000fe20000000000 */
[--C-:B------:R-:W-:Y:S01]  /*7df0*/  @!P6 IMAD.IADD R21, R21, 0x1, -R57.reuse ;  /* 0x000000011515e824 */ /* 0x100fe200078e0a39 */
[----:B------:R-:W-:Y:S01]  /*7e00*/  ISETP.GE.AND P6, PT, R37, RZ, PT ;  /* 0x000000ff2500720c */ /* 0x000fe20003fc6270 */
[--C-:B------:R-:W-:Y:S01]  /*7e10*/  @!P4 IMAD.IADD R22, R22, 0x1, -R57.reuse ;  /* 0x000000011616c824 */ /* 0x100fe200078e0a39 */
[----:B------:R-:W-:Y:S01]  /*7e20*/  IABS R29, R40 ;  /* 0x00000028001d7213 */ /* 0x000fe20000000000 */
[----:B------:R-:W-:Y:S02]  /*7e30*/  @!P5 IMAD.IADD R26, R26, 0x1, -R57 ;  /* 0x000000011a1ad824 */ /* 0x000fe400078e0a39 */
[----:B------:R-:W-:-:S04]  /*7e40*/  IMAD.HI.U32 R4, R0, R27, RZ ;  /* 0x0000001b00047227 */ /* 0x000fc800078e00ff */
[----:B------:R-:W-:Y:S01]  /*7e50*/  @!P0 IMAD.MOV R22, RZ, RZ, -R22 ;  /* 0x000000ffff168224 */ /* 0x000fe200078e0a16 */
[----:B------:R-:W-:Y:S01]  /*7e60*/  ISETP.GT.U32.AND P0, PT, R57, R26, PT ;  /* 0x0000001a3900720c */ /* 0x000fe20003f04070 */
[----:B------:R-:W-:-:S04]  /*7e70*/  IMAD.HI.U32 R5, R0, R29, RZ ;  /* 0x0000001d00057227 */ /* 0x000fc800078e00ff */
[----:B------:R-:W-:Y:S02]  /*7e80*/  IMAD.MOV R4, RZ, RZ, -R4 ;  /* 0x000000ffff047224 */ /* 0x000fe400078e0a04 */
[--C-:B------:R-:W-:Y:S02]  /*7e90*/  @!P2 IMAD.IADD R2, R2, 0x1, -R57.reuse ;  /* 0x000000010202a824 */ /* 0x100fe400078e0a39 */
[----:B------:R-:W-:Y:S01]  /*7ea0*/  @!P3 IMAD.IADD R16, R16, 0x1, -R57 ;  /* 0x000000011010b824 */ /* 0x000fe200078e0a39 */
[----:B------:R-:W-:Y:S01]  /*7eb0*/  ISETP.GE.AND P3, PT, R32, RZ, PT ;  /* 0x000000ff2000720c */ /* 0x000fe20003f66270 */
[----:B------:R-:W-:Y:S02]  /*7ec0*/  IMAD.MOV R5, RZ, RZ, -R5 ;  /* 0x000000ffff057224 */ /* 0x000fe400078e0a05 */
[C---:B------:R-:W-:Y:S02]  /*7ed0*/  IMAD R27, R57.reuse, R4, R27 ;  /* 0x00000004391b7224 */ /* 0x040fe400078e021b */
[----:B------:R-:W-:Y:S01]  /*7ee0*/  IMAD.MOV.U32 R24, RZ, RZ, R2 ;  /* 0x000000ffff187224 */ /* 0x000fe200078e0002 */
[----:B------:R-:W-:Y:S01]  /*7ef0*/  IABS R31, R41 ;  /* 0x00000029001f7213 */ /* 0x000fe20000000000 */
[----:B------:R-:W-:-:S02]  /*7f00*/  IMAD R29, R57, R5, R29 ;  /* 0x00000005391d7224 */ /* 0x000fc400078e021d */
[----:B------:R-:W-:Y:S01]  /*7f10*/  @!P6 IMAD.MOV R24, RZ, RZ, -R24 ;  /* 0x000000ffff18e224 */ /* 0x000fe200078e0a18 */
[C---:B------:R-:W-:Y:S01]  /*7f20*/  ISETP.GT.U32.AND P6, PT, R57.reuse, R27, PT ;  /* 0x0000001b3900720c */ /* 0x040fe20003fc4070 */
[----:B------:R-:W-:Y:S01]  /*7f30*/  @!P0 IMAD.IADD R26, R26, 0x1, -R57 ;  /* 0x000000011a1a8824 */ /* 0x000fe200078e0a39 */
[----:B------:R-:W-:Y:S01]  /*7f40*/  ISETP.GT.U32.AND P0, PT, R57, R29, PT ;  /* 0x0000001d3900720c */ /* 0x000fe20003f04070 */
[----:B------:R-:W-:-:S04]  /*7f50*/  IMAD.HI.U32 R4, R0, R31, RZ ;  /* 0x0000001f00047227 */ /* 0x000fc800078e00ff */
[----:B------:R-:W-:Y:S01]  /*7f60*/  @!P3 IMAD.MOV R16, RZ, RZ, -R16 ;  /* 0x000000ffff10b224 */ /* 0x000fe200078e0a10 */
[----:B------:R-:W-:Y:S01]  /*7f70*/  ISETP.GE.AND P3, PT, R35, RZ, PT ;  /* 0x000000ff2300720c */ /* 0x000fe20003f66270 */
[----:B------:R-:W-:Y:S01]  /*7f80*/  IMAD.MOV R4, RZ, RZ, -R4 ;  /* 0x000000ffff047224 */ /* 0x000fe200078e0a04 */
[----:B------:R-:W-:-:S03]  /*7f90*/  ISETP.GE.AND P1, PT, R38, RZ, PT ;  /* 0x000000ff2600720c */ /* 0x000fc60003f26270 */
[----:B------:R-:W-:Y:S02]  /*7fa0*/  IMAD R31, R57, R4, R31 ;  /* 0x00000004391f7224 */ /* 0x000fe400078e021f */
[--C-:B------:R-:W-:Y:S01]  /*7fb0*/  @!P6 IMAD.IADD R27, R27, 0x1, -R57.reuse ;  /* 0x000000011b1be824 */ /* 0x100fe200078e0a39 */
[----:B------:R-:W-:Y:S01]  /*7fc0*/  IABS R34, R43 ;  /* 0x0000002b00227213 */ /* 0x000fe20000000000 */
[----:B------:R-:W-:Y:S01]  /*7fd0*/  @!P0 IMAD.IADD R29, R29, 0x1, -R57 ;  /* 0x000000011d1d8824 */ /* 0x000fe200078e0a39 */
[C---:B------:R-:W-:Y:S02]  /*7fe0*/  ISETP.GT.U32.AND P6, PT, R57.reuse, R31, PT ;  /* 0x0000001f3900720c */ /* 0x040fe40003fc4070 */
[----:B------:R-:W-:Y:S01]  /*7ff0*/  ISETP.GT.U32.AND P0, PT, R57, R27, PT ;  /* 0x0000001b3900720c */ /* 0x000fe20003f04070 */
[----:B------:R-:W-:Y:S01]  /*8000*/  @!P3 IMAD.MOV R21, RZ, RZ, -R21 ;  /* 0x000000ffff15b224 */ /* 0x000fe200078e0a15 */
[----:B------:R-:W-:Y:S01]  /*8010*/  ISETP.GE.AND P3, PT, R39, RZ, PT ;  /* 0x000000ff2700720c */ /* 0x000fe20003f66270 */
[----:B------:R-:W-:Y:S01]  /*8020*/  IMAD.HI.U32 R5, R0, R34, RZ ;  /* 0x0000002200057227 */ /* 0x000fe200078e00ff */
[----:B------:R-:W-:-:S02]  /*8030*/  IABS R36, R44 ;  /* 0x0000002c00247213 */ /* 0x000fc40000000000 */
[----:B------:R-:W-:Y:S01]  /*8040*/  IABS R32, R42 ;  /* 0x0000002a00207213 */ /* 0x000fe20000000000 */
[----:B------:R-:W-:Y:S01]  /*8050*/  @!P1 IMAD.MOV R26, RZ, RZ, -R26 ;  /* 0x000000ffff1a9224 */ /* 0x000fe200078e0a1a */
[----:B------:R-:W-:Y:S01]  /*8060*/  ISETP.GT.U32.AND P1, PT, R57, R29, PT ;  /* 0x0000001d3900720c */ /* 0x000fe20003f24070 */
[----:B------:R-:W-:-:S04]  /*8070*/  IMAD.HI.U32 R4, R0, R36, RZ ;  /* 0x0000002400047227 */ /* 0x000fc800078e00ff */
[----:B------:R-:W-:Y:S02]  /*8080*/  IMAD.MOV R5, RZ, RZ, -R5 ;  /* 0x000000ffff057224 */ /* 0x000fe400078e0a05 */
[----:B------:R-:W-:Y:S01]  /*8090*/  IMAD.HI.U32 R2, R0, R32, RZ ;  /* 0x0000002000027227 */ /* 0x000fe200078e00ff */
[----:B------:R-:W-:Y:S01]  /*80a0*/  STL [R1+0x3c20], R61 ;  /* 0x003c203d01007387 */ /* 0x000fe20000100800 */
[----:B------:R-:W-:Y:S02]  /*80b0*/  IABS R37, R45 ;  /* 0x0000002d00257213 */ /* 0x000fe40000000000 */
[----:B------:R-:W-:Y:S01]  /*80c0*/  IMAD.MOV R4, RZ, RZ, -R4 ;  /* 0x000000ffff047224 */ /* 0x000fe200078e0a04 */
[----:B------:R-:W-:Y:S01]  /*80d0*/  STL [R1+0x3c24], R60 ;  /* 0x003c243c01007387 */ /* 0x000fe20000100800 */
[----:B------:R-:W-:Y:S02]  /*80e0*/  IMAD R34, R57, R5, R34 ;  /* 0x0000000539227224 */ /* 0x000fe400078e0222 */
[----:B------:R-:W-:-:S02]  /*80f0*/  @!P6 IMAD.IADD R31, R31, 0x1, -R57 ;  /* 0x000000011f1fe824 */ /* 0x000fc400078e0a39 */
[----:B------:R-:W-:Y:S01]  /*8100*/  @!P0 IMAD.IADD R27, R27, 0x1, -R57 ;  /* 0x000000011b1b8824 */ /* 0x000fe200078e0a39 */
[----:B------:R-:W-:Y:S01]  /*8110*/  STL [R1+0x3c28], R59 ;  /* 0x003c283b01007387 */ /* 0x000fe20000100800 */
[----:B------:R-:W-:Y:S01]  /*8120*/  IMAD.MOV R2, RZ, RZ, -R2 ;  /* 0x000000ffff027224 */ /* 0x000fe200078e0a02 */
[C---:B------:R-:W-:Y:S01]  /*8130*/  ISETP.GT.U32.AND P6, PT, R57.reuse, R31, PT ;  /* 0x0000001f3900720c */ /* 0x040fe20003fc4070 */
[C---:B------:R-:W-:Y:S01]  /*8140*/  IMAD R36, R57.reuse, R4, R36 ;  /* 0x0000000439247224 */ /* 0x040fe200078e0224 */
[----:B------:R0:W-:Y:S01]  /*8150*/  STL [R1+0x3c2c], R10 ;  /* 0x003c2c0a01007387 */ /* 0x0001e20000100800 */
[----:B------:R-:W-:Y:S01]  /*8160*/  @!P3 IMAD.MOV R27, RZ, RZ, -R27 ;  /* 0x000000ffff1bb224 */ /* 0x000fe200078e0a1b */
[C---:B------:R-:W-:Y:S01]  /*8170*/  ISETP.GT.U32.AND P3, PT, R57.reuse, R34, PT ;  /* 0x000000223900720c */ /* 0x040fe20003f64070 */
[----:B------:R-:W-:Y:S01]  /*8180*/  IMAD R32, R57, R2, R32 ;  /* 0x0000000239207224 */ /* 0x000fe200078e0220 */
[----:B------:R-:W-:Y:S01]  /*8190*/  STL [R1+0x3c30], R12 ;  /* 0x003c300c01007387 */ /* 0x000fe20000100800 */
[----:B------:R-:W-:-:S03]  /*81a0*/  IMAD.HI.U32 R2, R0, R37, RZ ;  /* 0x0000002500027227 */ /* 0x000fc600078e00ff */
[----:B------:R-:W-:Y:S01]  /*81b0*/  STL [R1+0x3c34], R13 ;  /* 0x003c340d01007387 */ /* 0x000fe20000100800 */
[----:B------:R-:W-:-:S03]  /*81c0*/  @!P1 IMAD.IADD R29, R29, 0x1, -R57 ;  /* 0x000000011d1d9824 */ /* 0x000fc600078e0a39 */
[----:B------:R-:W-:Y:S01]  /*81d0*/  STL [R1+0x3c38], R15 ;  /* 0x003c380f01007387 */ /* 0x000fe20000100800 */
[----:B------:R-:W-:-:S03]  /*81e0*/  ISETP.GT.U32.AND P1, PT, R57, R36, PT ;  /* 0x000000243900720c */ /* 0x000fc60003f24070 */
[----:B------:R-:W-:Y:S01]  /*81f0*/  STL [R1+0x3c3c], R16 ;  /* 0x003c3c1001007387 */ /* 0x000fe20000100800 */
[----:B------:R-:W-:-:S03]  /*8200*/  IMAD.MOV R2, RZ, RZ, -R2 ;  /* 0x000000ffff027224 */ /* 0x000fc600078e0a02 */
[----:B------:R-:W-:Y:S04]  /*8210*/  STL [R1+0x3c40], R18 ;  /* 0x003c401201007387 */ /* 0x000fe80000100800 */
[----:B------:R-:W-:Y:S04]  /*8220*/  STL [R1+0x3c44], R19 ;  /* 0x003c441301007387 */ /* 0x000fe80000100800 */
[----:B------:R-:W-:Y:S01]  /*8230*/  STL [R1+0x3c48], R21 ;  /* 0x003c481501007387 */ /* 0x000fe20000100800 */
[----:B------:R-:W-:-:S03]  /*8240*/  IMAD R37, R57, R2, R37 ;  /* 0x0000000239257224 */ /* 0x000fc600078e0225 */
[----:B------:R-:W-:Y:S04]  /*8250*/  STL [R1+0x3c4c], R22 ;  /* 0x003c4c1601007387 */ /* 0x000fe80000100800 */
[----:B------:R-:W-:Y:S04]  /*8260*/  STL [R1+0x3c50], R24 ;  /* 0x003c501801007387 */ /* 0x000fe80000100800 */
[----:B------:R-:W-:Y:S04]  /*8270*/  STL [R1+0x3c54], R26 ;  /* 0x003c541a01007387 */ /* 0x000fe80000100800 */
[----:B------:R-:W-:Y:S01]  /*8280*/  STL [R1+0x3c58], R27 ;  /* 0x003c581b01007387 */ /* 0x000fe20000100800 */
[----:B------:R-:W-:-:S03]  /*8290*/  @!P6 IMAD.IADD R31, R31, 0x1, -R57 ;  /* 0x000000011f1fe824 */ /* 0x000fc600078e0a39 */
[----:B------:R-:W5:Y:S01]  /*82a0*/  LDL R48, [R1+0xd4] ;  /* 0x0000d40001307983 */ /* 0x000f620000100800 */
[--C-:B------:R-:W-:Y:S01]  /*82b0*/  @!P3 IMAD.IADD R34, R34, 0x1, -R57.reuse ;  /* 0x000000012222b824 */ /* 0x100fe200078e0a39 */
[----:B------:R-:W-:Y:S02]  /*82c0*/  IABS R38, R46 ;  /* 0x0000002e00267213 */ /* 0x000fe40000000000 */
[----:B------:R-:W-:Y:S02]  /*82d0*/  IABS R2, R55 ;  /* 0x0000003700027213 */ /* 0x000fe40000000000 */
[C---:B------:R-:W-:Y:S02]  /*82e0*/  ISETP.GT.U32.AND P0, PT, R57.reuse, R32, PT ;  /* 0x000000203900720c */ /* 0x040fe40003f04070 */
[----:B------:R-:W-:Y:S01]  /*82f0*/  ISETP.GT.U32.AND P6, PT, R57, R37, PT ;  /* 0x000000253900720c */ /* 0x000fe20003fc4070 */
[----:B------:R-:W-:Y:S01]  /*8300*/  @!P1 IMAD.IADD R36, R36, 0x1, -R57 ;  /* 0x0000000124249824 */ /* 0x000fe200078e0a39 */
[----:B------:R-:W-:Y:S01]  /*8310*/  ISETP.GE.AND P4, PT, R40, RZ, PT ;  /* 0x000000ff2800720c */ /* 0x000fe20003f86270 */
[C---:B------:R-:W-:Y:S01]  /*8320*/  IMAD.HI.U32 R6, R0.reuse, R38, RZ ;  /* 0x0000002600067227 */ /* 0x040fe200078e00ff */
[----:B------:R-:W-:Y:S01]  /*8330*/  ISETP.GE.AND P2, PT, R41, RZ, PT ;  /* 0x000000ff2900720c */ /* 0x000fe20003f46270 */
[----:B------:R-:W5:Y:S01]  /*8340*/  LDL.LU R51, [R1+0xd8] ;  /* 0x0000d80001337983 */ /* 0x000f620000300800 */
[----:B------:R-:W-:Y:S01]  /*8350*/  ISETP.GT.U32.AND P1, PT, R57, R34, PT ;  /* 0x000000223900720c */ /* 0x000fe20003f24070 */
[----:B------:R-:W-:Y:S01]  /*8360*/  IMAD.HI.U32 R4, R0, R2, RZ ;  /* 0x0000000200047227 */ /* 0x000fe200078e00ff */
[----:B------:R-:W-:-:S03]  /*8370*/  IABS R40, R47 ;  /* 0x0000002f00287213 */ /* 0x000fc60000000000 */
[----:B------:R-:W-:Y:S02]  /*8380*/  IMAD.MOV R6, RZ, RZ, -R6 ;  /* 0x000000ffff067224 */ /* 0x000fe400078e0a06 */
[----:B------:R-:W-:Y:S02]  /*8390*/  IMAD.MOV R4, RZ, RZ, -R4 ;  /* 0x000000ffff047224 */ /* 0x000fe400078e0a04 */
[----:B------:R-:W-:-:S04]  /*83a0*/  IMAD.HI.U32 R5, R0, R40, RZ ;  /* 0x0000002800057227 */ /* 0x000fc800078e00ff */
[--C-:B------:R-:W-:Y:S02]  /*83b0*/  @!P0 IMAD.IADD R32, R32, 0x1, -R57.reuse ;  /* 0x0000000120208824 */ /* 0x100fe400078e0a39 */
[C---:B------:R-:W-:Y:S02]  /*83c0*/  IMAD R38, R57.reuse, R6, R38 ;  /* 0x0000000639267224 */ /* 0x040fe400078e0226 */
[----:B------:R-:W-:Y:S01]  /*83d0*/  IMAD R2, R57, R4, R2 ;  /* 0x0000000439027224 */ /* 0x000fe200078e0202 */
[----:B------:R-:W-:Y:S01]  /*83e0*/  IABS R4, R56 ;  /* 0x0000003800047213 */ /* 0x000fe20000000000 */
[----:B------:R-:W-:Y:S01]  /*83f0*/  @!P6 IMAD.IADD R37, R37, 0x1, -R57 ;  /* 0x000000012525e824 */ /* 0x000fe200078e0a39 */
[C---:B------:R-:W-:Y:S01]  /*8400*/  ISETP.GT.U32.AND P6, PT, R57.reuse, R36, PT ;  /* 0x000000243900720c */ /* 0x040fe20003fc4070 */
[----:B------:R-:W-:Y:S01]  /*8410*/  IMAD.MOV R5, RZ, RZ, -R5 ;  /* 0x000000ffff057224 */ /* 0x000fe200078e0a05 */
[C---:B------:R-:W-:Y:S01]  /*8420*/  ISETP.GT.U32.AND P3, PT, R57.reuse, R32, PT ;  /* 0x000000203900720c */ /* 0x040fe20003f64070 */
[----:B------:R-:W-:Y:S01]  /*8430*/  @!P2 IMAD.MOV R31, RZ, RZ, -R31 ;  /* 0x000000ffff1fa224 */ /* 0x000fe200078e0a1f */
[C---:B------:R-:W-:Y:S01]  /*8440*/  ISETP.GT.U32.AND P2, PT, R57.reuse, R38, PT ;  /* 0x000000263900720c */ /* 0x040fe20003f44070 */
[----:B------:R-:W-:Y:S01]  /*8450*/  @!P1 IMAD.IADD R34, R34, 0x1, -R57 ;  /* 0x0000000122229824 */ /* 0x000fe200078e0a39 */
[----:B------:R-:W-:Y:S01]  /*8460*/  ISETP.GE.AND P1, PT, R44, RZ, PT ;  /* 0x000000ff2c00720c */ /* 0x000fe20003f26270 */
[----:B------:R-:W-:-:S02]  /*8470*/  IMAD R40, R57, R5, R40 ;  /* 0x0000000539287224 */ /* 0x000fc400078e0228 */
[----:B------:R-:W-:Y:S01]  /*8480*/  IMAD.HI.U32 R5, R0, R4, RZ ;  /* 0x0000000400057227 */ /* 0x000fe200078e00ff */
[----:B------:R-:W-:-:S03]  /*8490*/  ISETP.GE.AND P5, PT, R42, RZ, PT ;  /* 0x000000ff2a00720c */ /* 0x000fc60003fa6270 */
[----:B------:R-:W-:Y:S02]  /*84a0*/  IMAD.MOV R6, RZ, RZ, -R5 ;  /* 0x000000ffff067224 */ /* 0x000fe400078e0a05 */
[--C-:B------:R-:W-:Y:S02]  /*84b0*/  @!P6 IMAD.IADD R36, R36, 0x1, -R57.reuse ;  /* 0x000000012424e824 */ /* 0x100fe400078e0a39 */
[C---:B------:R-:W-:Y:S01]  /*84c0*/  IMAD R4, R57.reuse, R6, R4 ;  /* 0x0000000639047224 */ /* 0x040fe200078e0204 */
[----:B------:R-:W-:Y:S01]  /*84d0*/  IABS R7, R58 ;  /* 0x0000003a00077213 */ /* 0x000fe20000000000 */
[--C-:B------:R-:W-:Y:S02]  /*84e0*/  @!P3 IMAD.IADD R32, R32, 0x1, -R57.reuse ;  /* 0x000000012020b824 */ /* 0x100fe400078e0a39 */
[----:B------:R-:W-:Y:S02]  /*84f0*/  @!P2 IMAD.IADD R38, R38, 0x1, -R57 ;  /* 0x000000012626a824 */ /* 0x000fe400078e0a39 */
[----:B------:R-:W-:Y:S01]  /*8500*/  @!P1 IMAD.MOV R36, RZ, RZ, -R36 ;  /* 0x000000ffff249224 */ /* 0x000fe200078e0a24 */
[C---:B------:R-:W-:Y:S01]  /*8510*/  ISETP.GT.U32.AND P1, PT, R57.reuse, R4, PT ;  /* 0x000000043900720c */ /* 0x040fe20003f24070 */
[----:B------:R-:W-:Y:S01]  /*8520*/  @!P5 IMAD.MOV R32, RZ, RZ, -R32 ;  /* 0x000000ffff20d224 */ /* 0x000fe200078e0a20 */
[C---:B------:R-:W-:Y:S01]  /*8530*/  ISETP.GT.U32.AND P3, PT, R57.reuse, R40, PT ;  /* 0x000000283900720c */ /* 0x040fe20003f64070 */
[----:B------:R-:W-:Y:S01]  /*8540*/  @!P4 IMAD.MOV R29, RZ, RZ, -R29 ;  /* 0x000000ffff1dc224 */ /* 0x000fe200078e0a1d */
[C---:B------:R-:W-:Y:S01]  /*8550*/  ISETP.GT.U32.AND P5, PT, R57.reuse, R38, PT ;  /* 0x000000263900720c */ /* 0x040fe20003fa4070 */
[----:B------:R-:W-:Y:S01]  /*8560*/  IMAD.HI.U32 R5, R0, R7, RZ ;  /* 0x0000000700057227 */ /* 0x000fe200078e00ff */
[----:B------:R-:W-:-:S02]  /*8570*/  ISETP.GT.U32.AND P4, PT, R57, R37, PT ;  /* 0x000000253900720c */ /* 0x000fc40003f84070 */
[----:B------:R-:W-:Y:S01]  /*8580*/  ISETP.GE.AND P0, PT, R43, RZ, PT ;  /* 0x000000ff2b00720c */ /* 0x000fe20003f06270 */
[----:B------:R-:W-:Y:S01]  /*8590*/  IMAD.MOV R5, RZ, RZ, -R5 ;  /* 0x000000ffff057224 */ /* 0x000fe200078e0a05 */
[C---:B------:R-:W-:Y:S02]  /*85a0*/  ISETP.GT.U32.AND P6, PT, R57.reuse, R2, PT ;  /* 0x000000023900720c */ /* 0x040fe40003fc4070 */
[----:B--2---:R-:W-:Y:S01]  /*85b0*/  IABS R6, R53 ;  /* 0x0000003500067213 */ /* 0x004fe20000000000 */
[----:B------:R-:W-:Y:S02]  /*85c0*/  IMAD R7, R57, R5, R7 ;  /* 0x0000000539077224 */ /* 0x000fe400078e0207 */
[--C-:B------:R-:W-:Y:S01]  /*85d0*/  @!P1 IMAD.IADD R4, R4, 0x1, -R57.reuse ;  /* 0x0000000104049824 */ /* 0x100fe200078e0a39 */
[----:B------:R-:W-:Y:S02]  /*85e0*/  ISETP.GE.AND P1, PT, R53, RZ, PT ;  /* 0x000000ff3500720c */ /* 0x000fe40003f26270 */
[----:B------:R-:W2:Y:S01]  /*85f0*/  LDL.LU R53, [R1+0x100] ;  /* 0x0001000001357983 */ /* 0x000ea20000300800 */
[----:B------:R-:W-:-:S02]  /*8600*/  @!P3 IMAD.IADD R40, R40, 0x1, -R57 ;  /* 0x000000012828b824 */ /* 0x000fc400078e0a39 */
[--C-:B------:R-:W-:Y:S01]  /*8610*/  @!P5 IMAD.IADD R38, R38, 0x1, -R57.reuse ;  /* 0x000000012626d824 */ /* 0x100fe200078e0a39 */
[----:B------:R-:W-:Y:S01]  /*8620*/  ISETP.GT.U32.AND P5, PT, R57, R7, PT ;  /* 0x000000073900720c */ /* 0x000fe20003fa4070 */
[--C-:B------:R-:W-:Y:S01]  /*8630*/  @!P4 IMAD.IADD R37, R37, 0x1, -R57.reuse ;  /* 0x000000012525c824 */ /* 0x100fe200078e0a39 */
[----:B------:R-:W-:Y:S01]  /*8640*/  ISETP.GE.AND P4, PT, R45, RZ, PT ;  /* 0x000000ff2d00720c */ /* 0x000fe20003f86270 */
[----:B------:R-:W-:Y:S01]  /*8650*/  @!P0 IMAD.MOV R34, RZ, RZ, -R34 ;  /* 0x000000ffff228224 */ /* 0x000fe200078e0a22 */
[C---:B------:R-:W-:Y:S01]  /*8660*/  ISETP.GT.U32.AND P0, PT, R57.reuse, R40, PT ;  /* 0x000000283900720c */ /* 0x040fe20003f04070 */
[--C-:B------:R-:W-:Y:S01]  /*8670*/  @!P6 IMAD.IADD R2, R2, 0x1, -R57.reuse ;  /* 0x000000010202e824 */ /* 0x100fe200078e0a39 */
[----:B------:R-:W2:Y:S04]  /*8680*/  LDL.LU R25, [R1+0x104] ;  /* 0x0001040001197983 */ /* 0x000ea80000300800 */
[----:B------:R-:W-:Y:S01]  /*8690*/  ISETP.GT.U32.AND P6, PT, R57, R2, PT ;  /* 0x000000023900720c */ /* 0x000fe20003fc4070 */
[----:B------:R-:W2:Y:S02]  /*86a0*/  LDL.LU R54, [R1+0x108] ;  /* 0x0001080001367983 */ /* 0x000ea40000300800 */
[----:B------:R-:W-:Y:S01]  /*86b0*/  @!P5 IMAD.IADD R7, R7, 0x1, -R57 ;  /* 0x000000010707d824 */ /* 0x000fe200078e0a39 */
[----:B------:R-:W-:Y:S01]  /*86c0*/  ISETP.GT.U32.AND P5, PT, R57, R4, PT ;  /* 0x000000043900720c */ /* 0x000fe20003fa4070 */
[----:B------:R-:W-:Y:S01]  /*86d0*/  @!P4 IMAD.MOV R37, RZ, RZ, -R37 ;  /* 0x000000ffff25c224 */ /* 0x000fe200078e0a25 */
[----:B------:R-:W-:Y:S01]  /*86e0*/  ISETP.GE.AND P4, PT, R55, RZ, PT ;  /* 0x000000ff3700720c */ /* 0x000fe20003f86270 */
[----:B------:R-:W-:Y:S01]  /*86f0*/  @!P0 IMAD.IADD R40, R40, 0x1, -R57 ;  /* 0x0000000128288824 */ /* 0x000fe200078e0a39 */
[----:B------:R-:W-:-:S05]  /*8700*/  ISETP.GE.AND P0, PT, R56, RZ, PT ;  /* 0x000000ff3800720c */ /* 0x000fca0003f06270 */
[----:B------:R-:W-:-:S04]  /*8710*/  @!P6 IMAD.IADD R2, R2, 0x1, -R57 ;  /* 0x000000010202e824 */ /* 0x000fc800078e0a39 */
[----:B------:R-:W-:Y:S02]  /*8720*/  @!P5 IMAD.IADD R4, R4, 0x1, -R57 ;  /* 0x000000010404d824 */ /* 0x000fe400078e0a39 */
[----:B------:R-:W-:Y:S02]  /*8730*/  @!P4 IMAD.MOV R2, RZ, RZ, -R2 ;  /* 0x000000ffff02c224 */ /* 0x000fe400078e0a02 */
[----:B------:R-:W-:Y:S01]  /*8740*/  @!P0 IMAD.MOV R4, RZ, RZ, -R4 ;  /* 0x000000ffff048224 */ /* 0x000fe200078e0a04 */
[----:B----4-:R-:W-:Y:S02]  /*8750*/  IABS R9, R50 ;  /* 0x0000003200097213 */ /* 0x010fe40000000000 */
[----:B------:R-:W-:Y:S01]  /*8760*/  STL [R1+0x338], R2 ;  /* 0x0003380201007387 */ /* 0x000fe20000100800 */
[----:B------:R-:W-:-:S03]  /*8770*/  ISETP.GE.AND P5, PT, R50, RZ, PT ;  /* 0x000000ff3200720c */ /* 0x000fc60003fa6270 */
[----:B------:R-:W4:Y:S04]  /*8780*/  LDL.LU R52, [R1+0x10c] ;  /* 0x00010c0001347983 */ /* 0x000f280000300800 */
[----:B------:R-:W-:Y:S04]  /*8790*/  STL [R1+0x358], R4 ;  /* 0x0003580401007387 */ /* 0x000fe80000100800 */
[----:B------:R-:W4:Y:S01]  /*87a0*/  LDL.LU R50, [R1+0x110] ;  /* 0x0001100001327983 */ /* 0x000f220000300800 */
[----:B------:R-:W-:Y:S01]  /*87b0*/  ISETP.GE.AND P2, PT, R46, RZ, PT ;  /* 0x000000ff2e00720c */ /* 0x000fe20003f46270 */
[----:B------:R-:W-:Y:S01]  /*87c0*/  IMAD.HI.U32 R8, R0, R6, RZ ;  /* 0x0000000600087227 */ /* 0x000fe200078e00ff */
[----:B------:R-:W-:-:S02]  /*87d0*/  ISETP.GE.AND P3, PT, R47, RZ, PT ;  /* 0x000000ff2f00720c */ /* 0x000fc40003f66270 */
[----:B---3--:R-:W-:Y:S01]  /*87e0*/  IABS R5, R49 ;  /* 0x0000003100057213 */ /* 0x008fe20000000000 */
[----:B------:R-:W-:Y:S01]  /*87f0*/  IMAD.MOV R11, RZ, RZ, -R8 ;  /* 0x000000ffff0b7224 */ /* 0x000fe200078e0a08 */
[----:B------:R-:W-:Y:S01]  /*8800*/  ISETP.GE.AND P4, PT, R49, RZ, PT ;  /* 0x000000ff3100720c */ /* 0x000fe20003f86270 */
[----:B------:R-:W-:Y:S01]  /*8810*/  IMAD.MOV.U32 R8, RZ, RZ, R9 ;  /* 0x000000ffff087224 */ /* 0x000fe200078e0009 */
[----:B------:R-:W3:Y:S01]  /*8820*/  LDL.LU R49, [R1+0x114] ;  /* 0x0001140001317983 */ /* 0x000ee20000300800 */
[----:B------:R-:W-:-:S04]  /*8830*/  IMAD R9, R57, R11, R6 ;  /* 0x0000000b39097224 */ /* 0x000fc800078e0206 */
[----:B------:R-:W-:Y:S01]  /*8840*/  @!P2 IMAD.MOV R38, RZ, RZ, -R38 ;  /* 0x000000ffff26a224 */ /* 0x000fe200078e0a26 */
[C---:B------:R-:W-:Y:S01]  /*8850*/  ISETP.GT.U32.AND P2, PT, R57.reuse, R7, PT ;  /* 0x000000073900720c */ /* 0x040fe20003f44070 */
[----:B------:R-:W-:Y:S01]  /*8860*/  @!P3 IMAD.MOV R40, RZ, RZ, -R40 ;  /* 0x000000ffff28b224 */ /* 0x000fe200078e0a28 */
[----:B------:R-:W-:Y:S02]  /*8870*/  ISETP.GT.U32.AND P3, PT, R57, R9, PT ;  /* 0x000000093900720c */ /* 0x000fe40003f64070 */
[----:B------:R-:W-:Y:S01]  /*8880*/  ISETP.GE.AND P6, PT, R58, RZ, PT ;  /* 0x000000ff3a00720c */ /* 0x000fe20003fc6270 */
[----:B------:R-:W-:-:S08]  /*8890*/  IMAD.HI.U32 R6, R0, R5, RZ ;  /* 0x0000000500067227 */ /* 0x000fd000078e00ff */
[--C-:B------:R-:W-:Y:S02]  /*88a0*/  @!P2 IMAD.IADD R7, R7, 0x1, -R57.reuse ;  /* 0x000000010707a824 */ /* 0x100fe400078e0a39 */
[----:B------:R-:W-:Y:S02]  /*88b0*/  @!P3 IMAD.IADD R9, R9, 0x1, -R57 ;  /* 0x000000010909b824 */ /* 0x000fe400078e0a39 */
[----:B0-----:R-:W-:Y:S02]  /*88c0*/  IMAD.MOV.U32 R10, RZ, RZ, R7 ;  /* 0x000000ffff0a7224 */ /* 0x001fe400078e0007 */
[----:B------:R-:W-:Y:S01]  /*88d0*/  IMAD.HI.U32 R11, R0, R8, RZ ;  /* 0x00000008000b7227 */ /* 0x000fe200078e00ff */
[----:B------:R-:W-:-:S03]  /*88e0*/  ISETP.GT.U32.AND P0, PT, R57, R9, PT ;  /* 0x000000093900720c */ /* 0x000fc60003f04070 */
[----:B------:R-:W-:Y:S02]  /*88f0*/  @!P6 IMAD.MOV R10, RZ, RZ, -R10 ;  /* 0x000000ffff0ae224 */ /* 0x000fe400078e0a0a */
[----:B------:R-:W-:Y:S02]  /*8900*/  IMAD.MOV R6, RZ, RZ, -R6 ;  /* 0x000000ffff067224 */ /* 0x000fe400078e0a06 */
[----:B------:R-:W-:Y:S01]  /*8910*/  IMAD.MOV R11, RZ, RZ, -R11 ;  /* 0x000000ffff0b7224 */ /* 0x000fe200078e0a0b */
[----:B------:R0:W-:Y:S01]  /*8920*/  STL [R1+0x388], R10 ;  /* 0x0003880a01007387 */ /* 0x0001e20000100800 */
[C---:B------:R-:W-:Y:S02]  /*8930*/  IMAD R6, R57.reuse, R6, R5 ;  /* 0x0000000639067224 */ /* 0x040fe400078e0205 */
[----:B------:R-:W-:-:S03]  /*8940*/  IMAD R5, R57, R11, R8 ;  /* 0x0000000b39057224 */ /* 0x000fc600078e0208 */
[----:B------:R-:W-:Y:S01]  /*8950*/  ISETP.GT.U32.AND P6, PT, R57, R6, PT ;  /* 0x000000063900720c */ /* 0x000fe20003fc4070 */
[----:B------:R-:W-:Y:S01]  /*8960*/  @!P0 IMAD.IADD R9, R9, 0x1, -R57 ;  /* 0x0000000109098824 */ /* 0x000fe200078e0a39 */
[----:B------:R-:W-:-:S03]  /*8970*/  ISETP.GT.U32.AND P0, PT, R57, R5, PT ;  /* 0x000000053900720c */ /* 0x000fc60003f04070 */
[----:B0-----:R-:W-:-:S08]  /*8980*/  IMAD.MOV.U32 R10, RZ, RZ, R9 ;  /* 0x000000ffff0a7224 */ /* 0x001fd000078e0009 */
[--C-:B------:R-:W-:Y:S02]  /*8990*/  @!P6 IMAD.IADD R6, R6, 0x1, -R57.reuse ;  /* 0x000000010606e824 */ /* 0x100fe400078e0a39 */
[----:B------:R-:W-:-:S03]  /*89a0*/  @!P0 IMAD.IADD R5, R5, 0x1, -R57 ;  /* 0x0000000105058824 */ /* 0x000fc600078e0a39 */
[C---:B------:R-:W-:Y:S01]  /*89b0*/  ISETP.GT.U32.AND P0, PT, R57.reuse, R6, PT ;  /* 0x000000063900720c */ /* 0x040fe20003f04070 */
[----:B------:R-:W-:Y:S01]  /*89c0*/  @!P1 IMAD.MOV R10, RZ, RZ, -R10 ;  /* 0x000000ffff0a9224 */ /* 0x000fe200078e0a0a */
[----:B------:R-:W-:-:S11]  /*89d0*/  ISETP.GT.U32.AND P1, PT, R57, R5, PT ;  /* 0x000000053900720c */ /* 0x000fd60003f24070 */
[--C-:B------:R-:W-:Y:S02]  /*89e0*/  @!P0 IMAD.IADD R6, R6, 0x1, -R57.reuse ;  /* 0x0000000106068824 */ /* 0x100fe400078e0a39 */
[----:B------:R-:W-:-:S04]  /*89f0*/  @!P1 IMAD.IADD R5, R5, 0x1, -R57 ;  /* 0x0000000105059824 */ /* 0x000fc800078e0a39 */
[----:B------:R-:W-:Y:S01]  /*8a00*/  @!P5 IMAD.MOV R5, RZ, RZ, -R5 ;  /* 0x000000ffff05d224 */ /* 0x000fe200078e0a05 */
[----:B-----5:R-:W-:Y:S02]  /*8a10*/  ISETP.GE.AND P2, PT, R48, RZ, PT ;  /* 0x000000ff3000720c */ /* 0x020fe40003f46270 */
[----:B------:R-:W-:Y:S02]  /*8a20*/  IABS R2, R48 ;  /* 0x0000003000027213 */ /* 0x000fe40000000000 */
[----:B------:R-:W5:Y:S01]  /*8a30*/  LDL.LU R48, [R1+0x118] ;  /* 0x0001180001307983 */ /* 0x000f620000300800 */
[----:B------:R-:W-:Y:S02]  /*8a40*/  ISETP.GE.AND P3, PT, R51, RZ, PT ;  /* 0x000000ff3300720c */ /* 0x000fe40003f66270 */
[----:B------:R-:W-:Y:S02]  /*8a50*/  IABS R17, R51 ;  /* 0x0000003300117213 */ /* 0x000fe40000000000 */
[----:B------:R-:W5:Y:S03]  /*8a60*/  LDL.LU R51, [R1+0x11c] ;  /* 0x00011c0001337983 */ /* 0x000f660000300800 */
[----:B------:R-:W-:-:S04]  /*8a70*/  IMAD.HI.U32 R7, R0, R17, RZ ;  /* 0x0000001100077227 */ /* 0x000fc800078e00ff */
[----:B------:R-:W-:-:S04]  /*8a80*/  IMAD.MOV R7, RZ, RZ, -R7 ;  /* 0x000000ffff077224 */ /* 0x000fc800078e0a07 */
[C---:B------:R-:W-:Y:S01]  /*8a90*/  IMAD R17, R57.reuse, R7, R17 ;  /* 0x0000000739117224 */ /* 0x040fe200078e0211 */
[----:B------:R0:W-:Y:S04]  /*8aa0*/  STL [R1+0x390], R10 ;  /* 0x0003900a01007387 */ /* 0x0001e80000100800 */
[----:B------:R-:W-:Y:S01]  /*8ab0*/  ISETP.GT.U32.AND P0, PT, R57, R17, PT ;  /* 0x000000113900720c */ /* 0x000fe20003f04070 */
[----:B------:R-:W-:-:S04]  /*8ac0*/  IMAD.HI.U32 R11, R0, R2, RZ ;  /* 0x00000002000b7227 */ /* 0x000fc800078e00ff */
[----:B0-----:R-:W-:-:S04]  /*8ad0*/  IMAD.MOV.U32 R10, RZ, RZ, R6 ;  /* 0x000000ffff0a7224 */ /* 0x001fc800078e0006 */
[----:B------:R-:W-:Y:S02]  /*8ae0*/  @!P4 IMAD.MOV R10, RZ, RZ, -R10 ;  /* 0x000000ffff0ac224 */ /* 0x000fe400078e0a0a */
[----:B------:R-:W-:Y:S02]  /*8af0*/  IMAD.MOV R11, RZ, RZ, -R11 ;  /* 0x000000ffff0b7224 */ /* 0x000fe400078e0a0b */
[----:B------:R-:W-:Y:S01]  /*8b00*/  @!P0 IMAD.IADD R17, R17, 0x1, -R57 ;  /* 0x0000000111118824 */ /* 0x000fe200078e0a39 */
[----:B------:R0:W-:Y:S01]  /*8b10*/  STL [R1+0x3a8], R10 ;  /* 0x0003a80a01007387 */ /* 0x0001e20000100800 */
[----:B------:R-:W-:-:S03]  /*8b20*/  IMAD R2, R57, R11, R2 ;  /* 0x0000000b39027224 */ /* 0x000fc600078e0202 */
[----:B------:R-:W-:Y:S02]  /*8b30*/  STL [R1+0x280], R5 ;  /* 0x0002800501007387 */ /* 0x000fe40000100800 */
[----:B------:R-:W-:Y:S02]  /*8b40*/  ISETP.GT.U32.AND P6, PT, R57, R2, PT ;  /* 0x000000023900720c */ /* 0x000fe40003fc4070 */
[----:B--2---:R-:W-:Y:S02]  /*8b50*/  IABS R14, R53 ;  /* 0x00000035000e7213 */ /* 0x004fe40000000000 */
[----:B------:R-:W-:Y:S02]  /*8b60*/  ISETP.GE.AND P0, PT, R53, RZ, PT ;  /* 0x000000ff3500720c */ /* 0x000fe40003f06270 */
[----:B------:R-:W2:Y:S01]  /*8b70*/  LDL.LU R53, [R1+0x120] ;  /* 0x0001200001357983 */ /* 0x000ea20000300800 */
[----:B------:R-:W-:-:S06]  /*8b80*/  IMAD.HI.U32 R20, R0, R14, RZ ;  /* 0x0000000e00147227 */ /* 0x000fcc00078e00ff */
[----:B------:R-:W-:Y:S02]  /*8b90*/  @!P6 IMAD.IADD R2, R2, 0x1, -R57 ;  /* 0x000000010202e824 */ /* 0x000fe400078e0a39 */
[----:B------:R-:W-:Y:S01]  /*8ba0*/  IMAD.MOV R20, RZ, RZ, -R20 ;  /* 0x000000ffff147224 */ /* 0x000fe200078e0a14 */
[----:B------:R-:W-:-:S03]  /*8bb0*/  IABS R8, R54 ;  /* 0x0000003600087213 */ /* 0x000fc60000000000 */
[C---:B------:R-:W-:Y:S01]  /*8bc0*/  IMAD R14, R57.reuse, R20, R14 ;  /* 0x00000014390e7224 */ /* 0x040fe200078e020e */
[----:B------:R-:W-:Y:S01]  /*8bd0*/  ISETP.GT.U32.AND P6, PT, R57, R2, PT ;  /* 0x000000023900720c */ /* 0x000fe20003fc4070 */
[----:B------:R-:W-:-:S03]  /*8be0*/  IMAD.HI.U32 R7, R0, R8, RZ ;  /* 0x0000000800077227 */ /* 0x000fc600078e00ff */
[----:B------:R-:W-:Y:S01]  /*8bf0*/  ISETP.GT.U32.AND P4, PT, R57, R14, PT ;  /* 0x0000000e3900720c */ /* 0x000fe20003f84070 */
[----:B------:R-:W-:-:S04]  /*8c00*/  IMAD.MOV R7, RZ, RZ, -R7 ;  /* 0x000000ffff077224 */ /* 0x000fc800078e0a07 */
[----:B------:R-:W-:-:S04]  /*8c10*/  IMAD R8, R57, R7, R8 ;  /* 0x0000000739087224 */ /* 0x000fc800078e0208 */
[----:B------:R-:W-:Y:S01]  /*8c20*/  @!P6 IMAD.IADD R2, R2, 0x1, -R57 ;  /* 0x000000010202e824 */ /* 0x000fe200078e0a39 */
[----:B------:R-:W-:-:S03]  /*8c30*/  ISETP.GT.U32.AND P6, PT, R57, R8, PT ;  /* 0x000000083900720c */ /* 0x000fc60003fc4070 */
[----:B------:R-:W-:Y:S01]  /*8c40*/  @!P4 IMAD.IADD R14, R14, 0x1, -R57 ;  /* 0x000000010e0ec824 */ /* 0x000fe200078e0a39 */
[----:B------:R-:W-:Y:S02]  /*8c50*/  ISETP.GT.U32.AND P4, PT, R57, R17, PT ;  /* 0x000000113900720c */ /* 0x000fe40003f84070 */
[----:B----4-:R-:W-:-:S05]  /*8c60*/  IABS R7, R50 ;  /* 0x0000003200077213 */ /* 0x010fca0000000000 */
[----:B------:R-:W-:-:S04]  /*8c70*/  IMAD.HI.U32 R20, R0, R7, RZ ;  /* 0x0000000700147227 */ /* 0x000fc800078e00ff */
[----:B------:R-:W-:Y:S02]  /*8c80*/  IMAD.MOV R20, RZ, RZ, -R20 ;  /* 0x000000ffff147224 */ /* 0x000fe400078e0a14 */
[----:B------:R-:W-:Y:S02]  /*8c90*/  @!P6 IMAD.IADD R8, R8, 0x1, -R57 ;  /* 0x000000010808e824 */ /* 0x000fe400078e0a39 */
[----:B------:R-:W-:Y:S02]  /*8ca0*/  IMAD R7, R57, R20, R7 ;  /* 0x0000001439077224 */ /* 0x000fe400078e0207 */
[----:B------:R-:W-:Y:S01]  /*8cb0*/  @!P4 IMAD.IADD R17, R17, 0x1, -R57 ;  /* 0x000000011111c824 */ /* 0x000fe200078e0a39 */
[C---:B------:R-:W-:Y:S02]  /*8cc0*/  ISETP.GT.U32.AND P5, PT, R57.reuse, R8, PT ;  /* 0x000000083900720c */ /* 0x040fe40003fa4070 */
[----:B------:R-:W-:Y:S01]  /*8cd0*/  ISETP.GT.U32.AND P4, PT, R57, R7, PT ;  /* 0x000000073900720c */ /* 0x000fe20003f84070 */
[----:B------:R-:W-:-:S05]  /*8ce0*/  @!P2 IMAD.MOV R2, RZ, RZ, -R2 ;  /* 0x000000ffff02a224 */ /* 0x000fca00078e0a02 */
[----:B------:R-:W-:Y:S05]  /*8cf0*/  STL [R1+0x3bc], R2 ;  /* 0x0003bc0201007387 */ /* 0x000fea0000100800 */
[--C-:B------:R-:W-:Y:S01]  /*8d00*/  @!P5 IMAD.IADD R8, R8, 0x1, -R57.reuse ;  /* 0x000000010808d824 */ /* 0x100fe200078e0a39 */
[----:B------:R-:W-:Y:S01]  /*8d10*/  ISETP.GE.AND P5, PT, R54, RZ, PT ;  /* 0x000000ff3600720c */ /* 0x000fe20003fa6270 */
[----:B------:R-:W-:Y:S01]  /*8d20*/  @!P4 IMAD.IADD R7, R7, 0x1, -R57 ;  /* 0x000000010707c824 */ /* 0x000fe200078e0a39 */
[----:B------:R-:W4:Y:S01]  /*8d30*/  LDL.LU R54, [R1+0x124] ;  /* 0x0001240001367983 */ /* 0x000f220000300800 */
[----:B------:R-:W-:-:S03]  /*8d40*/  ISETP.GE.AND P4, PT, R50, RZ, PT ;  /* 0x000000ff3200720c */ /* 0x000fc60003f86270 */
[----:B------:R-:W4:Y:S01]  /*8d50*/  LDL.LU R50, [R1+0x128] ;  /* 0x0001280001327983 */ /* 0x000f220000300800 */
[----:B------:R-:W-:-:S05]  /*8d60*/  IABS R4, R25 ;  /* 0x0000001900047213 */ /* 0x000fca0000000000 */
[----:B------:R-:W-:-:S04]  /*8d70*/  IMAD.HI.U32 R11, R0, R4, RZ ;  /* 0x00000004000b7227 */ /* 0x000fc800078e00ff */
[----:B------:R-:W-:-:S04]  /*8d80*/  IMAD.MOV R11, RZ, RZ, -R11 ;  /* 0x000000ffff0b7224 */ /* 0x000fc800078e0a0b */
[----:B------:R-:W-:-:S05]  /*8d90*/  IMAD R4, R57, R11, R4 ;  /* 0x0000000b39047224 */ /* 0x000fca00078e0204 */
[----:B------:R-:W-:Y:S02]  /*8da0*/  ISETP.GT.U32.AND P1, PT, R57, R4, PT ;  /* 0x000000043900720c */ /* 0x000fe40003f24070 */
[----:B---3--:R-:W-:-:S11]  /*8db0*/  IABS R9, R49 ;  /* 0x0000003100097213 */ /* 0x008fd60000000000 */
[----:B------:R-:W-:Y:S01]  /*8dc0*/  @!P1 IMAD.IADD R4, R4, 0x1, -R57 ;  /* 0x0000000104049824 */ /* 0x000fe200078e0a39 */
[----:B------:R-:W-:Y:S01]  /*8dd0*/  ISETP.GT.U32.AND P1, PT, R57, R14, PT ;  /* 0x0000000e3900720c */ /* 0x000fe20003f24070 */
[----:B------:R-:W-:-:S03]  /*8de0*/  IMAD.HI.U32 R6, R0, R9, RZ ;  /* 0x0000000900067227 */ /* 0x000fc600078e00ff */
[----:B------:R-:W-:Y:S01]  /*8df0*/  ISETP.GT.U32.AND P6, PT, R57, R4, PT ;  /* 0x000000043900720c */ /* 0x000fe20003fc4070 */
[----:B------:R-:W-:Y:S02]  /*8e00*/  IMAD.MOV R6, RZ, RZ, -R6 ;  /* 0x000000ffff067224 */ /* 0x000fe400078e0a06 */
[----:B------:R-:W-:-:S06]  /*8e10*/  IMAD.MOV.U32 R12, RZ, RZ, R17 ;  /* 0x000000ffff0c7224 */ /* 0x000fcc00078e0011 */
[----:B------:R-:W-:Y:S01]  /*8e20*/  @!P1 IMAD.IADD R14, R14, 0x1, -R57 ;  /* 0x000000010e0e9824 */ /* 0x000fe200078e0a39 */
[----:B------:R-:W-:Y:S01]  /*8e30*/  ISETP.GE.AND P1, PT, R25, RZ, PT ;  /* 0x000000ff1900720c */ /* 0x000fe20003f26270 */
[C---:B------:R-:W-:Y:S02]  /*8e40*/  IMAD R9, R57.reuse, R6, R9 ;  /* 0x0000000639097224 */ /* 0x040fe400078e0209 */
[----:B0-----:R-:W-:Y:S02]  /*8e50*/  IMAD.MOV.U32 R10, RZ, RZ, R14 ;  /* 0x000000ffff0a7224 */ /* 0x001fe400078e000e */
[----:B------:R-:W-:Y:S02]  /*8e60*/  @!P3 IMAD.MOV R12, RZ, RZ, -R12 ;  /* 0x000000ffff0cb224 */ /* 0x000fe400078e0a0c */
[----:B------:R-:W-:Y:S01]  /*8e70*/  @!P0 IMAD.MOV R10, RZ, RZ, -R10 ;  /* 0x000000ffff0a8224 */ /* 0x000fe200078e0a0a */
[C---:B------:R-:W-:Y:S01]  /*8e80*/  ISETP.GT.U32.AND P0, PT, R57.reuse, R7, PT ;  /* 0x000000073900720c */ /* 0x040fe20003f04070 */
[----:B------:R-:W-:Y:S01]  /*8e90*/  @!P6 IMAD.IADD R4, R4, 0x1, -R57 ;  /* 0x000000010404e824 */ /* 0x000fe200078e0a39 */
[----:B------:R-:W-:Y:S01]  /*8ea0*/  ISETP.GT.U32.AND P6, PT, R57, R9, PT ;  /* 0x000000093900720c */ /* 0x000fe20003fc4070 */
[----:B------:R-:W-:Y:S04]  /*8eb0*/  STL [R1+0x38c], R12 ;  /* 0x00038c0c01007387 */ /* 0x000fe80000100800 */
[----:B------:R0:W-:Y:S01]  /*8ec0*/  STL [R1+0x394], R10 ;  /* 0x0003940a01007387 */ /* 0x0001e20000100800 */
[----:B------:R-:W-:-:S02]  /*8ed0*/  @!P5 IMAD.MOV R8, RZ, RZ, -R8 ;  /* 0x000000ffff08d224 */ /* 0x000fc400078e0a08 */
[----:B0-----:R-:W-:-:S04]  /*8ee0*/  IMAD.MOV.U32 R10, RZ, RZ, R4 ;  /* 0x000000ffff0a7224 */ /* 0x001fc800078e0004 */
[----:B------:R-:W-:Y:S02]  /*8ef0*/  @!P1 IMAD.MOV R10, RZ, RZ, -R10 ;  /* 0x000000ffff0a9224 */ /* 0x000fe400078e0a0a */
[--C-:B------:R-:W-:Y:S02]  /*8f00*/  @!P0 IMAD.IADD R7, R7, 0x1, -R57.reuse ;  /* 0x0000000107078824 */ /* 0x100fe400078e0a39 */
[----:B------:R-:W-:Y:S01]  /*8f10*/  @!P6 IMAD.IADD R9, R9, 0x1, -R57 ;  /* 0x000000010909e824 */ /* 0x000fe200078e0a39 */
[----:B------:R0:W-:Y:S04]  /*8f20*/  STL [R1+0x3b0], R10 ;  /* 0x0003b00a01007387 */ /* 0x0001e80000100800 */
[----:B------:R-:W-:Y:S01]  /*8f30*/  STL [R1+0x3b4], R8 ;  /* 0x0003b40801007387 */ /* 0x000fe20000100800 */
[----:B------:R-:W-:-:S13]  /*8f40*/  ISETP.GT.U32.AND P6, PT, R57, R9, PT ;  /* 0x000000093900720c */ /* 0x000fda0003fc4070 */
[----:B------:R-:W-:Y:S01]  /*8f50*/  @!P6 IMAD.IADD R9, R9, 0x1, -R57 ;  /* 0x000000010909e824 */ /* 0x000fe200078e0a39 */
[----:B------:R-:W-:Y:S02]  /*8f60*/  IABS R11, R52 ;  /* 0x00000034000b7213 */ /* 0x000fe40000000000 */
[----:B-----5:R-:W-:Y:S02]  /*8f70*/  IABS R6, R48 ;  /* 0x0000003000067213 */ /* 0x020fe40000000000 */
[----:B------:R-:W-:Y:S02]  /*8f80*/  ISETP.GE.AND P0, PT, R48, RZ, PT ;  /* 0x000000ff3000720c */ /* 0x000fe40003f06270 */
[----:B------:R-:W3:Y:S01]  /*8f90*/  LDL.LU R48, [R1+0x12c] ;  /* 0x00012c0001307983 */ /* 0x000ee20000300800 */
[----:B------:R-:W-:Y:S01]  /*8fa0*/  IMAD.HI.U32 R20, R0, R6, RZ ;  /* 0x0000000600147227 */ /* 0x000fe200078e00ff */
[----:B------:R-:W-:Y:S02]  /*8fb0*/  IABS R5, R51 ;  /* 0x0000003300057213 */ /* 0x000fe40000000000 */
[----:B------:R-:W-:-:S02]  /*8fc0*/  ISETP.GE.AND P6, PT, R51, RZ, PT ;  /* 0x000000ff3300720c */ /* 0x000fc40003fc6270 */
[----:B------:R-:W5:Y:S01]  /*8fd0*/  LDL.LU R51, [R1+0x130] ;  /* 0x0001300001337983 */ /* 0x000f620000300800 */
[----:B------:R-:W-:-:S04]  /*8fe0*/  IMAD.MOV R20, RZ, RZ, -R20 ;  /* 0x000000ffff147224 */ /* 0x000fc800078e0a14 */
[----:B------:R-:W-:-:S05]  /*8ff0*/  IMAD R6, R57, R20, R6 ;  /* 0x0000001439067224 */ /* 0x000fca00078e0206 */
[----:B------:R-:W-:Y:S01]  /*9000*/  ISETP.GT.U32.AND P1, PT, R57, R6, PT ;  /* 0x000000063900720c */ /* 0x000fe20003f24070 */
[----:B------:R-:W-:-:S04]  /*9010*/  IMAD.HI.U32 R23, R0, R11, RZ ;  /* 0x0000000b00177227 */ /* 0x000fc800078e00ff */
[----:B------:R-:W-:-:S04]  /*9020*/  IMAD.MOV R23, RZ, RZ, -R23 ;  /* 0x000000ffff177224 */ /* 0x000fc800078e0a17 */
[----:B------:R-:W-:-:S04]  /*9030*/  IMAD R11, R57, R23, R11 ;  /* 0x00000017390b7224 */ /* 0x000fc800078e020b */
[----:B------:R-:W-:Y:S01]  /*9040*/  @!P1 IMAD.IADD R6, R6, 0x1, -R57 ;  /* 0x0000000106069824 */ /* 0x000fe200078e0a39 */
[----:B------:R-:W-:Y:S01]  /*9050*/  ISETP.GT.U32.AND P2, PT, R57, R11, PT ;  /* 0x0000000b3900720c */ /* 0x000fe20003f44070 */
[----:B------:R-:W-:-:S12]  /*9060*/  IMAD.HI.U32 R2, R0, R5, RZ ;  /* 0x0000000500027227 */ /* 0x000fd800078e00ff */
[----:B------:R-:W-:Y:S01]  /*9070*/  @!P2 IMAD.IADD R11, R11, 0x1, -R57 ;  /* 0x000000010b0ba824 */ /* 0x000fe200078e0a39 */
[----:B--2---:R-:W-:Y:S02]  /*9080*/  IABS R4, R53 ;  /* 0x0000003500047213 */ /* 0x004fe40000000000 */
[----:B------:R-:W-:Y:S02]  /*9090*/  ISETP.GE.AND P1, PT, R53, RZ, PT ;  /* 0x000000ff3500720c */ /* 0x000fe40003f26270 */
[----:B------:R-:W2:Y:S01]  /*90a0*/  LDL.LU R53, [R1+0x134] ;  /* 0x0001340001357983 */ /* 0x000ea20000300800 */
[C---:B------:R-:W-:Y:S01]  /*90b0*/  ISETP.GT.U32.AND P3, PT, R57.reuse, R11, PT ;  /* 0x0000000b3900720c */ /* 0x040fe20003f64070 */
[----:B------:R-:W-:Y:S01]  /*90c0*/  IMAD.MOV R2, RZ, RZ, -R2 ;  /* 0x000000ffff027224 */ /* 0x000fe200078e0a02 */
[----:B------:R-:W-:Y:S01]  /*90d0*/  ISETP.GE.AND P2, PT, R52, RZ, PT ;  /* 0x000000ff3400720c */ /* 0x000fe20003f46270 */
[----:B------:R-:W2:Y:S02]  /*90e0*/  LDL.LU R25, [R1+0x138] ;  /* 0x0001380001197983 */ /* 0x000ea40000300800 */
[----:B------:R-:W-:-:S08]  /*90f0*/  IMAD R5, R57, R2, R5 ;  /* 0x0000000239057224 */ /* 0x000fd000078e0205 */
[----:B------:R-:W-:Y:S01]  /*9100*/  @!P3 IMAD.IADD R11, R11, 0x1, -R57 ;  /* 0x000000010b0bb824 */ /* 0x000fe200078e0a39 */
[----:B------:R-:W-:-:S03]  /*9110*/  ISETP.GT.U32.AND P3, PT, R57, R5, PT ;  /* 0x000000053900720c */ /* 0x000fc60003f64070 */
[----:B0-----:R-:W-:Y:S01]  /*9120*/  IMAD.MOV.U32 R10, RZ, RZ, R11 ;  /* 0x000000ffff0a7224 */ /* 0x001fe200078e000b */
[----:B------:R-:W-:Y:S02]  /*9130*/  ISETP.GE.AND P5, PT, R49, RZ, PT ;  /* 0x000000ff3100720c */ /* 0x000fe40003fa6270 */
[----:B------:R-:W2:Y:S01]  /*9140*/  LDL.LU R49, [R1+0x13c] ;  /* 0x00013c0001317983 */ /* 0x000ea20000300800 */
[----:B------:R-:W-:-:S06]  /*9150*/  @!P2 IMAD.MOV R10, RZ, RZ, -R10 ;  /* 0x000000ffff0aa224 */ /* 0x000fcc00078e0a0a */
[----:B------:R-:W-:Y:S01]  /*9160*/  @!P3 IMAD.IADD R5, R5, 0x1, -R57 ;  /* 0x000000010505b824 */ /* 0x000fe200078e0a39 */
[----:B------:R-:W-:Y:S01]  /*9170*/  ISETP.GT.U32.AND P3, PT, R57, R6, PT ;  /* 0x000000063900720c */ /* 0x000fe20003f64070 */
[----:B------:R0:W-:Y:S02]  /*9180*/  STL [R1+0x398], R10 ;  /* 0x0003980a01007387 */ /* 0x0001e40000100800 */
[----:B------:R-:W-:Y:S02]  /*9190*/  @!P5 IMAD.MOV R9, RZ, RZ, -R9 ;  /* 0x000000ffff09d224 */ /* 0x000fe400078e0a09 */
[----:B0-----:R-:W-:-:S08]  /*91a0*/  IMAD.MOV.U32 R10, RZ, RZ, R7 ;  /* 0x000000ffff0a7224 */ /* 0x001fd000078e0007 */
[----:B------:R-:W-:Y:S02]  /*91b0*/  @!P3 IMAD.IADD R6, R6, 0x1, -R57 ;  /* 0x000000010606b824 */ /* 0x000fe400078e0a39 */
[----:B------:R-:W-:Y:S02]  /*91c0*/  @!P4 IMAD.MOV R10, RZ, RZ, -R10 ;  /* 0x000000ffff0ac224 */ /* 0x000fe400078e0a0a */
[----:B------:R-:W-:-:S03]  /*91d0*/  @!P0 IMAD.MOV R6, RZ, RZ, -R6 ;  /* 0x000000ffff068224 */ /* 0x000fc600078e0a06 */
[----:B------:R0:W-:Y:S04]  /*91e0*/  STL [R1+0x3ac], R10 ;  /* 0x0003ac0a01007387 */ /* 0x0001e80000100800 */
[----:B------:R-:W-:Y:S04]  /*91f0*/  STL [R1+0x39c], R9 ;  /* 0x00039c0901007387 */ /* 0x000fe80000100800 */
[----:B------:R-:W2:Y:S04]  /*9200*/  LDL.LU R52, [R1+0x140] ;  /* 0x0001400001347983 */ /* 0x000ea80000300800 */
[----:B------:R-:W-:Y:S01]  /*9210*/  STL [R1+0x3a4], R6 ;  /* 0x0003a40601007387 */ /* 0x000fe20000100800 */
[----:B----4-:R-:W-:-:S02]  /*9220*/  IABS R20, R50 ;  /* 0x0000003200147213 */ /* 0x010fc40000000000 */
[----:B------:R-:W-:Y:S02]  /*9230*/  ISETP.GE.AND P3, PT, R50, RZ, PT ;  /* 0x000000ff3200720c */ /* 0x000fe40003f66270 */
[----:B------:R-:W4:Y:S01]  /*9240*/  LDL.LU R50, [R1+0x144] ;  /* 0x0001440001327983 */ /* 0x000f220000300800 */
[----:B------:R-:W-:-:S04]  /*9250*/  IMAD.HI.U32 R8, R0, R4, RZ ;  /* 0x0000000400087227 */ /* 0x000fc800078e00ff */
[----:B------:R-:W-:-:S04]  /*9260*/  IMAD.MOV R8, RZ, RZ, -R8 ;  /* 0x000000ffff087224 */ /* 0x000fc800078e0a08 */
[C---:B------:R-:W-:Y:S01]  /*9270*/  IMAD R4, R57.reuse, R8, R4 ;  /* 0x0000000839047224 */ /* 0x040fe200078e0204 */
[----:B------:R-:W-:Y:S02]  /*9280*/  IABS R2, R54 ;  /* 0x0000003600027213 */ /* 0x000fe40000000000 */
[----:B------:R-:W-:Y:S02]  /*9290*/  ISETP.GE.AND P5, PT, R54, RZ, PT ;  /* 0x000000ff3600720c */ /* 0x000fe40003fa6270 */
[C---:B------:R-:W-:Y:S01]  /*92a0*/  ISETP.GT.U32.AND P4, PT, R57.reuse, R4, PT ;  /* 0x000000043900720c */ /* 0x040fe20003f84070 */
[----:B------:R-:W4:Y:S01]  /*92b0*/  LDL.LU R54, [R1+0x148] ;  /* 0x0001480001367983 */ /* 0x000f220000300800 */
[----:B------:R-:W-:Y:S01]  /*92c0*/  ISETP.GT.U32.AND P2, PT, R57, R5, PT ;  /* 0x000000053900720c */ /* 0x000fe20003f44070 */
[----:B------:R-:W-:-:S04]  /*92d0*/  IMAD.HI.U32 R7, R0, R20, RZ ;  /* 0x0000001400077227 */ /* 0x000fc800078e00ff */
[----:B------:R-:W-:-:S06]  /*92e0*/  IMAD.HI.U32 R8, R0, R2, RZ ;  /* 0x0000000200087227 */ /* 0x000fcc00078e00ff */
[----:B------:R-:W-:Y:S02]  /*92f0*/  @!P4 IMAD.IADD R4, R4, 0x1, -R57 ;  /* 0x000000010404c824 */ /* 0x000fe400078e0a39 */
[----:B------:R-:W-:Y:S02]  /*9300*/  IMAD.MOV R7, RZ, RZ, -R7 ;  /* 0x000000ffff077224 */ /* 0x000fe400078e0a07 */
[----:B------:R-:W-:Y:S01]  /*9310*/  @!P2 IMAD.IADD R5, R5, 0x1, -R57 ;  /* 0x000000010505a824 */ /* 0x000fe200078e0a39 */
[C---:B------:R-:W-:Y:S01]  /*9320*/  ISETP.GT.U32.AND P0, PT, R57.reuse, R4, PT ;  /* 0x000000043900720c */ /* 0x040fe20003f04070 */
[----:B------:R-:W-:Y:S02]  /*9330*/  IMAD.MOV R8, RZ, RZ, -R8 ;  /* 0x000000ffff087224 */ /* 0x000fe400078e0a08 */
[----:B------:R-:W-:Y:S02]  /*9340*/  IMAD R20, R57, R7, R20 ;  /* 0x0000000739147224 */ /* 0x000fe400078e0214 */
[----:B------:R-:W-:-:S02]  /*9350*/  IMAD.MOV.U32 R7, RZ, RZ, R5 ;  /* 0x000000ffff077224 */ /* 0x000fc400078e0005 */
[----:B------:R-:W-:Y:S02]  /*9360*/  IMAD R2, R57, R8, R2 ;  /* 0x0000000839027224 */ /* 0x000fe400078e0202 */
[----:B------:R-:W-:-:S03]  /*9370*/  @!P6 IMAD.MOV R7, RZ, RZ, -R7 ;  /* 0x000000ffff07e224 */ /* 0x000fc600078e0a07 */
[C---:B------:R-:W-:Y:S01]  /*9380*/  ISETP.GT.U32.AND P6, PT, R57.reuse, R2, PT ;  /* 0x000000023900720c */ /* 0x040fe20003fc4070 */
[----:B------:R-:W-:Y:S01]  /*9390*/  @!P0 IMAD.IADD R4, R4, 0x1, -R57 ;  /* 0x0000000104048824 */ /* 0x000fe200078e0a39 */
[----:B------:R-:W-:Y:S01]  /*93a0*/  STL [R1+0x3a0], R7 ;  /* 0x0003a00701007387 */ /* 0x000fe20000100800 */
[----:B------:R-:W-:-:S10]  /*93b0*/  ISETP.GT.U32.AND P0, PT, R57, R20, PT ;  /* 0x000000143900720c */ /* 0x000fd40003f04070 */
[----:B------:R-:W-:-:S03]  /*93c0*/  @!P6 IMAD.IADD R2, R2, 0x1, -R57 ;  /* 0x000000010202e824 */ /* 0x000fc600078e0a39 */
[----:B------:R-:W-:Y:S02]  /*93d0*/  @!P0 IMAD.IADD R20, R20, 0x1, -R57 ;  /* 0x0000000114148824 */ /* 0x000fe400078e0a39 */
[----:B------:R-:W-:Y:S01]  /*93e0*/  ISETP.GT.U32.AND P0, PT, R57, R2, PT ;  /* 0x000000023900720c */ /* 0x000fe20003f04070 */
[----:B0-----:R-:W-:-:S04]  /*93f0*/  IMAD.MOV.U32 R10, RZ, RZ, R4 ;  /* 0x000000ffff0a7224 */ /* 0x001fc800078e0004 */
[----:B------:R-:W-:Y:S01]  /*9400*/  @!P1 IMAD.MOV R10, RZ, RZ, -R10 ;  /* 0x000000ffff0a9224 */ /* 0x000fe200078e0a0a */
[----:B------:R-:W-:-:S07]  /*9410*/  ISETP.GT.U32.AND P1, PT, R57, R20, PT ;  /* 0x000000143900720c */ /* 0x000fce0003f24070 */
[----:B------:R-:W-:-:S06]  /*9420*/  @!P0 IMAD.IADD R2, R2, 0x1, -R57 ;  /* 0x0000000102028824 */ /* 0x000fcc00078e0a39 */
[----:B------:R-:W-:Y:S01]  /*9430*/  @!P1 IMAD.IADD R20, R20, 0x1, -R57 ;  /* 0x0000000114149824 */ /* 0x000fe200078e0a39 */
[----:B---3--:R-:W-:Y:S02]  /*9440*/  ISETP.GE.AND P2, PT, R48, RZ, PT ;  /* 0x000000ff3000720c */ /* 0x008fe40003f46270 */
[----:B------:R-:W-:Y:S02]  /*9450*/  IABS R17, R48 ;  /* 0x0000003000117213 */ /* 0x000fe40000000000 */
[----:B------:R-:W3:Y:S01]  /*9460*/  LDL.LU R48, [R1+0x14c] ;  /* 0x00014c0001307983 */ /* 0x000ee20000300800 */
[----:B-----5:R-:W-:Y:S02]  /*9470*/  ISETP.GE.AND P4, PT, R51, RZ, PT ;  /* 0x000000ff3300720c */ /* 0x020fe40003f86270 */
[----:B------:R-:W-:Y:S02]  /*9480*/  IABS R14, R51 ;  /* 0x00000033000e7213 */ /* 0x000fe40000000000 */
[----:B------:R-:W5:Y:S03]  /*9490*/  LDL.LU R51, [R1+0x150] ;  /* 0x0001500001337983 */ /* 0x000f660000300800 */
[----:B------:R-:W-:Y:S01]  /*94a0*/  IMAD.HI.U32 R5, R0, R14, RZ ;  /* 0x0000000e00057227 */ /* 0x000fe200078e00ff */
[----:B------:R0:W-:Y:S03]  /*94b0*/  STL [R1+0x380], R10 ;  /* 0x0003800a01007387 */ /* 0x0001e60000100800 */
[----:B------:R-:W-:-:S04]  /*94c0*/  IMAD.MOV R5, RZ, RZ, -R5 ;  /* 0x000000ffff057224 */ /* 0x000fc800078e0a05 */
[----:B------:R-:W-:Y:S02]  /*94d0*/  IMAD R14, R57, R5, R14 ;  /* 0x00000005390e7224 */ /* 0x000fe400078e020e */
[----:B0-----:R-:W-:-:S03]  /*94e0*/  IMAD.MOV.U32 R10, RZ, RZ, R2 ;  /* 0x000000ffff0a7224 */ /* 0x001fc600078e0002 */
[----:B------:R-:W-:Y:S01]  /*94f0*/  ISETP.GT.U32.AND P0, PT, R57, R14, PT ;  /* 0x0000000e3900720c */ /* 0x000fe20003f04070 */
[----:B------:R-:W-:-:S05]  /*9500*/  @!P5 IMAD.MOV R10, RZ, RZ, -R10 ;  /* 0x000000ffff0ad224 */ /* 0x000fca00078e0a0a */
[----:B------:R0:W-:Y:S02]  /*9510*/  STL [R1+0x384], R10 ;  /* 0x0003840a01007387 */ /* 0x0001e40000100800 */
[----:B0-----:R-:W-:-:S04]  /*9520*/  IMAD.MOV.U32 R10, RZ, RZ, R20 ;  /* 0x000000ffff0a7224 */ /* 0x001fc800078e0014 */
[----:B------:R-:W-:Y:S02]  /*9530*/  @!P3 IMAD.MOV R10, RZ, RZ, -R10 ;  /* 0x000000ffff0ab224 */ /* 0x000fe400078e0a0a */
[----:B------:R-:W-:-:S03]  /*9540*/  @!P0 IMAD.IADD R14, R14, 0x1, -R57 ;  /* 0x000000010e0e8824 */ /* 0x000fc600078e0a39 */
[----:B------:R0:W-:Y:S01]  /*9550*/  STL [R1+0x37c], R10 ;  /* 0x00037c0a01007387 */ /* 0x0001e20000100800 */
[----:B--2---:R-:W-:Y:S02]  /*9560*/  IABS R11, R53 ;  /* 0x00000035000b7213 */ /* 0x004fe40000000000 */
[----:B------:R-:W-:Y:S02]  /*9570*/  ISETP.GE.AND P0, PT, R53, RZ, PT ;  /* 0x000000ff3500720c */ /* 0x000fe40003f06270 */
[----:B------:R-:W2:Y:S01]  /*9580*/  LDL.LU R53, [R1+0x154] ;  /* 0x0001540001357983 */ /* 0x000ea20000300800 */
[----:B------:R-:W-:-:S04]  /*9590*/  IMAD.HI.U32 R6, R0, R17, RZ ;  /* 0x0000001100067227 */ /* 0x000fc800078e00ff */
[----:B------:R-:W-:-:S04]  /*95a0*/  IMAD.MOV R6, RZ, RZ, -R6 ;  /* 0x000000ffff067224 */ /* 0x000fc800078e0a06 */
[----:B------:R-:W-:-:S05]  /*95b0*/  IMAD R17, R57, R6, R17 ;  /* 0x0000000639117224 */ /* 0x000fca00078e0211 */
[----:B------:R-:W-:Y:S01]  /*95c0*/  ISETP.GT.U32.AND P6, PT, R57, R17, PT ;  /* 0x000000113900720c */ /* 0x000fe20003fc4070 */
[----:B------:R-:W-:Y:S01]  /*95d0*/  IMAD.HI.U32 R7, R0, R11, RZ ;  /* 0x0000000b00077227 */ /* 0x000fe200078e00ff */
[----:B------:R-:W-:-:S03]  /*95e0*/  IABS R8, R49 ;  /* 0x0000003100087213 */ /* 0x000fc60000000000 */
[----:B------:R-:W-:Y:S01]  /*95f0*/  IMAD.MOV R7, RZ, RZ, -R7 ;  /* 0x000000ffff077224 */ /* 0x000fe200078e0a07 */
[----:B------:R-:W-:-:S07]  /*9600*/  IABS R9, R25 ;  /* 0x0000001900097213 */ /* 0x000fce0000000000 */
[----:B------:R-:W-:Y:S02]  /*9610*/  @!P6 IMAD.IADD R17, R17, 0x1, -R57 ;  /* 0x000000011111e824 */ /* 0x000fe400078e0a39 */
[C---:B------:R-:W-:Y:S02]  /*9620*/  IMAD R11, R57.reuse, R7, R11 ;  /* 0x00000007390b7224 */ /* 0x040fe400078e020b */
[C---:B------:R-:W-:Y:S01]  /*9630*/  IMAD.HI.U32 R5, R0.reuse, R8, RZ ;  /* 0x0000000800057227 */ /* 0x040fe200078e00ff */
[C---:B------:R-:W-:Y:S02]  /*9640*/  ISETP.GT.U32.AND P6, PT, R57.reuse, R17, PT ;  /* 0x000000113900720c */ /* 0x040fe40003fc4070 */
[----:B------:R-:W-:Y:S01]  /*9650*/  ISETP.GT.U32.AND P5, PT, R57, R11, PT ;  /* 0x0000000b3900720c */ /* 0x000fe20003fa4070 */
[----:B------:R-:W-:Y:S02]  /*9660*/  IMAD.MOV R5, RZ, RZ, -R5 ;  /* 0x000000ffff057224 */ /* 0x000fe400078e0a05 */
[----:B------:R-:W-:-:S04]  /*9670*/  IMAD.HI.U32 R6, R0, R9, RZ ;  /* 0x0000000900067227 */ /* 0x000fc800078e00ff */
[----:B------:R-:W-:Y:S02]  /*9680*/  IMAD R8, R57, R5, R8 ;  /* 0x0000000539087224 */ /* 0x000fe400078e0208 */
[----:B------:R-:W-:Y:S02]  /*9690*/  IMAD.MOV R6, RZ, RZ, -R6 ;  /* 0x000000ffff067224 */ /* 0x000fe400078e0a06 */
[----:B------:R-:W-:Y:S01]  /*96a0*/  @!P6 IMAD.IADD R17, R17, 0x1, -R57 ;  /* 0x000000011111e824 */ /* 0x000fe200078e0a39 */
[C---:B------:R-:W-:Y:S01]  /*96b0*/  ISETP.GT.U32.AND P6, PT, R57.reuse, R8, PT ;  /* 0x000000083900720c */ /* 0x040fe20003fc4070 */
[----:B------:R-:W-:Y:S02]  /*96c0*/  IMAD R9, R57, R6, R9 ;  /* 0x0000000639097224 */ /* 0x000fe400078e0209 */
[----:B------:R-:W-:Y:S01]  /*96d0*/  @!P5 IMAD.IADD R11, R11, 0x1, -R57 ;  /* 0x000000010b0bd824 */ /* 0x000fe200078e0a39 */
[----:B------:R-:W-:-:S09]  /*96e0*/  ISETP.GT.U32.AND P5, PT, R57, R14, PT ;  /* 0x0000000e3900720c */ /* 0x000fd20003fa4070 */
[----:B------:R-:W-:Y:S01]  /*96f0*/  @!P6 IMAD.IADD R8, R8, 0x1, -R57 ;  /* 0x000000010808e824 */ /* 0x000fe200078e0a39 */
[----:B----4-:R-:W-:-:S05]  /*9700*/  IABS R6, R50 ;  /* 0x0000003200067213 */ /* 0x010fca0000000000 */
[----:B------:R-:W-:-:S04]  /*9710*/  IMAD.HI.U32 R23, R0, R6, RZ ;  /* 0x0000000600177227 */ /* 0x000fc800078e00ff */
[----:B------:R-:W-:-:S04]  /*9720*/  IMAD.MOV R23, RZ, RZ, -R23 ;  /* 0x000000ffff177224 */ /* 0x000fc800078e0a17 */
[C---:B------:R-:W-:Y:S01]  /*9730*/  IMAD R6, R57.reuse, R23, R6 ;  /* 0x0000001739067224 */ /* 0x040fe200078e0206 */
[----:B------:R-:W-:Y:S01]  /*9740*/  ISETP.GT.U32.AND P3, PT, R57, R8, PT ;  /* 0x000000083900720c */ /* 0x000fe20003f64070 */
[----:B------:R-:W-:-:S03]  /*9750*/  @!P5 IMAD.IADD R14, R14, 0x1, -R57 ;  /* 0x000000010e0ed824 */ /* 0x000fc600078e0a39 */
[----:B------:R-:W-:Y:S01]  /*9760*/  ISETP.GT.U32.AND P5, PT, R57, R6, PT ;  /* 0x000000063900720c */ /* 0x000fe20003fa4070 */
[----:B0-----:R-:W-:-:S04]  /*9770*/  IMAD.MOV.U32 R10, RZ, RZ, R17 ;  /* 0x000000ffff0a7224 */ /* 0x001fc800078e0011 */
[----:B------:R-:W-:-:S04]  /*9780*/  @!P2 IMAD.MOV R10, RZ, RZ, -R10 ;  /* 0x000000ffff0aa224 */ /* 0x000fc800078e0a0a */
[--C-:B------:R-:W-:Y:S01]  /*9790*/  @!P3 IMAD.IADD R8, R8, 0x1, -R57.reuse ;  /* 0x000000010808b824 */ /* 0x100fe200078e0a39 */
[----:B------:R0:W-:Y:S01]  /*97a0*/  STL [R1+0x378], R10 ;  /* 0x0003780a01007387 */ /* 0x0001e20000100800 */
[----:B------:R-:W-:Y:S02]  /*97b0*/  ISETP.GE.AND P3, PT, R49, RZ, PT ;  /* 0x000000ff3100720c */ /* 0x000fe40003f66270 */
[----:B------:R-:W-:Y:S01]  /*97c0*/  @!P5 IMAD.IADD R6, R6, 0x1, -R57 ;  /* 0x000000010606d824 */ /* 0x000fe200078e0a39 */
[----:B------:R-:W4:Y:S01]  /*97d0*/  LDL.LU R49, [R1+0x158] ;  /* 0x0001580001317983 */ /* 0x000f220000300800 */
[----:B------:R-:W-:-:S03]  /*97e0*/  ISETP.GE.AND P5, PT, R50, RZ, PT ;  /* 0x000000ff3200720c */ /* 0x000fc60003fa6270 */
[----:B------:R-:W4:Y:S01]  /*97f0*/  LDL.LU R50, [R1+0x15c] ;  /* 0x00015c0001327983 */ /* 0x000f220000300800 */
[----:B------:R-:W-:Y:S02]  /*9800*/  ISETP.GT.U32.AND P1, PT, R57, R9, PT ;  /* 0x000000093900720c */ /* 0x000fe40003f24070 */
[----:B------:R-:W-:Y:S02]  /*9810*/  IABS R7, R52 ;  /* 0x0000003400077213 */ /* 0x000fe40000000000 */
[----:B------:R-:W-:-:S09]  /*9820*/  IABS R5, R54 ;  /* 0x0000003600057213 */ /* 0x000fd20000000000 */
[----:B------:R-:W-:Y:S01]  /*9830*/  @!P1 IMAD.IADD R9, R9, 0x1, -R57 ;  /* 0x0000000109099824 */ /* 0x000fe200078e0a39 */
[----:B------:R-:W-:Y:S01]  /*9840*/  ISETP.GT.U32.AND P1, PT, R57, R11, PT ;  /* 0x0000000b3900720c */ /* 0x000fe20003f24070 */
[----:B------:R-:W-:-:S03]  /*9850*/  IMAD.HI.U32 R2, R0, R7, RZ ;  /* 0x0000000700027227 */ /* 0x000fc600078e00ff */
[----:B------:R-:W-:Y:S01]  /*9860*/  ISETP.GT.U32.AND P6, PT, R57, R9, PT ;  /* 0x000000093900720c */ /* 0x000fe20003fc4070 */
[----:B------:R-:W-:-:S04]  /*9870*/  IMAD.HI.U32 R4, R0, R5, RZ ;  /* 0x0000000500047227 */ /* 0x000fc800078e00ff */
[----:B------:R-:W-:Y:S02]  /*9880*/  IMAD.MOV R2, RZ, RZ, -R2 ;  /* 0x000000ffff027224 */ /* 0x000fe400078e0a02 */
[----:B------:R-:W-:Y:S02]  /*9890*/  IMAD.MOV R4, RZ, RZ, -R4 ;  /* 0x000000ffff047224 */ /* 0x000fe400078e0a04 */
[----:B------:R-:W-:Y:S01]  /*98a0*/  @!P1 IMAD.IADD R11, R11, 0x1, -R57 ;  /* 0x000000010b0b9824 */ /* 0x000fe200078e0a39 */
[----:B------:R-:W-:Y:S01]  /*98b0*/  ISETP.GE.AND P1, PT, R25, RZ, PT ;  /* 0x000000ff1900720c */ /* 0x000fe20003f26270 */
[----:B------:R-:W-:Y:S02]  /*98c0*/  IMAD.MOV.U32 R12, RZ, RZ, R14 ;  /* 0x000000ffff0c7224 */ /* 0x000fe400078e000e */
[----:B------:R-:W-:Y:S02]  /*98d0*/  IMAD R2, R57, R2, R7 ;  /* 0x0000000239027224 */ /* 0x000fe400078e0207 */
[----:B0-----:R-:W-:-:S02]  /*98e0*/  IMAD.MOV.U32 R10, RZ, RZ, R11 ;  /* 0x000000ffff0a7224 */ /* 0x001fc400078e000b */
[C---:B------:R-:W-:Y:S02]  /*98f0*/  IMAD R7, R57.reuse, R4, R5 ;  /* 0x0000000439077224 */ /* 0x040fe400078e0205 */
[----:B------:R-:W-:Y:S02]  /*9900*/  @!P4 IMAD.MOV R12, RZ, RZ, -R12 ;  /* 0x000000ffff0cc224 */ /* 0x000fe400078e0a0c */
[----:B------:R-:W-:Y:S01]  /*9910*/  @!P0 IMAD.MOV R10, RZ, RZ, -R10 ;  /* 0x000000ffff0a8224 */ /* 0x000fe200078e0a0a */
[----:B------:R-:W-:Y:S01]  /*9920*/  ISETP.GT.U32.AND P0, PT, R57, R6, PT ;  /* 0x000000063900720c */ /* 0x000fe20003f04070 */
[----:B------:R-:W-:Y:S01]  /*9930*/  @!P6 IMAD.IADD R9, R9, 0x1, -R57 ;  /* 0x000000010909e824 */ /* 0x000fe200078e0a39 */
[----:B------:R-:W-:Y:S01]  /*9940*/  ISETP.GT.U32.AND P6, PT, R57, R7, PT ;  /* 0x000000073900720c */ /* 0x000fe20003fc4070 */
[----:B------:R-:W-:Y:S02]  /*9950*/  STL [R1+0x374], R12 ;  /* 0x0003740c01007387 */ /* 0x000fe40000100800 */
[----:B------:R-:W-:-:S02]  /*9960*/  IMAD.MOV.U32 R11, RZ, RZ, R9 ;  /* 0x000000ffff0b7224 */ /* 0x000fc400078e0009 */
[----:B------:R0:W-:Y:S02]  /*9970*/  STL [R1+0x370], R10 ;  /* 0x0003700a01007387 */ /* 0x0001e40000100800 */
[----:B------:R-:W-:Y:S02]  /*9980*/  @!P1 IMAD.MOV R11, RZ, RZ, -R11 ;  /* 0x000000ffff0b9224 */ /* 0x000fe400078e0a0b */
[----:B0-----:R-:W-:-:S04]  /*9990*/  IMAD.MOV.U32 R10, RZ, RZ, R8 ;  /* 0x000000ffff0a7224 */ /* 0x001fc800078e0008 */
[----:B------:R-:W-:Y:S01]  /*99a0*/  @!P3 IMAD.MOV R10, RZ, RZ, -R10 ;  /* 0x000000ffff0ab224 */ /* 0x000fe200078e0a0a */
[----:B------:R-:W-:Y:S01]  /*99b0*/  STL [R1+0x36c], R11 ;  /* 0x00036c0b01007387 */ /* 0x000fe20000100800 */
[--C-:B------:R-:W-:Y:S02]  /*99c0*/  @!P0 IMAD.IADD R6, R6, 0x1, -R57.reuse ;  /* 0x0000000106068824 */ /* 0x100fe400078e0a39 */
[----:B------:R-:W-:Y:S01]  /*99d0*/  @!P6 IMAD.IADD R7, R7, 0x1, -R57 ;  /* 0x000000010707e824 */ /* 0x000fe200078e0a39 */
[----:B------:R0:W-:Y:S04]  /*99e0*/  STL [R1+0x368], R10 ;  /* 0x0003680a01007387 */ /* 0x0001e80000100800 */
[----:B------:R-:W-:-:S13]  /*99f0*/  ISETP.GT.U32.AND P6, PT, R57, R7, PT ;  /* 0x000000073900720c */ /* 0x000fda0003fc4070 */
[----:B------:R-:W-:Y:S01]  /*9a00*/  @!P6 IMAD.IADD R7, R7, 0x1, -R57 ;  /* 0x000000010707e824 */ /* 0x000fe200078e0a39 */
[----:B---3--:R-:W-:Y:S02]  /*9a10*/  IABS R5, R48 ;  /* 0x0000003000057213 */ /* 0x008fe40000000000 */
[----:B------:R-:W-:Y:S02]  /*9a20*/  ISETP.GE.AND P0, PT, R48, RZ, PT ;  /* 0x000000ff3000720c */ /* 0x000fe40003f06270 */
[----:B------:R-:W3:Y:S01]  /*9a30*/  LDL.LU R48, [R1+0x170] ;  /* 0x0001700001307983 */ /* 0x000ee20000300800 */
[----:B------:R-:W-:Y:S01]  /*9a40*/  IMAD.HI.U32 R20, R0, R5, RZ ;  /* 0x0000000500147227 */ /* 0x000fe200078e00ff */
[----:B-----5:R-:W-:Y:S02]  /*9a50*/  IABS R4, R51 ;  /* 0x0000003300047213 */ /* 0x020fe40000000000 */
[----:B------:R-:W-:Y:S02]  /*9a60*/  ISETP.GE.AND P6, PT, R51, RZ, PT ;  /* 0x000000ff3300720c */ /* 0x000fe40003fc6270 */
[----:B------:R-:W5:Y:S01]  /*9a70*/  LDL.LU R51, [R1+0x174] ;  /* 0x0001740001337983 */ /* 0x000f620000300800 */
[----:B------:R-:W-:-:S04]  /*9a80*/  IMAD.MOV R20, RZ, RZ, -R20 ;  /* 0x000000ffff147224 */ /* 0x000fc800078e0a14 */
[----:B------:R-:W-:-:S05]  /*9a90*/  IMAD R5, R57, R20, R5 ;  /* 0x0000001439057224 */ /* 0x000fca00078e0205 */
[----:B------:R-:W-:-:S13]  /*9aa0*/  ISETP.GT.U32.AND P1, PT, R57, R5, PT ;  /* 0x000000053900720c */ /* 0x000fda0003f24070 */
[--C-:B------:R-:W-:Y:S01]  /*9ab0*/  @!P1 IMAD.IADD R5, R5, 0x1, -R57.reuse ;  /* 0x0000000105059824 */ /* 0x100fe200078e0a39 */
[----:B--2---:R-:W-:Y:S02]  /*9ac0*/  IABS R9, R53 ;  /* 0x0000003500097213 */ /* 0x004fe40000000000 */
[----:B------:R-:W-:Y:S02]  /*9ad0*/  ISETP.GE.AND P1, PT, R53, RZ, PT ;  /* 0x000000ff3500720c */ /* 0x000fe40003f26270 */
[----:B------:R-:W2:Y:S01]  /*9ae0*/  LDL.LU R53, [R1+0x178] ;  /* 0x0001780001357983 */ /* 0x000ea20000300800 */
[C---:B------:R-:W-:Y:S01]  /*9af0*/  ISETP.GT.U32.AND P2, PT, R57.reuse, R2, PT ;  /* 0x000000023900720c */ /* 0x040fe20003f44070 */
[----:B------:R-:W-:Y:S01]  /*9b00*/  IMAD.HI.U32 R17, R0, R4, RZ ;  /* 0x0000000400117227 */ /* 0x000fe200078e00ff */
[----:B------:R-:W-:Y:S01]  /*9b10*/  ISETP.GE.AND P3, PT, R54, RZ, PT ;  /* 0x000000ff3600720c */ /* 0x000fe20003f66270 */
[----:B------:R-:W2:Y:S10]  /*9b20*/  LDL.LU R25, [R1+0x17c] ;  /* 0x00017c0001197983 */ /* 0x000eb40000300800 */
[----:B------:R-:W-:Y:S01]  /*9b30*/  @!P2 IMAD.IADD R2, R2, 0x1, -R57 ;  /* 0x000000010202a824 */ /* 0x000fe200078e0a39 */
[----:B------:R-:W2:Y:S04]  /*9b40*/  LDL.LU R54, [R1+0x1b0] ;  /* 0x0001b00001367983 */ /* 0x000ea80000300800 */
[----:B------:R-:W-:Y:S01]  /*9b50*/  ISETP.GT.U32.AND P4, PT, R57, R2, PT ;  /* 0x000000023900720c */ /* 0x000fe20003f84070 */
[----:B------:R-:W-:-:S04]  /*9b60*/  IMAD.MOV R14, RZ, RZ, -R17 ;  /* 0x000000ffff0e7224 */ /* 0x000fc800078e0a11 */
[----:B------:R-:W-:-:S08]  /*9b70*/  IMAD R8, R57, R14, R4 ;  /* 0x0000000e39087224 */ /* 0x000fd000078e0204 */
[----:B------:R-:W-:Y:S01]  /*9b80*/  @!P4 IMAD.IADD R2, R2, 0x1, -R57 ;  /* 0x000000010202c824 */ /* 0x000fe200078e0a39 */
[----:B------:R-:W-:Y:S02]  /*9b90*/  ISETP.GT.U32.AND P4, PT, R57, R8, PT ;  /* 0x000000083900720c */ /* 0x000fe40003f84070 */
[----:B------:R-:W-:-:S11]  /*9ba0*/  ISETP.GE.AND P2, PT, R52, RZ, PT ;  /* 0x000000ff3400720c */ /* 0x000fd60003f46270 */
[----:B------:R-:W-:Y:S01]  /*9bb0*/  @!P4 IMAD.IADD R8, R8, 0x1, -R57 ;  /* 0x000000010808c824 */ /* 0x000fe200078e0a39 */
[----:B------:R-:W-:Y:S01]  /*9bc0*/  ISETP.GT.U32.AND P4, PT, R57, R5, PT ;  /* 0x000000053900720c */ /* 0x000fe20003f84070 */
[----:B0-----:R-:W-:Y:S02]  /*9bd0*/  IMAD.MOV.U32 R10, RZ, RZ, R6 ;  /* 0x000000ffff0a7224 */ /* 0x001fe400078e0006 */
[----:B------:R-:W-:Y:S02]  /*9be0*/  @!P2 IMAD.MOV R2, RZ, RZ, -R2 ;  /* 0x000000ffff02a224 */ /* 0x000fe400078e0a02 */
[----:B------:R-:W-:Y:S02]  /*9bf0*/  @!P5 IMAD.MOV R10, RZ, RZ, -R10 ;  /* 0x000000ffff0ad224 */ /* 0x000fe400078e0a0a */
[----:B------:R-:W-:Y:S01]  /*9c00*/  @!P3 IMAD.MOV R7, RZ, RZ, -R7 ;  /* 0x000000ffff07b224 */ /* 0x000fe200078e0a07 */
[----:B------:R0:W-:Y:S05]  /*9c10*/  STL [R1+0x364], R2 ;  /* 0x0003640201007387 */ /* 0x0001ea0000100800 */
[----:B------:R-:W-:Y:S01]  /*9c20*/  @!P4 IMAD.IADD R5, R5, 0x1, -R57 ;  /* 0x000000010505c824 */ /* 0x000fe200078e0a39 */
[----:B------:R-:W-:Y:S03]  /*9c30*/  STL [R1+0x360], R10 ;  /* 0x0003600a01007387 */ /* 0x000fe60000100800 */
[----:B------:R-:W-:Y:S01]  /*9c40*/  @!P0 IMAD.MOV R5, RZ, RZ, -R5 ;  /* 0x000000ffff058224 */ /* 0x000fe200078e0a05 */
[----:B------:R1:W-:Y:S04]  /*9c50*/  STL [R1+0x35c], R7 ;  /* 0x00035c0701007387 */ /* 0x0003e80000100800 */
[----:B------:R-:W2:Y:S04]  /*9c60*/  LDL.LU R52, [R1+0x1b4] ;  /* 0x0001b40001347983 */ /* 0x000ea80000300800 */
[----:B------:R5:W-:Y:S01]  /*9c70*/  STL [R1+0x354], R5 ;  /* 0x0003540501007387 */ /* 0x000be20000100800 */
[----:B----4-:R-:W-:-:S02]  /*9c80*/  IABS R20, R50 ;  /* 0x0000003200147213 */ /* 0x010fc40000000000 */
[----:B------:R-:W-:Y:S02]  /*9c90*/  ISETP.GE.AND P4, PT, R50, RZ, PT ;  /* 0x000000ff3200720c */ /* 0x000fe40003f86270 */
[----:B------:R-:W4:Y:S01]  /*9ca0*/  LDL.LU R50, [R1+0x1b8] ;  /* 0x0001b80001327983 */ /* 0x000f220000300800 */
[----:B------:R-:W-:-:S04]  /*9cb0*/  IMAD.MOV.U32 R4, RZ, RZ, R9 ;  /* 0x000000ffff047224 */ /* 0x000fc800078e0009 */
[----:B------:R-:W-:-:S04]  /*9cc0*/  IMAD.HI.U32 R11, R0, R4, RZ ;  /* 0x00000004000b7227 */ /* 0x000fc800078e00ff */
[----:B------:R-:W-:-:S04]  /*9cd0*/  IMAD.MOV R11, RZ, RZ, -R11 ;  /* 0x000000ffff0b7224 */ /* 0x000fc800078e0a0b */
[----:B------:R-:W-:Y:S01]  /*9ce0*/  IMAD R4, R57, R11, R4 ;  /* 0x0000000b39047224 */ /* 0x000fe200078e0204 */
[----:B------:R-:W-:Y:S02]  /*9cf0*/  IABS R9, R49 ;  /* 0x0000003100097213 */ /* 0x000fe40000000000 */
[----:B------:R-:W-:Y:S02]  /*9d00*/  ISETP.GE.AND P3, PT, R49, RZ, PT ;  /* 0x000000ff3100720c */ /* 0x000fe40003f66270 */
[C---:B------:R-:W-:Y:S01]  /*9d10*/  ISETP.GT.U32.AND P5, PT, R57.reuse, R4, PT ;  /* 0x000000043900720c */ /* 0x040fe20003fa4070 */
[----:B------:R-:W4:Y:S01]  /*9d20*/  LDL.LU R49, [R1+0x1bc] ;  /* 0x0001bc0001317983 */ /* 0x000f220000300800 */
[----:B------:R-:W-:Y:S01]  /*9d30*/  ISETP.GT.U32.AND P2, PT, R57, R8, PT ;  /* 0x000000083900720c */ /* 0x000fe20003f44070 */
[----:B0-----:R-:W-:-:S04]  /*9d40*/  IMAD.HI.U32 R2, R0, R9, RZ ;  /* 0x0000000900027227 */ /* 0x001fc800078e00ff */
[----:B------:R-:W-:-:S06]  /*9d50*/  IMAD.HI.U32 R6, R0, R20, RZ ;  /* 0x0000001400067227 */ /* 0x000fcc00078e00ff */
[--C-:B------:R-:W-:Y:S02]  /*9d60*/  @!P5 IMAD.IADD R4, R4, 0x1, -R57.reuse ;  /* 0x000000010404d824 */ /* 0x100fe400078e0a39 */
[----:B------:R-:W-:Y:S02]  /*9d70*/  @!P2 IMAD.IADD R8, R8, 0x1, -R57 ;  /* 0x000000010808a824 */ /* 0x000fe400078e0a39 */
[----:B------:R-:W-:Y:S01]  /*9d80*/  IMAD.MOV R2, RZ, RZ, -R2 ;  /* 0x000000ffff027224 */ /* 0x000fe200078e0a02 */
[C---:B------:R-:W-:Y:S01]  /*9d90*/  ISETP.GT.U32.AND P0, PT, R57.reuse, R4, PT ;  /* 0x000000043900720c */ /* 0x040fe20003f04070 */
[----:B-1----:R-:W-:Y:S02]  /*9da0*/  IMAD.MOV.U32 R7, RZ, RZ, R8 ;  /* 0x000000ffff077224 */ /* 0x002fe400078e0008 */
[----:B------:R-:W-:Y:S02]  /*9db0*/  IMAD.MOV R6, RZ, RZ, -R6 ;  /* 0x000000ffff067224 */ /* 0x000fe400078e0a06 */
[----:B------:R-:W-:-:S02]  /*9dc0*/  IMAD R2, R57, R2, R9 ;  /* 0x0000000239027224 */ /* 0x000fc400078e0209 */
[----:B------:R-:W-:Y:S02]  /*9dd0*/  @!P6 IMAD.MOV R7, RZ, RZ, -R7 ;  /* 0x000000ffff07e224 */ /* 0x000fe400078e0a07 */
[C---:B------:R-:W-:Y:S01]  /*9de0*/  IMAD R20, R57.reuse, R6, R20 ;  /* 0x0000000639147224 */ /* 0x040fe200078e0214 */
[C---:B------:R-:W-:Y:S02]  /*9df0*/  ISETP.GT.U32.AND P6, PT, R57.reuse, R2, PT ;  /* 0x000000023900720c */ /* 0x040fe40003fc4070 */
[----:B------:R-:W-:Y:S01]  /*9e00*/  STL [R1+0x350], R7 ;  /* 0x0003500701007387 */ /* 0x000fe20000100800 */
[----:B------:R-:W-:Y:S01]  /*9e10*/  @!P0 IMAD.IADD R4, R4, 0x1, -R57 ;  /* 0x0000000104048824 */ /* 0x000fe200078e0a39 */
[----:B------:R-:W-:-:S09]  /*9e20*/  ISETP.GT.U32.AND P0, PT, R57, R20, PT ;  /* 0x000000143900720c */ /* 0x000fd20003f04070 */
[----:B------:R-:W-:-:S04]  /*9e30*/  @!P6 IMAD.IADD R2, R2, 0x1, -R57 ;  /* 0x000000010202e824 */ /* 0x000fc800078e0a39 */
[----:B------:R-:W-:Y:S01]  /*9e40*/  @!P0 IMAD.IADD R20, R20, 0x1, -R57 ;  /* 0x0000000114148824 */ /* 0x000fe200078e0a39 */
[----:B------:R-:W-:Y:S01]  /*9e50*/  ISETP.GT.U32.AND P0, PT, R57, R2, PT ;  /* 0x000000023900720c */ /* 0x000fe20003f04070 */
[----:B------:R-:W-:-:S04]  /*9e60*/  IMAD.MOV.U32 R10, RZ, RZ, R4 ;  /* 0x000000ffff0a7224 */ /* 0x000fc800078e0004 */
[----:B------:R-:W-:Y:S01]  /*9e70*/  @!P1 IMAD.MOV R10, RZ, RZ, -R10 ;  /* 0x000000ffff0a9224 */ /* 0x000fe200078e0a0a */
[----:B------:R-:W-:-:S07]  /*9e80*/  ISETP.GT.U32.AND P1, PT, R57, R20, PT ;  /* 0x000000143900720c */ /* 0x000fce0003f24070 */
        /* <DEDUP_REMOVED lines=13> */
[----:B------:R-:W-:Y:S02]  /*9f60*/  @!P3 IMAD.MOV R10, RZ, RZ, -R10 ;  /* 0x000000ffff0ab224 */ /* 0x000fe400078e0a0a */
[----:B------:R-:W-:-:S03]  /*9f70*/  @!P1 IMAD.IADD R20, R20, 0x1, -R57 ;  /* 0x0000000114149824 */ /* 0x000fc600078e0a39 */
        /* <DEDUP_REMOVED lines=15> */
[----:B------:R-:W-:Y:S01]  /*a070*/  IABS R9, R25 ;  /* 0x0000001900097213 */ /* 0x000fe20000000000 */
[----:B------:R-:W-:-:S06]  /*a080*/  IMAD.HI.U32 R5, R0, R8, RZ ;  /* 0x0000000800057227 */ /* 0x000fcc00078e00ff */
[----:B------:R-:W-:Y:S02]  /*a090*/  @!P6 IMAD.IADD R17, R17, 0x1, -R57 ;  /* 0x000000011111e824 */ /* 0x000fe400078e0a39 */
[----:B------:R-:W-:-:S03]  /*a0a0*/  IMAD R11, R57, R7, R11 ;  /* 0x00000007390b7224 */ /* 0x000fc600078e020b */
[C---:B------:R-:W-:Y:S01]  /*a0b0*/  ISETP.GT.U32.AND P6, PT, R57.reuse, R17, PT ;  /* 0x000000113900720c */ /* 0x040fe20003fc4070 */
[----:B------:R-:W-:Y:S01]  /*a0c0*/  IMAD.MOV R5, RZ, RZ, -R5 ;  /* 0x000000ffff057224 */ /* 0x000fe200078e0a05 */
[----:B------:R-:W-:Y:S01]  /*a0d0*/  ISETP.GT.U32.AND P3, PT, R57, R11, PT ;  /* 0x0000000b3900720c */ /* 0x000fe20003f64070 */
[----:B------:R-:W-:-:S04]  /*a0e0*/  IMAD.HI.U32 R6, R0, R9, RZ ;  /* 0x0000000900067227 */ /* 0x000fc800078e00ff */
[----:B------:R-:W-:Y:S02]  /*a0f0*/  IMAD R8, R57, R5, R8 ;  /* 0x0000000539087224 */ /* 0x000fe400078e0208 */
[----:B------:R-:W-:-:S04]  /*a100*/  IMAD.MOV R6, RZ, RZ, -R6 ;  /* 0x000000ffff067224 */ /* 0x000fc800078e0a06 */
[----:B------:R-:W-:Y:S01]  /*a110*/  @!P6 IMAD.IADD R17, R17, 0x1, -R57 ;  /* 0x000000011111e824 */ /* 0x000fe200078e0a39 */
[C---:B------:R-:W-:Y:S01]  /*a120*/  ISETP.GT.U32.AND P6, PT, R57.reuse, R8, PT ;  /* 0x000000083900720c */ /* 0x040fe20003fc4070 */
[----:B------:R-:W-:Y:S02]  /*a130*/  IMAD R9, R57, R6, R9 ;  /* 0x0000000639097224 */ /* 0x000fe400078e0209 */
[----:B------:R-:W-:Y:S01]  /*a140*/  @!P3 IMAD.IADD R11, R11, 0x1, -R57 ;  /* 0x000000010b0bb824 */ /* 0x000fe200078e0a39 */
[----:B------:R-:W-:-:S09]  /*a150*/  ISETP.GT.U32.AND P3, PT, R57, R14, PT ;  /* 0x0000000e3900720c */ /* 0x000fd20003f64070 */
[----:B------:R-:W-:-:S04]  /*a160*/  @!P6 IMAD.IADD R8, R8, 0x1, -R57 ;  /* 0x000000010808e824 */ /* 0x000fc800078e0a39 */
[----:B------:R-:W-:Y:S01]  /*a170*/  @!P3 IMAD.IADD R14, R14, 0x1, -R57 ;  /* 0x000000010e0eb824 */ /* 0x000fe200078e0a39 */
[----:B------:R-:W-:Y:S01]  /*a180*/  ISETP.GT.U32.AND P4, PT, R57, R8, PT ;  /* 0x000000083900720c */ /* 0x000fe20003f84070 */
[----:B0-----:R-:W-:-:S04]  /*a190*/  IMAD.MOV.U32 R10, RZ, RZ, R17 ;  /* 0x000000ffff0a7224 */ /* 0x001fc800078e0011 */
[----:B------:R-:W-:-:S05]  /*a1a0*/  @!P2 IMAD.MOV R10, RZ, RZ, -R10 ;  /* 0x000000ffff0aa224 */ /* 0x000fca00078e0a0a */
[----:B------:R0:W-:Y:S03]  /*a1b0*/  STL [R1+0x340], R10 ;  /* 0x0003400a01007387 */ /* 0x0001e60000100800 */
[----:B------:R-:W-:Y:S01]  /*a1c0*/  @!P4 IMAD.IADD R8, R8, 0x1, -R57 ;  /* 0x000000010808c824 */ /* 0x000fe200078e0a39 */
[----:B------:R-:W-:Y:S02]  /*a1d0*/  ISETP.GE.AND P4, PT, R54, RZ, PT ;  /* 0x000000ff3600720c */ /* 0x000fe40003f86270 */
[----:B------:R-:W2:Y:S01]  /*a1e0*/  LDL.LU R54, [R1+0x1dc] ;  /* 0x0001dc0001367983 */ /* 0x000ea20000300800 */
[----:B----4-:R-:W-:-:S05]  /*a1f0*/  IABS R6, R50 ;  /* 0x0000003200067213 */ /* 0x010fca0000000000 */
[----:B------:R-:W-:-:S04]  /*a200*/  IMAD.HI.U32 R23, R0, R6, RZ ;  /* 0x0000000600177227 */ /* 0x000fc800078e00ff */
[----:B------:R-:W-:-:S04]  /*a210*/  IMAD.MOV R23, RZ, RZ, -R23 ;  /* 0x000000ffff177224 */ /* 0x000fc800078e0a17 */
[----:B------:R-:W-:-:S05]  /*a220*/  IMAD R6, R57, R23, R6 ;  /* 0x0000001739067224 */ /* 0x000fca00078e0206 */
[----:B------:R-:W-:-:S13]  /*a230*/  ISETP.GT.U32.AND P3, PT, R57, R6, PT ;  /* 0x000000063900720c */ /* 0x000fda0003f64070 */
[----:B------:R-:W-:Y:S01]  /*a240*/  @!P3 IMAD.IADD R6, R6, 0x1, -R57 ;  /* 0x000000010606b824 */ /* 0x000fe200078e0a39 */
[----:B------:R-:W-:Y:S02]  /*a250*/  ISETP.GE.AND P3, PT, R50, RZ, PT ;  /* 0x000000ff3200720c */ /* 0x000fe40003f66270 */
[----:B------:R-:W4:Y:S01]  /*a260*/  LDL.LU R50, [R1+0x1f0] ;  /* 0x0001f00001327983 */ /* 0x000f220000300800 */
[----:B------:R-:W-:Y:S02]  /*a270*/  ISETP.GT.U32.AND P1, PT, R57, R9, PT ;  /* 0x000000093900720c */ /* 0x000fe40003f24070 */
[----:B------:R-:W-:-:S11]  /*a280*/  IABS R5, R49 ;  /* 0x0000003100057213 */ /* 0x000fd60000000000 */
        /* <DEDUP_REMOVED lines=12> */
[----:B------:R-:W-:Y:S01]  /*a350*/  ISETP.GT.U32.AND P0, PT, R57, R6, PT ;  /* 0x000000063900720c */ /* 0x000fe20003f04070 */
        /* <DEDUP_REMOVED lines=11> */
[----:B------:R-:W-:-:S02]  /*a410*/  IABS R7, R52 ;  /* 0x0000003400077213 */ /* 0x000fc40000000000 */
[----:B------:R-:W-:Y:S02]  /*a420*/  ISETP.GT.U32.AND P6, PT, R57, R5, PT ;  /* 0x000000053900720c */ /* 0x000fe40003fc4070 */
[----:B---3--:R-:W-:Y:S02]  /*a430*/  IABS R4, R48 ;  /* 0x0000003000047213 */ /* 0x008fe40000000000 */
[----:B------:R-:W-:Y:S02]  /*a440*/  ISETP.GE.AND P0, PT, R48, RZ, PT ;  /* 0x000000ff3000720c */ /* 0x000fe40003f06270 */
[----:B------:R-:W3:Y:S01]  /*a450*/  LDL.LU R48, [R1+0x1f4] ;  /* 0x0001f40001307983 */ /* 0x000ee20000300800 */
[----:B------:R-:W-:-:S04]  /*a460*/  IMAD.HI.U32 R2, R0, R7, RZ ;  /* 0x0000000700027227 */ /* 0x000fc800078e00ff */
[----:B------:R-:W-:Y:S02]  /*a470*/  IMAD.MOV R2, RZ, RZ, -R2 ;  /* 0x000000ffff027224 */ /* 0x000fe400078e0a02 */
[----:B------:R-:W-:Y:S02]  /*a480*/  @!P6 IMAD.IADD R5, R5, 0x1, -R57 ;  /* 0x000000010505e824 */ /* 0x000fe400078e0a39 */
[----:B------:R-:W-:Y:S01]  /*a490*/  IMAD R2, R57, R2, R7 ;  /* 0x0000000239027224 */ /* 0x000fe200078e0207 */
[----:B-----5:R-:W-:Y:S02]  /*a4a0*/  IABS R7, R51 ;  /* 0x0000003300077213 */ /* 0x020fe40000000000 */
[----:B------:R-:W-:Y:S02]  /*a4b0*/  ISETP.GE.AND P6, PT, R51, RZ, PT ;  /* 0x000000ff3300720c */ /* 0x000fe40003fc6270 */
[----:B------:R-:W5:Y:S01]  /*a4c0*/  LDL.LU R51, [R1+0x1f8] ;  /* 0x0001f80001337983 */ /* 0x000f620000300800 */
[----:B------:R-:W-:-:S04]  /*a4d0*/  IMAD.HI.U32 R20, R0, R4, RZ ;  /* 0x0000000400147227 */ /* 0x000fc800078e00ff */
[----:B------:R-:W-:-:S04]  /*a4e0*/  IMAD.MOV R20, RZ, RZ, -R20 ;  /* 0x000000ffff147224 */ /* 0x000fc800078e0a14 */
[----:B------:R-:W-:-:S05]  /*a4f0*/  IMAD R4, R57, R20, R4 ;  /* 0x0000001439047224 */ /* 0x000fca00078e0204 */
[----:B------:R-:W-:-:S13]  /*a500*/  ISETP.GT.U32.AND P1, PT, R57, R4, PT ;  /* 0x000000043900720c */ /* 0x000fda0003f24070 */
[--C-:B------:R-:W-:Y:S01]  /*a510*/  @!P1 IMAD.IADD R4, R4, 0x1, -R57.reuse ;  /* 0x0000000104049824 */ /* 0x100fe200078e0a39 */
[----:B--2---:R-:W-:Y:S02]  /*a520*/  IABS R9, R53 ;  /* 0x0000003500097213 */ /* 0x004fe40000000000 */
[----:B------:R-:W-:Y:S02]  /*a530*/  ISETP.GE.AND P1, PT, R53, RZ, PT ;  /* 0x000000ff3500720c */ /* 0x000fe40003f26270 */
[----:B------:R-:W2:Y:S01]  /*a540*/  LDL.LU R53, [R1+0x1fc] ;  /* 0x0001fc0001357983 */ /* 0x000ea20000300800 */
[----:B------:R-:W-:Y:S01]  /*a550*/  ISETP.GT.U32.AND P2, PT, R57, R2, PT ;  /* 0x000000023900720c */ /* 0x000fe20003f44070 */
[----:B------:R-:W-:Y:S01]  /*a560*/  IMAD.HI.U32 R17, R0, R7, RZ ;  /* 0x0000000700117227 */ /* 0x000fe200078e00ff */
[----:B------:R-:W-:Y:S01]  /*a570*/  ISETP.GE.AND P4, PT, R49, RZ, PT ;  /* 0x000000ff3100720c */ /* 0x000fe20003f86270 */
[----:B------:R-:W2:Y:S10]  /*a580*/  LDL.LU R25, [R1+0x230] ;  /* 0x0002300001197983 */ /* 0x000eb40000300800 */
[----:B------:R-:W-:Y:S01]  /*a590*/  @!P2 IMAD.IADD R2, R2, 0x1, -R57 ;  /* 0x000000010202a824 */ /* 0x000fe200078e0a39 */
[----:B------:R-:W2:Y:S04]  /*a5a0*/  LDL.LU R49, [R1+0x234] ;  /* 0x0002340001317983 */ /* 0x000ea80000300800 */
[----:B------:R-:W-:Y:S01]  /*a5b0*/  ISETP.GT.U32.AND P5, PT, R57, R2, PT ;  /* 0x000000023900720c */ /* 0x000fe20003fa4070 */
[----:B------:R-:W-:-:S04]  /*a5c0*/  IMAD.MOV R14, RZ, RZ, -R17 ;  /* 0x000000ffff0e7224 */ /* 0x000fc800078e0a11 */
[----:B------:R-:W-:Y:S01]  /*a5d0*/  IMAD R7, R57, R14, R7 ;  /* 0x0000000e39077224 */ /* 0x000fe200078e0207 */
[----:B------:R-:W-:-:S07]  /*a5e0*/  ISETP.GE.AND P2, PT, R52, RZ, PT ;  /* 0x000000ff3400720c */ /* 0x000fce0003f46270 */
[----:B------:R-:W-:Y:S01]  /*a5f0*/  @!P5 IMAD.IADD R2, R2, 0x1, -R57 ;  /* 0x000000010202d824 */ /* 0x000fe200078e0a39 */
[----:B------:R-:W-:-:S03]  /*a600*/  ISETP.GT.U32.AND P5, PT, R57, R7, PT ;  /* 0x000000073900720c */ /* 0x000fc60003fa4070 */
[----:B0-----:R-:W-:-:S04]  /*a610*/  IMAD.MOV.U32 R10, RZ, RZ, R2 ;  /* 0x000000ffff0a7224 */ /* 0x001fc800078e0002 */
[----:B------:R-:W-:-:S06]  /*a620*/  @!P2 IMAD.MOV R10, RZ, RZ, -R10 ;  /* 0x000000ffff0aa224 */ /* 0x000fcc00078e0a0a */
[----:B------:R-:W-:Y:S01]  /*a630*/  @!P5 IMAD.IADD R7, R7, 0x1, -R57 ;  /* 0x000000010707d824 */ /* 0x000fe200078e0a39 */
[----:B------:R-:W-:Y:S01]  /*a640*/  ISETP.GT.U32.AND P5, PT, R57, R4, PT ;  /* 0x000000043900720c */ /* 0x000fe20003fa4070 */
[----:B------:R0:W-:Y:S01]  /*a650*/  STL [R1+0x328], R10 ;  /* 0x0003280a01007387 */ /* 0x0001e20000100800 */
[----:B------:R-:W-:-:S04]  /*a660*/  IMAD.MOV.U32 R12, RZ, RZ, R6 ;  /* 0x000000ffff0c7224 */ /* 0x000fc800078e0006 */
[----:B------:R-:W-:Y:S02]  /*a670*/  @!P3 IMAD.MOV R12, RZ, RZ, -R12 ;  /* 0x000000ffff0cb224 */ /* 0x000fe400078e0a0c */
[----:B0-----:R-:W-:-:S05]  /*a680*/  IMAD.MOV.U32 R10, RZ, RZ, R5 ;  /* 0x000000ffff0a7224 */ /* 0x001fca00078e0005 */
[----:B------:R-:W-:Y:S02]  /*a690*/  @!P5 IMAD.IADD R4, R4, 0x1, -R57 ;  /* 0x000000010404d824 */ /* 0x000fe400078e0a39 */
[----:B------:R-:W-:Y:S02]  /*a6a0*/  @!P4 IMAD.MOV R10, RZ, RZ, -R10 ;  /* 0x000000ffff0ac224 */ /* 0x000fe400078e0a0a */
[----:B------:R-:W-:Y:S01]  /*a6b0*/  @!P0 IMAD.MOV R4, RZ, RZ, -R4 ;  /* 0x000000ffff048224 */ /* 0x000fe200078e0a04 */
[----:B------:R-:W-:Y:S04]  /*a6c0*/  STL [R1+0x324], R12 ;  /* 0x0003240c01007387 */ /* 0x000fe80000100800 */
[----:B------:R0:W-:Y:S04]  /*a6d0*/  STL [R1+0x320], R10 ;  /* 0x0003200a01007387 */ /* 0x0001e80000100800 */
[----:B------:R-:W2:Y:S04]  /*a6e0*/  LDL.LU R52, [R1+0x238] ;  /* 0x0002380001347983 */ /* 0x000ea80000300800 */
[----:B------:R-:W-:Y:S01]  /*a6f0*/  STL [R1+0x290], R4 ;  /* 0x0002900401007387 */ /* 0x000fe20000100800 */
[----:B----4-:R-:W-:-:S02]  /*a700*/  IABS R11, R50 ;  /* 0x00000032000b7213 */ /* 0x010fc40000000000 */
[----:B------:R-:W-:Y:S02]  /*a710*/  ISETP.GE.AND P5, PT, R50, RZ, PT ;  /* 0x000000ff3200720c */ /* 0x000fe40003fa6270 */
[----:B------:R-:W4:Y:S01]  /*a720*/  LDL.LU R50, [R1+0x23c] ;  /* 0x00023c0001327983 */ /* 0x000f220000300800 */
[----:B------:R-:W-:Y:S01]  /*a730*/  IMAD.HI.U32 R14, R0, R9, RZ ;  /* 0x00000009000e7227 */ /* 0x000fe200078e00ff */
[----:B------:R-:W-:Y:S02]  /*a740*/  IABS R8, R54 ;  /* 0x0000003600087213 */ /* 0x000fe40000000000 */
[----:B------:R-:W-:Y:S01]  /*a750*/  ISETP.GE.AND P4, PT, R54, RZ, PT ;  /* 0x000000ff3600720c */ /* 0x000fe20003f86270 */
[----:B------:R-:W-:Y:S01]  /*a760*/  IMAD.MOV R14, RZ, RZ, -R14 ;  /* 0x000000ffff0e7224 */ /* 0x000fe200078e0a0e */
[----:B------:R-:W4:Y:S01]  /*a770*/  LDL.LU R54, [R1+0x250] ;  /* 0x0002500001367983 */ /* 0x000f220000300800 */
[C---:B------:R-:W-:Y:S02]  /*a780*/  ISETP.GT.U32.AND P2, PT, R57.reuse, R7, PT ;  /* 0x000000073900720c */ /* 0x040fe40003f44070 */
[----:B------:R-:W-:-:S05]  /*a790*/  IMAD R9, R57, R14, R9 ;  /* 0x0000000e39097224 */ /* 0x000fca00078e0209 */
[----:B------:R-:W-:Y:S01]  /*a7a0*/  ISETP.GT.U32.AND P3, PT, R57, R9, PT ;  /* 0x000000093900720c */ /* 0x000fe20003f64070 */
[----:B------:R-:W-:-:S05]  /*a7b0*/  IMAD.MOV.U32 R2, RZ, RZ, R11 ;  /* 0x000000ffff027224 */ /* 0x000fca00078e000b */
[----:B------:R-:W-:Y:S02]  /*a7c0*/  @!P2 IMAD.IADD R7, R7, 0x1, -R57 ;  /* 0x000000010707a824 */ /* 0x000fe400078e0a39 */
[----:B------:R-:W-:-:S04]  /*a7d0*/  IMAD.HI.U32 R6, R0, R2, RZ ;  /* 0x0000000200067227 */ /* 0x000fc800078e00ff */
[----:B0-----:R-:W-:Y:S02]  /*a7e0*/  IMAD.MOV.U32 R10, RZ, RZ, R7 ;  /* 0x000000ffff0a7224 */ /* 0x001fe400078e0007 */
[----:B------:R-:W-:Y:S02]  /*a7f0*/  @!P3 IMAD.IADD R9, R9, 0x1, -R57 ;  /* 0x000000010909b824 */ /* 0x000fe400078e0a39 */
[----:B------:R-:W-:-:S03]  /*a800*/  IMAD.HI.U32 R11, R0, R8, RZ ;  /* 0x00000008000b7227 */ /* 0x000fc600078e00ff */
[C---:B------:R-:W-:Y:S01]  /*a810*/  ISETP.GT.U32.AND P0, PT, R57.reuse, R9, PT ;  /* 0x000000093900720c */ /* 0x040fe20003f04070 */
[----:B------:R-:W-:Y:S02]  /*a820*/  IMAD.MOV R5, RZ, RZ, -R6 ;  /* 0x000000ffff057224 */ /* 0x000fe400078e0a06 */
[----:B------:R-:W-:Y:S02]  /*a830*/  @!P6 IMAD.MOV R10, RZ, RZ, -R10 ;  /* 0x000000ffff0ae224 */ /* 0x000fe400078e0a0a */
[----:B------:R-:W-:Y:S02]  /*a840*/  IMAD.MOV R11, RZ, RZ, -R11 ;  /* 0x000000ffff0b7224 */ /* 0x000fe400078e0a0b */
[C---:B------:R-:W-:Y:S01]  /*a850*/  IMAD R5, R57.reuse, R5, R2 ;  /* 0x0000000539057224 */ /* 0x040fe200078e0202 */
[----:B------:R0:W-:Y:S01]  /*a860*/  STL [R1+0x28c], R10 ;  /* 0x00028c0a01007387 */ /* 0x0001e20000100800 */
[----:B------:R-:W-:-:S05]  /*a870*/  IMAD R6, R57, R11, R8 ;  /* 0x0000000b39067224 */ /* 0x000fca00078e0208 */
[----:B------:R-:W-:Y:S01]  /*a880*/  ISETP.GT.U32.AND P6, PT, R57, R6, PT ;  /* 0x000000063900720c */ /* 0x000fe20003fc4070 */
[----:B------:R-:W-:Y:S01]  /*a890*/  @!P0 IMAD.IADD R9, R9, 0x1, -R57 ;  /* 0x0000000109098824 */ /* 0x000fe200078e0a39 */
[----:B------:R-:W-:-:S03]  /*a8a0*/  ISETP.GT.U32.AND P0, PT, R57, R5, PT ;  /* 0x000000053900720c */ /* 0x000fc60003f04070 */
[----:B0-----:R-:W-:-:S08]  /*a8b0*/  IMAD.MOV.U32 R10, RZ, RZ, R9 ;  /* 0x000000ffff0a7224 */ /* 0x001fd000078e0009 */
[--C-:B------:R-:W-:Y:S01]  /*a8c0*/  @!P6 IMAD.IADD R6, R6, 0x1, -R57.reuse ;  /* 0x000000010606e824 */ /* 0x100fe200078e0a39 */
[----:B---3--:R-:W-:Y:S02]  /*a8d0*/  ISETP.GE.AND P2, PT, R48, RZ, PT ;  /* 0x000000ff3000720c */ /* 0x008fe40003f46270 */
[----:B------:R-:W-:Y:S02]  /*a8e0*/  IABS R2, R48 ;  /* 0x0000003000027213 */ /* 0x000fe40000000000 */
[----:B------:R-:W3:Y:S01]  /*a8f0*/  LDL.LU R48, [R1+0x254] ;  /* 0x0002540001307983 */ /* 0x000ee20000300800 */
[----:B------:R-:W-:Y:S01]  /*a900*/  @!P0 IMAD.IADD R5, R5, 0x1, -R57 ;  /* 0x0000000105058824 */ /* 0x000fe200078e0a39 */
[----:B------:R-:W-:Y:S02]  /*a910*/  ISETP.GT.U32.AND P0, PT, R57, R6, PT ;  /* 0x000000063900720c */ /* 0x000fe40003f04070 */
[----:B-----5:R-:W-:Y:S02]  /*a920*/  ISETP.GE.AND P3, PT, R51, RZ, PT ;  /* 0x000000ff3300720c */ /* 0x020fe40003f66270 */
[----:B------:R-:W-:-:S02]  /*a930*/  IABS R17, R51 ;  /* 0x0000003300117213 */ /* 0x000fc40000000000 */
[----:B------:R-:W5:Y:S03]  /*a940*/  LDL.LU R51, [R1+0x270] ;  /* 0x0002700001337983 */ /* 0x000f660000300800 */
[----:B------:R-:W-:-:S04]  /*a950*/  IMAD.HI.U32 R7, R0, R17, RZ ;  /* 0x0000001100077227 */ /* 0x000fc800078e00ff */
[----:B------:R-:W-:Y:S02]  /*a960*/  IMAD.MOV R7, RZ, RZ, -R7 ;  /* 0x000000ffff077224 */ /* 0x000fe400078e0a07 */
[----:B------:R-:W-:Y:S01]  /*a970*/  @!P1 IMAD.MOV R10, RZ, RZ, -R10 ;  /* 0x000000ffff0a9224 */ /* 0x000fe200078e0a0a */
[C---:B------:R-:W-:Y:S01]  /*a980*/  ISETP.GT.U32.AND P1, PT, R57.reuse, R5, PT ;  /* 0x000000053900720c */ /* 0x040fe20003f24070 */
[----:B------:R-:W-:Y:S02]  /*a990*/  IMAD R17, R57, R7, R17 ;  /* 0x0000000739117224 */ /* 0x000fe400078e0211 */
[----:B------:R-:W-:-:S03]  /*a9a0*/  @!P0 IMAD.IADD R6, R6, 0x1, -R57 ;  /* 0x0000000106068824 */ /* 0x000fc600078e0a39 */
[----:B------:R-:W-:Y:S01]  /*a9b0*/  ISETP.GT.U32.AND P0, PT, R57, R17, PT ;  /* 0x000000113900720c */ /* 0x000fe20003f04070 */
[----:B------:R0:W-:Y:S06]  /*a9c0*/  STL [R1+0x284], R10 ;  /* 0x0002840a01007387 */ /* 0x0001ec0000100800 */
[----:B------:R-:W-:Y:S02]  /*a9d0*/  @!P1 IMAD.IADD R5, R5, 0x1, -R57 ;  /* 0x0000000105059824 */ /* 0x000fe400078e0a39 */
[----:B0-----:R-:W-:Y:S02]  /*a9e0*/  IMAD.MOV.U32 R10, RZ, RZ, R6 ;  /* 0x000000ffff0a7224 */ /* 0x001fe400078e0006 */
[----:B------:R-:W-:-:S02]  /*a9f0*/  @!P5 IMAD.MOV R5, RZ, RZ, -R5 ;  /* 0x000000ffff05d224 */ /* 0x000fc400078e0a05 */
[----:B------:R-:W-:Y:S02]  /*aa00*/  @!P4 IMAD.MOV R10, RZ, RZ, -R10 ;  /* 0x000000ffff0ac224 */ /* 0x000fe400078e0a0a */
[----:B------:R-:W-:-:S03]  /*aa10*/  @!P0 IMAD.IADD R17, R17, 0x1, -R57 ;  /* 0x0000000111118824 */ /* 0x000fc600078e0a39 */
[----:B------:R0:W-:Y:S04]  /*aa20*/  STL [R1+0x288], R10 ;  /* 0x0002880a01007387 */ /* 0x0001e80000100800 */
[----:B------:R-:W-:Y:S01]  /*aa30*/  STL [R1+0x1d8], R5 ;  /* 0x0001d80501007387 */ /* 0x000fe20000100800 */
        /* <DEDUP_REMOVED lines=9> */
[----:B------:R-:W-:Y:S02]  /*aad0*/  IMAD.MOV R20, RZ, RZ, -R20 ;  /* 0x000000ffff147224 */ /* 0x000fe400078e0a14 */
[----:B------:R-:W-:-:S06]  /*aae0*/  IMAD.HI.U32 R7, R0, R8, RZ ;  /* 0x0000000800077227 */ /* 0x000fcc00078e00ff */
[----:B------:R-:W-:Y:S02]  /*aaf0*/  @!P6 IMAD.IADD R2, R2, 0x1, -R57 ;  /* 0x000000010202e824 */ /* 0x000fe400078e0a39 */
[----:B------:R-:W-:-:S03]  /*ab00*/  IMAD R14, R57, R20, R14 ;  /* 0x00000014390e7224 */ /* 0x000fc600078e020e */
[C---:B------:R-:W-:Y:S01]  /*ab10*/  ISETP.GT.U32.AND P6, PT, R57.reuse, R2, PT ;  /* 0x000000023900720c */ /* 0x040fe20003fc4070 */
[----:B------:R-:W-:Y:S01]  /*ab20*/  IMAD.MOV R7, RZ, RZ, -R7 ;  /* 0x000000ffff077224 */ /* 0x000fe200078e0a07 */
[----:B------:R-:W-:-:S03]  /*ab30*/  ISETP.GT.U32.AND P4, PT, R57, R14, PT ;  /* 0x0000000e3900720c */ /* 0x000fc60003f84070 */
[----:B------:R-:W-:-:S08]  /*ab40*/  IMAD R8, R57, R7, R8 ;  /* 0x0000000739087224 */ /* 0x000fd000078e0208 */
[--C-:B------:R-:W-:Y:S01]  /*ab50*/  @!P6 IMAD.IADD R2, R2, 0x1, -R57.reuse ;  /* 0x000000010202e824 */ /* 0x100fe200078e0a39 */
[C---:B------:R-:W-:Y:S01]  /*ab60*/  ISETP.GT.U32.AND P6, PT, R57.reuse, R8, PT ;  /* 0x000000083900720c */ /* 0x040fe20003fc4070 */
[----:B------:R-:W-:Y:S01]  /*ab70*/  @!P4 IMAD.IADD R14, R14, 0x1, -R57 ;  /* 0x000000010e0ec824 */ /* 0x000fe200078e0a39 */
[----:B------:R-:W-:-:S11]  /*ab80*/  ISETP.GT.U32.AND P4, PT, R57, R17, PT ;  /* 0x000000113900720c */ /* 0x000fd60003f84070 */
[--C-:B------:R-:W-:Y:S02]  /*ab90*/  @!P6 IMAD.IADD R8, R8, 0x1, -R57.reuse ;  /* 0x000000010808e824 */ /* 0x100fe400078e0a39 */
[----:B------:R-:W-:-:S03]  /*aba0*/  @!P4 IMAD.IADD R17, R17, 0x1, -R57 ;  /* 0x000000011111c824 */ /* 0x000fc600078e0a39 */
[----:B------:R-:W-:Y:S01]  /*abb0*/  ISETP.GT.U32.AND P5, PT, R57, R8, PT ;  /* 0x000000083900720c */ /* 0x000fe20003fa4070 */
[----:B------:R-:W-:-:S05]  /*abc0*/  @!P2 IMAD.MOV R2, RZ, RZ, -R2 ;  /* 0x000000ffff02a224 */ /* 0x000fca00078e0a02 */
[----:B------:R-:W-:Y:S07]  /*abd0*/  STL [R1+0x27c], R2 ;  /* 0x00027c0201007387 */ /* 0x000fee0000100800 */
[----:B------:R-:W-:Y:S01]  /*abe0*/  @!P5 IMAD.IADD R8, R8, 0x1, -R57 ;  /* 0x000000010808d824 */ /* 0x000fe200078e0a39 */
[----:B------:R-:W-:Y:S02]  /*abf0*/  ISETP.GE.AND P5, PT, R49, RZ, PT ;  /* 0x000000ff3100720c */ /* 0x000fe40003fa6270 */
[----:B------:R-:W2:Y:S01]  /*ac00*/  LDL.LU R49, [R1+0x2a4] ;  /* 0x0002a40001317983 */ /* 0x000ea20000300800 */
[----:B------:R-:W-:-:S05]  /*ac10*/  IABS R4, R25 ;  /* 0x0000001900047213 */ /* 0x000fca0000000000 */
[----:B------:R-:W-:Y:S01]  /*ac20*/  IMAD.HI.U32 R11, R0, R4, RZ ;  /* 0x00000004000b7227 */ /* 0x000fe200078e00ff */
        /* <DEDUP_REMOVED lines=8> */
[----:B------:R-:W-:-:S04]  /*acb0*/  IMAD.MOV R11, RZ, RZ, -R11 ;  /* 0x000000ffff0b7224 */ /* 0x000fc800078e0a0b */
[----:B------:R-:W-:-:S05]  /*acc0*/  IMAD R4, R57, R11, R4 ;  /* 0x0000000b39047224 */ /* 0x000fca00078e0204 */
        /* <DEDUP_REMOVED lines=21> */
[----:B------:R-:W-:Y:S01]  /*ae20*/  @!P1 IMAD.MOV R10, RZ, RZ, -R10 ;  /* 0x000000ffff0a9224 */ /* 0x000fe200078e0a0a */
[----:B---3--:R-:W-:Y:S01]  /*ae30*/  IABS R6, R48 ;  /* 0x0000003000067213 */ /* 0x008fe20000000000 */
[--C-:B------:R-:W-:Y:S01]  /*ae40*/  @!P0 IMAD.IADD R7, R7, 0x1, -R57.reuse ;  /* 0x0000000107078824 */ /* 0x100fe200078e0a39 */
[----:B------:R-:W-:Y:S01]  /*ae50*/  ISETP.GE.AND P0, PT, R48, RZ, PT ;  /* 0x000000ff3000720c */ /* 0x000fe20003f06270 */
[----:B------:R-:W-:Y:S01]  /*ae60*/  @!P6 IMAD.IADD R9, R9, 0x1, -R57 ;  /* 0x000000010909e824 */ /* 0x000fe200078e0a39 */
[----:B------:R0:W-:Y:S04]  /*ae70*/  STL [R1+0x274], R10 ;  /* 0x0002740a01007387 */ /* 0x0001e80000100800 */
[----:B------:R-:W-:Y:S04]  /*ae80*/  STL [R1+0x278], R8 ;  /* 0x0002780801007387 */ /* 0x000fe80000100800 */
[----:B------:R-:W3:Y:S01]  /*ae90*/  LDL.LU R48, [R1+0x2ac] ;  /* 0x0002ac0001307983 */ /* 0x000ee20000300800 */
[----:B------:R-:W-:-:S02]  /*aea0*/  ISETP.GT.U32.AND P6, PT, R57, R9, PT ;  /* 0x000000093900720c */ /* 0x000fc40003fc4070 */
[----:B-----5:R-:W-:Y:S01]  /*aeb0*/  IABS R5, R51 ;  /* 0x0000003300057213 */ /* 0x020fe20000000000 */
[----:B------:R-:W-:-:S10]  /*aec0*/  IMAD.HI.U32 R20, R0, R6, RZ ;  /* 0x0000000600147227 */ /* 0x000fd400078e00ff */
[----:B------:R-:W-:Y:S01]  /*aed0*/  @!P6 IMAD.IADD R9, R9, 0x1, -R57 ;  /* 0x000000010909e824 */ /* 0x000fe200078e0a39 */
[----:B------:R-:W-:Y:S02]  /*aee0*/  ISETP.GE.AND P6, PT, R51, RZ, PT ;  /* 0x000000ff3300720c */ /* 0x000fe40003fc6270 */
[----:B------:R-:W5:Y:S01]  /*aef0*/  LDL.LU R51, [R1+0x2c0] ;  /* 0x0002c00001337983 */ /* 0x000f620000300800 */
[----:B------:R-:W-:-:S04]  /*af00*/  IMAD.MOV R20, RZ, RZ, -R20 ;  /* 0x000000ffff147224 */ /* 0x000fc800078e0a14 */
[----:B------:R-:W-:-:S05]  /*af10*/  IMAD R6, R57, R20, R6 ;  /* 0x0000001439067224 */ /* 0x000fca00078e0206 */
[----:B------:R-:W-:-:S13]  /*af20*/  ISETP.GT.U32.AND P1, PT, R57, R6, PT ;  /* 0x000000063900720c */ /* 0x000fda0003f24070 */
[----:B------:R-:W-:Y:S01]  /*af30*/  @!P1 IMAD.IADD R6, R6, 0x1, -R57 ;  /* 0x0000000106069824 */ /* 0x000fe200078e0a39 */
[----:B--2---:R-:W-:Y:S02]  /*af40*/  IABS R4, R53 ;  /* 0x0000003500047213 */ /* 0x004fe40000000000 */
[----:B------:R-:W-:Y:S02]  /*af50*/  ISETP.GE.AND P1, PT, R53, RZ, PT ;  /* 0x000000ff3500720c */ /* 0x000fe40003f26270 */
[----:B------:R-:W2:Y:S01]  /*af60*/  LDL.LU R53, [R1+0x2c4] ;  /* 0x0002c40001357983 */ /* 0x000ea20000300800 */
[----:B------:R-:W-:Y:S01]  /*af70*/  IABS R11, R52 ;  /* 0x00000034000b7213 */ /* 0x000fe20000000000 */
[----:B------:R-:W-:Y:S01]  /*af80*/  IMAD.HI.U32 R2, R0, R5, RZ ;  /* 0x0000000500027227 */ /* 0x000fe200078e00ff */
[----:B------:R-:W-:Y:S01]  /*af90*/  ISETP.GE.AND P5, PT, R54, RZ, PT ;  /* 0x000000ff3600720c */ /* 0x000fe20003fa6270 */
[----:B------:R-:W2:Y:S02]  /*afa0*/  LDL.LU R25, [R1+0x2c8] ;  /* 0x0002c80001197983 */ /* 0x000ea40000300800 */
[----:B------:R-:W-:-:S02]  /*afb0*/  IMAD.HI.U32 R23, R0, R11, RZ ;  /* 0x0000000b00177227 */ /* 0x000fc400078e00ff */
[----:B------:R-:W2:Y:S02]  /*afc0*/  LDL.LU R54, [R1+0x2cc] ;  /* 0x0002cc0001367983 */ /* 0x000ea40000300800 */
[----:B------:R-:W-:-:S04]  /*afd0*/  IMAD.MOV R23, RZ, RZ, -R23 ;  /* 0x000000ffff177224 */ /* 0x000fc800078e0a17 */
[----:B------:R-:W-:-:S05]  /*afe0*/  IMAD R11, R57, R23, R11 ;  /* 0x00000017390b7224 */ /* 0x000fca00078e020b */
[----:B------:R-:W-:Y:S01]  /*aff0*/  ISETP.GT.U32.AND P2, PT, R57, R11, PT ;  /* 0x0000000b3900720c */ /* 0x000fe20003f44070 */
[----:B------:R-:W-:-:S12]  /*b000*/  IMAD.MOV R2, RZ, RZ, -R2 ;  /* 0x000000ffff027224 */ /* 0x000fd800078e0a02 */
[----:B------:R-:W-:-:S05]  /*b010*/  @!P2 IMAD.IADD R11, R11, 0x1, -R57 ;  /* 0x000000010b0ba824 */ /* 0x000fca00078e0a39 */
[C---:B------:R-:W-:Y:S01]  /*b020*/  ISETP.GT.U32.AND P3, PT, R57.reuse, R11, PT ;  /* 0x0000000b3900720c */ /* 0x040fe20003f64070 */
[----:B------:R-:W-:Y:S01]  /*b030*/  IMAD R5, R57, R2, R5 ;  /* 0x0000000239057224 */ /* 0x000fe200078e0205 */
[----:B------:R-:W-:-:S11]  /*b040*/  ISETP.GE.AND P2, PT, R52, RZ, PT ;  /* 0x000000ff3400720c */ /* 0x000fd60003f46270 */
[----:B------:R-:W-:Y:S01]  /*b050*/  @!P3 IMAD.IADD R11, R11, 0x1, -R57 ;  /* 0x000000010b0bb824 */ /* 0x000fe200078e0a39 */
[----:B------:R-:W-:-:S03]  /*b060*/  ISETP.GT.U32.AND P3, PT, R57, R5, PT ;  /* 0x000000053900720c */ /* 0x000fc60003f64070 */
[----:B0-----:R-:W-:-:S04]  /*b070*/  IMAD.MOV.U32 R10, RZ, RZ, R11 ;  /* 0x000000ffff0a7224 */ /* 0x001fc800078e000b */
[----:B------:R-:W-:-:S06]  /*b080*/  @!P2 IMAD.MOV R10, RZ, RZ, -R10 ;  /* 0x000000ffff0aa224 */ /* 0x000fcc00078e0a0a */
[----:B------:R-:W-:Y:S01]  /*b090*/  @!P3 IMAD.IADD R5, R5, 0x1, -R57 ;  /* 0x000000010505b824 */ /* 0x000fe200078e0a39 */
[----:B------:R-:W-:Y:S01]  /*b0a0*/  ISETP.GT.U32.AND P3, PT, R57, R6, PT ;  /* 0x000000063900720c */ /* 0x000fe20003f64070 */
[----:B------:R0:W-:Y:S01]  /*b0b0*/  STL [R1+0x260], R10 ;  /* 0x0002600a01007387 */ /* 0x0001e20000100800 */
[----:B------:R-:W-:Y:S02]  /*b0c0*/  @!P5 IMAD.MOV R9, RZ, RZ, -R9 ;  /* 0x000000ffff09d224 */ /* 0x000fe400078e0a09 */
[----:B0-----:R-:W-:-:S09]  /*b0d0*/  IMAD.MOV.U32 R10, RZ, RZ, R7 ;  /* 0x000000ffff0a7224 */ /* 0x001fd200078e0007 */
[----:B------:R-:W-:Y:S02]  /*b0e0*/  @!P3 IMAD.IADD R6, R6, 0x1, -R57 ;  /* 0x000000010606b824 */ /* 0x000fe400078e0a39 */
[----:B------:R-:W-:Y:S02]  /*b0f0*/  @!P4 IMAD.MOV R10, RZ, RZ, -R10 ;  /* 0x000000ffff0ac224 */ /* 0x000fe400078e0a0a */
[----:B------:R-:W-:-:S03]  /*b100*/  @!P0 IMAD.MOV R6, RZ, RZ, -R6 ;  /* 0x000000ffff068224 */ /* 0x000fc600078e0a06 */
[----:B------:R0:W-:Y:S04]  /*b110*/  STL [R1+0x270], R10 ;  /* 0x0002700a01007387 */ /* 0x0001e80000100800 */
[----:B------:R-:W-:Y:S04]  /*b120*/  STL [R1+0x264], R9 ;  /* 0x0002640901007387 */ /* 0x000fe80000100800 */
[----:B------:R-:W2:Y:S04]  /*b130*/  LDL.LU R52, [R1+0x2f0] ;  /* 0x0002f00001347983 */ /* 0x000ea80000300800 */
[----:B------:R-:W-:Y:S01]  /*b140*/  STL [R1+0x26c], R6 ;  /* 0x00026c0601007387 */ /* 0x000fe20000100800 */
[----:B------:R-:W-:-:S04]  /*b150*/  IMAD.HI.U32 R8, R0, R4, RZ ;  /* 0x0000000400087227 */ /* 0x000fc800078e00ff */
[----:B------:R-:W-:-:S04]  /*b160*/  IMAD.MOV R8, RZ, RZ, -R8 ;  /* 0x000000ffff087224 */ /* 0x000fc800078e0a08 */
[----:B------:R-:W-:Y:S01]  /*b170*/  IMAD R4, R57, R8, R4 ;  /* 0x0000000839047224 */ /* 0x000fe200078e0204 */
[----:B------:R-:W-:Y:S02]  /*b180*/  IABS R2, R49 ;  /* 0x0000003100027213 */ /* 0x000fe40000000000 */
[----:B------:R-:W-:Y:S02]  /*b190*/  ISETP.GE.AND P5, PT, R49, RZ, PT ;  /* 0x000000ff3100720c */ /* 0x000fe40003fa6270 */
[C---:B------:R-:W-:Y:S02]  /*b1a0*/  ISETP.GT.U32.AND P4, PT, R57.reuse, R4, PT ;  /* 0x000000043900720c */ /* 0x040fe40003f84070 */
[----:B------:R-:W-:Y:S02]  /*b1b0*/  ISETP.GT.U32.AND P2, PT, R57, R5, PT ;  /* 0x000000053900720c */ /* 0x000fe40003f44070 */
[----:B----4-:R-:W-:Y:S02]  /*b1c0*/  IABS R20, R50 ;  /* 0x0000003200147213 */ /* 0x010fe40000000000 */
[----:B------:R-:W-:-:S02]  /*b1d0*/  ISETP.GE.AND P3, PT, R50, RZ, PT ;  /* 0x000000ff3200720c */ /* 0x000fc40003f66270 */
[----:B------:R-:W4:Y:S04]  /*b1e0*/  LDL.LU R50, [R1+0x2f4] ;  /* 0x0002f40001327983 */ /* 0x000f280000300800 */
[----:B------:R-:W4:Y:S01]  /*b1f0*/  LDL.LU R49, [R1+0x2f8] ;  /* 0x0002f80001317983 */ /* 0x000f220000300800 */
[----:B------:R-:W-:-:S04]  /*b200*/  IMAD.HI.U32 R7, R0, R20, RZ ;  /* 0x0000001400077227 */ /* 0x000fc800078e00ff */
[----:B------:R-:W-:Y:S02]  /*b210*/  @!P4 IMAD.IADD R4, R4, 0x1, -R57 ;  /* 0x000000010404c824 */ /* 0x000fe400078e0a39 */
[----:B------:R-:W-:-:S03]  /*b220*/  IMAD.HI.U32 R8, R0, R2, RZ ;  /* 0x0000000200087227 */ /* 0x000fc600078e00ff */
[----:B------:R-:W-:Y:S01]  /*b230*/  ISETP.GT.U32.AND P0, PT, R57, R4, PT ;  /* 0x000000043900720c */ /* 0x000fe20003f04070 */
[----:B------:R-:W-:Y:S02]  /*b240*/  IMAD.MOV R7, RZ, RZ, -R7 ;  /* 0x000000ffff077224 */ /* 0x000fe400078e0a07 */
[----:B------:R-:W-:Y:S02]  /*b250*/  @!P2 IMAD.IADD R5, R5, 0x1, -R57 ;  /* 0x000000010505a824 */ /* 0x000fe400078e0a39 */
[----:B------:R-:W-:Y:S02]  /*b260*/  IMAD.MOV R8, RZ, RZ, -R8 ;  /* 0x000000ffff087224 */ /* 0x000fe400078e0a08 */
[C---:B------:R-:W-:Y:S02]  /*b270*/  IMAD R20, R57.reuse, R7, R20 ;  /* 0x0000000739147224 */ /* 0x040fe400078e0214 */
[----:B------:R-:W-:Y:S02]  /*b280*/  IMAD.MOV.U32 R7, RZ, RZ, R5 ;  /* 0x000000ffff077224 */ /* 0x000fe400078e0005 */
[----:B------:R-:W-:-:S02]  /*b290*/  IMAD R2, R57, R8, R2 ;  /* 0x0000000839027224 */ /* 0x000fc400078e0202 */
[----:B------:R-:W-:-:S03]  /*b2a0*/  @!P6 IMAD.MOV R7, RZ, RZ, -R7 ;  /* 0x000000ffff07e224 */ /* 0x000fc600078e0a07 */
[C---:B------:R-:W-:Y:S01]  /*b2b0*/  ISETP.GT.U32.AND P6, PT, R57.reuse, R2, PT ;  /* 0x000000023900720c */ /* 0x040fe20003fc4070 */
[----:B------:R-:W-:Y:S01]  /*b2c0*/  @!P0 IMAD.IADD R4, R4, 0x1, -R57 ;  /* 0x0000000104048824 */ /* 0x000fe200078e0a39 */
[----:B------:R-:W-:Y:S01]  /*b2d0*/  STL [R1+0x268], R7 ;  /* 0x0002680701007387 */ /* 0x000fe20000100800 */
[----:B------:R-:W-:-:S10]  /*b2e0*/  ISETP.GT.U32.AND P0, PT, R57, R20, PT ;  /* 0x000000143900720c */ /* 0x000fd40003f04070 */
[----:B------:R-:W-:-:S03]  /*b2f0*/  @!P6 IMAD.IADD R2, R2, 0x1, -R57 ;  /* 0x000000010202e824 */ /* 0x000fc600078e0a39 */
[----:B------:R-:W-:Y:S02]  /*b300*/  @!P0 IMAD.IADD R20, R20, 0x1, -R57 ;  /* 0x0000000114148824 */ /* 0x000fe400078e0a39 */
[C---:B------:R-:W-:Y:S01]  /*b310*/  ISETP.GT.U32.AND P0, PT, R57.reuse, R2, PT ;  /* 0x000000023900720c */ /* 0x040fe20003f04070 */
[----:B0-----:R-:W-:Y:S01]  /*b320*/  IMAD.MOV.U32 R10, RZ, RZ, R4 ;  /* 0x000000ffff0a7224 */ /* 0x001fe200078e0004 */
[----:B---3--:R-:W-:Y:S02]  /*b330*/  ISETP.GE.AND P2, PT, R48, RZ, PT ;  /* 0x000000ff3000720c */ /* 0x008fe40003f46270 */
[----:B------:R-:W-:Y:S02]  /*b340*/  IABS R17, R48 ;  /* 0x0000003000117213 */ /* 0x000fe40000000000 */
[----:B------:R-:W3:Y:S01]  /*b350*/  LDL.LU R48, [R1+0x2fc] ;  /* 0x0002fc0001307983 */ /* 0x000ee20000300800 */
[----:B------:R-:W-:Y:S01]  /*b360*/  @!P1 IMAD.MOV R10, RZ, RZ, -R10 ;  /* 0x000000ffff0a9224 */ /* 0x000fe200078e0a0a */
[----:B------:R-:W-:-:S05]  /*b370*/  ISETP.GT.U32.AND P1, PT, R57, R20, PT ;  /* 0x000000143900720c */ /* 0x000fca0003f24070 */
[----:B------:R-:W-:Y:S01]  /*b380*/  @!P0 IMAD.IADD R2, R2, 0x1, -R57 ;  /* 0x0000000102028824 */ /* 0x000fe200078e0a39 */
        /* <DEDUP_REMOVED lines=13> */
[----:B------:R-:W-:Y:S01]  /*b460*/  @!P3 IMAD.MOV R10, RZ, RZ, -R10 ;  /* 0x000000ffff0ab224 */ /* 0x000fe200078e0a0a */
[----:B--2---:R-:W-:Y:S01]  /*b470*/  IABS R11, R53 ;  /* 0x00000035000b7213 */ /* 0x004fe20000000000 */
[----:B------:R-:W-:Y:S01]  /*b480*/  @!P0 IMAD.IADD R14, R14, 0x1, -R57 ;  /* 0x000000010e0e8824 */ /* 0x000fe200078e0a39 */
[----:B------:R-:W-:Y:S02]  /*b490*/  ISETP.GE.AND P0, PT, R53, RZ, PT ;  /* 0x000000ff3500720c */ /* 0x000fe40003f06270 */
[----:B------:R0:W-:Y:S04]  /*b4a0*/  STL [R1+0x24c], R10 ;  /* 0x00024c0a01007387 */ /* 0x0001e80000100800 */
        /* <DEDUP_REMOVED lines=27> */
[----:B------:R-:W-:Y:S01]  /*b660*/  @!P2 IMAD.MOV R10, RZ, RZ, -R10 ;  /* 0x000000ffff0aa224 */ /* 0x000fe200078e0a0a */
[----:B------:R-:W-:-:S04]  /*b670*/  ISETP.GT.U32.AND P1, PT, R57, R9, PT ;  /* 0x000000093900720c */ /* 0x000fc80003f24070 */
[----:B------:R0:W-:Y:S03]  /*b680*/  STL [R1+0x244], R10 ;  /* 0x0002440a01007387 */ /* 0x0001e60000100800 */
[--C-:B------:R-:W-:Y:S01]  /*b690*/  @!P3 IMAD.IADD R8, R8, 0x1, -R57.reuse ;  /* 0x000000010808b824 */ /* 0x100fe200078e0a39 */
[----:B------:R-:W-:Y:S02]  /*b6a0*/  ISETP.GE.AND P3, PT, R54, RZ, PT ;  /* 0x000000ff3600720c */ /* 0x000fe40003f66270 */
[----:B------:R-:W2:Y:S03]  /*b6b0*/  LDL.LU R54, [R1+0x318] ;  /* 0x0003180001367983 */ /* 0x000ea60000300800 */
[----:B------:R-:W-:Y:S01]  /*b6c0*/  @!P1 IMAD.IADD R9, R9, 0x1, -R57 ;  /* 0x0000000109099824 */ /* 0x000fe200078e0a39 */
[----:B------:R-:W-:-:S02]  /*b6d0*/  ISETP.GT.U32.AND P1, PT, R57, R11, PT ;  /* 0x0000000b3900720c */ /* 0x000fc40003f24070 */
[----:B------:R-:W-:Y:S02]  /*b6e0*/  IABS R7, R52 ;  /* 0x0000003400077213 */ /* 0x000fe40000000000 */
[----:B------:R-:W-:-:S03]  /*b6f0*/  ISETP.GT.U32.AND P6, PT, R57, R9, PT ;  /* 0x000000093900720c */ /* 0x000fc60003fc4070 */
[----:B------:R-:W-:-:S04]  /*b700*/  IMAD.HI.U32 R2, R0, R7, RZ ;  /* 0x0000000700027227 */ /* 0x000fc800078e00ff */
[----:B------:R-:W-:Y:S02]  /*b710*/  IMAD.MOV R2, RZ, RZ, -R2 ;  /* 0x000000ffff027224 */ /* 0x000fe400078e0a02 */
[----:B------:R-:W-:Y:S01]  /*b720*/  @!P1 IMAD.IADD R11, R11, 0x1, -R57 ;  /* 0x000000010b0b9824 */ /* 0x000fe200078e0a39 */
        /* <DEDUP_REMOVED lines=8> */
[----:B------:R-:W-:-:S05]  /*b7b0*/  IABS R5, R49 ;  /* 0x0000003100057213 */ /* 0x000fca0000000000 */
[----:B------:R-:W-:Y:S01]  /*b7c0*/  IMAD.HI.U32 R4, R0, R5, RZ ;  /* 0x0000000500047227 */ /* 0x000fe200078e00ff */
[----:B------:R-:W-:-:S03]  /*b7d0*/  ISETP.GE.AND P1, PT, R25, RZ, PT ;  /* 0x000000ff1900720c */ /* 0x000fc60003f26270 */
[----:B------:R-:W-:Y:S02]  /*b7e0*/  IMAD.MOV R4, RZ, RZ, -R4 ;  /* 0x000000ffff047224 */ /* 0x000fe400078e0a04 */
[----:B------:R-:W-:Y:S02]  /*b7f0*/  IMAD.MOV.U32 R12, RZ, RZ, R14 ;  /* 0x000000ffff0c7224 */ /* 0x000fe400078e000e */
[C---:B------:R-:W-:Y:S02]  /*b800*/  IMAD R2, R57.reuse, R2, R7 ;  /* 0x0000000239027224 */ /* 0x040fe400078e0207 */
[----:B0-----:R-:W-:Y:S02]  /*b810*/  IMAD.MOV.U32 R10, RZ, RZ, R11 ;  /* 0x000000ffff0a7224 */ /* 0x001fe400078e000b */
[----:B------:R-:W-:Y:S02]  /*b820*/  IMAD R7, R57, R4, R5 ;  /* 0x0000000439077224 */ /* 0x000fe400078e0205 */
[----:B------:R-:W-:-:S02]  /*b830*/  @!P4 IMAD.MOV R12, RZ, RZ, -R12 ;  /* 0x000000ffff0cc224 */ /* 0x000fc400078e0a0c */
[----:B------:R-:W-:Y:S01]  /*b840*/  @!P0 IMAD.MOV R10, RZ, RZ, -R10 ;  /* 0x000000ffff0a8224 */ /* 0x000fe200078e0a0a */
[----:B------:R-:W-:Y:S01]  /*b850*/  ISETP.GT.U32.AND P0, PT, R57, R6, PT ;  /* 0x000000063900720c */ /* 0x000fe20003f04070 */
[----:B------:R-:W-:Y:S01]  /*b860*/  @!P6 IMAD.IADD R9, R9, 0x1, -R57 ;  /* 0x000000010909e824 */ /* 0x000fe200078e0a39 */
[----:B------:R-:W-:Y:S01]  /*b870*/  ISETP.GT.U32.AND P6, PT, R57, R7, PT ;  /* 0x000000073900720c */ /* 0x000fe20003fc4070 */
[----:B------:R-:W-:Y:S02]  /*b880*/  STL [R1+0x240], R12 ;  /* 0x0002400c01007387 */ /* 0x000fe40000100800 */
[----:B------:R-:W-:Y:S02]  /*b890*/  IMAD.MOV.U32 R11, RZ, RZ, R9 ;  /* 0x000000ffff0b7224 */ /* 0x000fe400078e0009 */
[----:B------:R0:W-:Y:S02]  /*b8a0*/  STL [R1+0x23c], R10 ;  /* 0x00023c0a01007387 */ /* 0x0001e40000100800 */
[----:B------:R-:W-:-:S02]  /*b8b0*/  @!P1 IMAD.MOV R11, RZ, RZ, -R11 ;  /* 0x000000ffff0b9224 */ /* 0x000fc400078e0a0b */
[----:B0-----:R-:W-:-:S04]  /*b8c0*/  IMAD.MOV.U32 R10, RZ, RZ, R8 ;  /* 0x000000ffff0a7224 */ /* 0x001fc800078e0008 */
[----:B------:R-:W-:Y:S01]  /*b8d0*/  @!P3 IMAD.MOV R10, RZ, RZ, -R10 ;  /* 0x000000ffff0ab224 */ /* 0x000fe200078e0a0a */
[----:B------:R-:W-:Y:S01]  /*b8e0*/  STL [R1+0x230], R11 ;  /* 0x0002300b01007387 */ /* 0x000fe20000100800 */
[--C-:B------:R-:W-:Y:S01]  /*b8f0*/  @!P0 IMAD.IADD R6, R6, 0x1, -R57.reuse ;  /* 0x0000000106068824 */ /* 0x100fe200078e0a39 */
[----:B---3--:R-:W-:Y:S01]  /*b900*/  IABS R4, R48 ;  /* 0x0000003000047213 */ /* 0x008fe20000000000 */
[----:B------:R-:W-:Y:S01]  /*b910*/  @!P6 IMAD.IADD R7, R7, 0x1, -R57 ;  /* 0x000000010707e824 */ /* 0x000fe200078e0a39 */
[----:B------:R0:W-:Y:S01]  /*b920*/  STL [R1+0x22c], R10 ;  /* 0x00022c0a01007387 */ /* 0x0001e20000100800 */
[----:B------:R-:W-:-:S03]  /*b930*/  ISETP.GE.AND P0, PT, R48, RZ, PT ;  /* 0x000000ff3000720c */ /* 0x000fc60003f06270 */
[----:B------:R-:W3:Y:S01]  /*b940*/  LDL.LU R48, [R1+0x3f0] ;  /* 0x0003f00001307983 */ /* 0x000ee20000300800 */
[----:B------:R-:W-:Y:S01]  /*b950*/  ISETP.GT.U32.AND P6, PT, R57, R7, PT ;  /* 0x000000073900720c */ /* 0x000fe20003fc4070 */
[----:B------:R-:W-:Y:S01]  /*b960*/  IMAD.HI.U32 R20, R0, R4, RZ ;  /* 0x0000000400147227 */ /* 0x000fe200078e00ff */
[----:B-----5:R-:W-:-:S11]  /*b970*/  IABS R5, R51 ;  /* 0x0000003300057213 */ /* 0x020fd60000000000 */
[----:B------:R-:W-:Y:S01]  /*b980*/  @!P6 IMAD.IADD R7, R7, 0x1, -R57 ;  /* 0x000000010707e824 */ /* 0x000fe200078e0a39 */
        /* <DEDUP_REMOVED lines=9> */
[----:B------:R-:W-:Y:S02]  /*ba20*/  ISETP.GT.U32.AND P2, PT, R57, R2, PT ;  /* 0x000000023900720c */ /* 0x000fe40003f44070 */
[----:B------:R-:W-:Y:S01]  /*ba30*/  ISETP.GE.AND P3, PT, R49, RZ, PT ;  /* 0x000000ff3100720c */ /* 0x000fe20003f66270 */
[----:B------:R-:W2:Y:S04]  /*ba40*/  LDL.LU R25, [R1+0x3fc] ;  /* 0x0003fc0001197983 */ /* 0x000ea80000300800 */
[----:B------:R-:W2:Y:S06]  /*ba50*/  LDL.LU R49, [R1+0x420] ;  /* 0x0004200001317983 */ /* 0x000eac0000300800 */
[----:B------:R-:W-:Y:S01]  /*ba60*/  @!P2 IMAD.IADD R2, R2, 0x1, -R57 ;  /* 0x000000010202a824 */ /* 0x000fe200078e0a39 */
[----:B------:R-:W-:-:S04]  /*ba70*/  ISETP.GE.AND P2, PT, R52, RZ, PT ;  /* 0x000000ff3400720c */ /* 0x000fc80003f46270 */
[----:B------:R-:W-:Y:S01]  /*ba80*/  ISETP.GT.U32.AND P4, PT, R57, R2, PT ;  /* 0x000000023900720c */ /* 0x000fe20003f84070 */
[----:B0-----:R-:W-:-:S12]  /*ba90*/  IMAD.MOV.U32 R10, RZ, RZ, R6 ;  /* 0x000000ffff0a7224 */ /* 0x001fd800078e0006 */
[----:B------:R-:W-:-:S04]  /*baa0*/  @!P4 IMAD.IADD R2, R2, 0x1, -R57 ;  /* 0x000000010202c824 */ /* 0x000fc800078e0a39 */
[----:B------:R-:W-:Y:S01]  /*bab0*/  @!P2 IMAD.MOV R2, RZ, RZ, -R2 ;  /* 0x000000ffff02a224 */ /* 0x000fe200078e0a02 */
[----:B------:R-:W-:Y:S01]  /*bac0*/  ISETP.GT.U32.AND P2, PT, R57, R4, PT ;  /* 0x000000043900720c */ /* 0x000fe20003f44070 */
[----:B------:R-:W-:Y:S02]  /*bad0*/  @!P5 IMAD.MOV R10, RZ, RZ, -R10 ;  /* 0x000000ffff0ad224 */ /* 0x000fe400078e0a0a */
[----:B------:R-:W-:Y:S01]  /*bae0*/  @!P3 IMAD.MOV R7, RZ, RZ, -R7 ;  /* 0x000000ffff07b224 */ /* 0x000fe200078e0a07 */
[----:B------:R-:W-:Y:S01]  /*baf0*/  STL [R1+0x228], R2 ;  /* 0x0002280201007387 */ /* 0x000fe20000100800 */
[----:B------:R-:W-:-:S03]  /*bb00*/  IMAD.HI.U32 R17, R0, R5, RZ ;  /* 0x0000000500117227 */ /* 0x000fc600078e00ff */
[----:B------:R-:W-:Y:S05]  /*bb10*/  STL [R1+0x224], R10 ;  /* 0x0002240a01007387 */ /* 0x000fea0000100800 */
[----:B------:R-:W-:Y:S01]  /*bb20*/  @!P2 IMAD.IADD R4, R4, 0x1, -R57 ;  /* 0x000000010404a824 */ /* 0x000fe200078e0a39 */
[----:B------:R0:W-:Y:S01]  /*bb30*/  STL [R1+0x220], R7 ;  /* 0x0002200701007387 */ /* 0x0001e20000100800 */
[----:B------:R-:W-:-:S03]  /*bb40*/  IMAD.MOV R14, RZ, RZ, -R17 ;  /* 0x000000ffff0e7224 */ /* 0x000fc600078e0a11 */
[----:B------:R-:W2:Y:S01]  /*bb50*/  LDL.LU R52, [R1+0x424] ;  /* 0x0004240001347983 */ /* 0x000ea20000300800 */
[----:B0-----:R-:W-:-:S04]  /*bb60*/  IMAD.MOV.U32 R7, RZ, RZ, R4 ;  /* 0x000000ffff077224 */ /* 0x001fc800078e0004 */
[----:B------:R-:W-:Y:S02]  /*bb70*/  @!P0 IMAD.MOV R7, RZ, RZ, -R7 ;  /* 0x000000ffff078224 */ /* 0x000fe400078e0a07 */
[C---:B------:R-:W-:Y:S02]  /*bb80*/  IMAD R8, R57.reuse, R14, R5 ;  /* 0x0000000e39087224 */ /* 0x040fe400078e0205 */
[----:B------:R-:W-:Y:S01]  /*bb90*/  IMAD.MOV.U32 R5, RZ, RZ, R9 ;  /* 0x000000ffff057224 */ /* 0x000fe200078e0009 */
[----:B------:R-:W-:Y:S02]  /*bba0*/  STL [R1+0x21c], R7 ;  /* 0x00021c0701007387 */ /* 0x000fe40000100800 */
[----:B------:R-:W-:Y:S01]  /*bbb0*/  ISETP.GT.U32.AND P4, PT, R57, R8, PT ;  /* 0x000000083900720c */ /* 0x000fe20003f84070 */
[----:B------:R-:W-:Y:S01]  /*bbc0*/  IMAD.HI.U32 R11, R0, R5, RZ ;  /* 0x00000005000b7227 */ /* 0x000fe200078e00ff */
[----:B------:R-:W-:-:S03]  /*bbd0*/  IABS R14, R54 ;  /* 0x00000036000e7213 */ /* 0x000fc60000000000 */
[----:B------:R-:W-:Y:S01]  /*bbe0*/  IMAD.MOV R11, RZ, RZ, -R11 ;  /* 0x000000ffff0b7224 */ /* 0x000fe200078e0a0b */
[----:B------:R-:W-:-:S03]  /*bbf0*/  ISETP.GE.AND P3, PT, R54, RZ, PT ;  /* 0x000000ff3600720c */ /* 0x000fc60003f66270 */
[----:B------:R-:W-:-:S04]  /*bc00*/  IMAD R5, R57, R11, R5 ;  /* 0x0000000b39057224 */ /* 0x000fc800078e0205 */
[----:B------:R-:W-:Y:S01]  /*bc10*/  @!P4 IMAD.IADD R8, R8, 0x1, -R57 ;  /* 0x000000010808c824 */ /* 0x000fe200078e0a39 */
[----:B------:R-:W-:-:S04]  /*bc20*/  ISETP.GT.U32.AND P5, PT, R57, R5, PT ;  /* 0x000000053900720c */ /* 0x000fc80003fa4070 */
[----:B------:R-:W-:Y:S01]  /*bc30*/  ISETP.GT.U32.AND P4, PT, R57, R8, PT ;  /* 0x000000083900720c */ /* 0x000fe20003f84070 */
[----:B------:R-:W-:-:S08]  /*bc40*/  IMAD.HI.U32 R2, R0, R14, RZ ;  /* 0x0000000e00027227 */ /* 0x000fd000078e00ff */
[----:B------:R-:W-:-:S04]  /*bc50*/  @!P5 IMAD.IADD R5, R5, 0x1, -R57 ;  /* 0x000000010505d824 */ /* 0x000fc800078e0a39 */
[----:B------:R-:W-:Y:S01]  /*bc60*/  @!P4 IMAD.IADD R8, R8, 0x1, -R57 ;  /* 0x000000010808c824 */ /* 0x000fe200078e0a39 */
[C---:B------:R-:W-:Y:S01]  /*bc70*/  ISETP.GT.U32.AND P0, PT, R57.reuse, R5, PT ;  /* 0x000000053900720c */ /* 0x040fe20003f04070 */
[----:B------:R-:W-:Y:S02]  /*bc80*/  IMAD.MOV R2, RZ, RZ, -R2 ;  /* 0x000000ffff027224 */ /* 0x000fe400078e0a02 */
[----:B------:R-:W-:Y:S02]  /*bc90*/  @!P6 IMAD.MOV R8, RZ, RZ, -R8 ;  /* 0x000000ffff08e224 */ /* 0x000fe400078e0a08 */
[----:B------:R-:W-:-:S05]  /*bca0*/  IMAD R14, R57, R2, R14 ;  /* 0x00000002390e7224 */ /* 0x000fca00078e020e */
[----:B------:R-:W-:-:S03]  /*bcb0*/  ISETP.GT.U32.AND P6, PT, R57, R14, PT ;  /* 0x0000000e3900720c */ /* 0x000fc60003fc4070 */
[----:B------:R-:W-:Y:S01]  /*bcc0*/  @!P0 IMAD.IADD R5, R5, 0x1, -R57 ;  /* 0x0000000105058824 */ /* 0x000fe200078e0a39 */
[----:B----4-:R-:W-:Y:S02]  /*bcd0*/  IABS R9, R50 ;  /* 0x0000003200097213 */ /* 0x010fe40000000000 */
[----:B------:R-:W-:Y:S02]  /*bce0*/  ISETP.GE.AND P2, PT, R50, RZ, PT ;  /* 0x000000ff3200720c */ /* 0x000fe40003f46270 */
[----:B------:R-:W4:Y:S04]  /*bcf0*/  LDL.LU R50, [R1+0x428] ;  /* 0x0004280001327983 */ /* 0x000f280000300800 */
[----:B------:R-:W4:Y:S01]  /*bd00*/  LDL.LU R54, [R1+0x42c] ;  /* 0x00042c0001367983 */ /* 0x000f220000300800 */
[----:B------:R-:W-:-:S03]  /*bd10*/  IMAD.HI.U32 R6, R0, R9, RZ ;  /* 0x0000000900067227 */ /* 0x000fc600078e00ff */
[----:B------:R-:W-:Y:S01]  /*bd20*/  STL [R1+0x218], R8 ;  /* 0x0002180801007387 */ /* 0x000fe20000100800 */
[----:B------:R-:W-:-:S04]  /*bd30*/  IMAD.MOV R6, RZ, RZ, -R6 ;  /* 0x000000ffff067224 */ /* 0x000fc800078e0a06 */
[----:B------:R-:W-:-:S05]  /*bd40*/  IMAD R9, R57, R6, R9 ;  /* 0x0000000639097224 */ /* 0x000fca00078e0209 */
[----:B------:R-:W-:Y:S01]  /*bd50*/  ISETP.GT.U32.AND P0, PT, R57, R9, PT ;  /* 0x000000093900720c */ /* 0x000fe20003f04070 */
[----:B------:R-:W-:Y:S02]  /*bd60*/  @!P6 IMAD.IADD R14, R14, 0x1, -R57 ;  /* 0x000000010e0ee824 */ /* 0x000fe400078e0a39 */
[----:B------:R-:W-:Y:S01]  /*bd70*/  IMAD.MOV.U32 R10, RZ, RZ, R5 ;  /* 0x000000ffff0a7224 */ /* 0x000fe200078e0005 */
[----:B---3--:R-:W-:Y:S02]  /*bd80*/  ISETP.GE.AND P4, PT, R48, RZ, PT ;  /* 0x000000ff3000720c */ /* 0x008fe40003f86270 */
[----:B------:R-:W-:Y:S02]  /*bd90*/  IABS R4, R48 ;  /* 0x0000003000047213 */ /* 0x000fe40000000000 */
[----:B------:R-:W3:Y:S05]  /*bda0*/  LDL.LU R48, [R1+0x440] ;  /* 0x0004400001307983 */ /* 0x000eea0000300800 */
[----:B------:R-:W-:Y:S01]  /*bdb0*/  @!P0 IMAD.IADD R9, R9, 0x1, -R57 ;  /* 0x0000000109098824 */ /* 0x000fe200078e0a39 */
[----:B------:R-:W-:Y:S01]  /*bdc0*/  ISETP.GT.U32.AND P0, PT, R57, R14, PT ;  /* 0x0000000e3900720c */ /* 0x000fe20003f04070 */
[----:B------:R-:W-:Y:S01]  /*bdd0*/  @!P1 IMAD.MOV R10, RZ, RZ, -R10 ;  /* 0x000000ffff0a9224 */ /* 0x000fe200078e0a0a */
[----:B-----5:R-:W-:-:S02]  /*bde0*/  ISETP.GE.AND P5, PT, R51, RZ, PT ;  /* 0x000000ff3300720c */ /* 0x020fc40003fa6270 */
[----:B------:R-:W-:Y:S02]  /*bdf0*/  IABS R2, R51 ;  /* 0x0000003300027213 */ /* 0x000fe40000000000 */
[----:B------:R-:W5:Y:S03]  /*be00*/  LDL.LU R51, [R1+0x444] ;  /* 0x0004440001337983 */ /* 0x000f660000300800 */
[----:B------:R-:W-:Y:S01]  /*be10*/  IMAD.HI.U32 R6, R0, R2, RZ ;  /* 0x0000000200067227 */ /* 0x000fe200078e00ff */
[----:B------:R-:W-:-:S03]  /*be20*/  ISETP.GT.U32.AND P1, PT, R57, R9, PT ;  /* 0x000000093900720c */ /* 0x000fc60003f24070 */
[----:B------:R-:W-:-:S04]  /*be30*/  IMAD.MOV R6, RZ, RZ, -R6 ;  /* 0x000000ffff067224 */ /* 0x000fc800078e0a06 */
[----:B------:R-:W-:Y:S02]  /*be40*/  IMAD R2, R57, R6, R2 ;  /* 0x0000000639027224 */ /* 0x000fe400078e0202 */
[----:B------:R-:W-:-:S03]  /*be50*/  @!P0 IMAD.IADD R14, R14, 0x1, -R57 ;  /* 0x000000010e0e8824 */ /* 0x000fc600078e0a39 */
[----:B------:R-:W-:Y:S01]  /*be60*/  ISETP.GT.U32.AND P0, PT, R57, R2, PT ;  /* 0x000000023900720c */ /* 0x000fe20003f04070 */
[----:B------:R0:W-:Y:S01]  /*be70*/  STL [R1+0x210], R10 ;  /* 0x0002100a01007387 */ /* 0x0001e20000100800 */
[----:B------:R-:W-:-:S04]  /*be80*/  @!P1 IMAD.IADD R9, R9, 0x1, -R57 ;  /* 0x0000000109099824 */ /* 0x000fc800078e0a39 */
[----:B------:R-:W-:Y:S02]  /*be90*/  @!P2 IMAD.MOV R9, RZ, RZ, -R9 ;  /* 0x000000ffff09a224 */ /* 0x000fe400078e0a09 */
[----:B0-----:R-:W-:-:S04]  /*bea0*/  IMAD.MOV.U32 R10, RZ, RZ, R14 ;  /* 0x000000ffff0a7224 */ /* 0x001fc800078e000e */
[----:B------:R-:W-:Y:S02]  /*beb0*/  @!P3 IMAD.MOV R10, RZ, RZ, -R10 ;  /* 0x000000ffff0ab224 */ /* 0x000fe400078e0a0a */
[----:B------:R-:W-:-:S03]  /*bec0*/  @!P0 IMAD.IADD R2, R2, 0x1, -R57 ;  /* 0x0000000102028824 */ /* 0x000fc600078e0a39 */
[----:B------:R0:W-:Y:S01]  /*bed0*/  STL [R1+0x214], R10 ;  /* 0x0002140a01007387 */ /* 0x0001e20000100800 */
[----:B--2---:R-:W-:-:S03]  /*bee0*/  IABS R17, R53 ;  /* 0x0000003500117213 */ /* 0x004fc60000000000 */
[----:B------:R-:W-:Y:S01]  /*bef0*/  STL [R1+0x20c], R9 ;  /* 0x00020c0901007387 */ /* 0x000fe20000100800 */
[----:B------:R-:W-:-:S03]  /*bf00*/  ISETP.GE.AND P0, PT, R53, RZ, PT ;  /* 0x000000ff3500720c */ /* 0x000fc60003f06270 */
[----:B------:R-:W2:Y:S01]  /*bf10*/  LDL.LU R53, [R1+0x448] ;  /* 0x0004480001357983 */ /* 0x000ea20000300800 */
[----:B------:R-:W-:-:S04]  /*bf20*/  IMAD.HI.U32 R20, R0, R4, RZ ;  /* 0x0000000400147227 */ /* 0x000fc800078e00ff */
[----:B------:R-:W-:Y:S02]  /*bf30*/  IMAD.MOV.U32 R8, RZ, RZ, R17 ;  /* 0x000000ffff087224 */ /* 0x000fe400078e0011 */
[----:B------:R-:W-:-:S04]  /*bf40*/  IMAD.MOV R17, RZ, RZ, -R20 ;  /* 0x000000ffff117224 */ /* 0x000fc800078e0a14 */
[----:B------:R-:W-:-:S05]  /*bf50*/  IMAD R4, R57, R17, R4 ;  /* 0x0000001139047224 */ /* 0x000fca00078e0204 */
[----:B------:R-:W-:Y:S02]  /*bf60*/  ISETP.GT.U32.AND P6, PT, R57, R4, PT ;  /* 0x000000043900720c */ /* 0x000fe40003fc4070 */
[----:B------:R-:W-:-:S05]  /*bf70*/  IABS R11, R49 ;  /* 0x00000031000b7213 */ /* 0x000fca0000000000 */
[----:B------:R-:W-:-:S06]  /*bf80*/  IMAD.HI.U32 R6, R0, R11, RZ ;  /* 0x0000000b00067227 */ /* 0x000fcc00078e00ff */
[----:B------:R-:W-:-:S05]  /*bf90*/  @!P6 IMAD.IADD R4, R4, 0x1, -R57 ;  /* 0x000000010404e824 */ /* 0x000fca00078e0a39 */
[----:B------:R-:W-:Y:S01]  /*bfa0*/  ISETP.GT.U32.AND P6, PT, R57, R4, PT ;  /* 0x000000043900720c */ /* 0x000fe20003fc4070 */
[----:B------:R-:W-:-:S04]  /*bfb0*/  IMAD.MOV R6, RZ, RZ, -R6 ;  /* 0x000000ffff067224 */ /* 0x000fc800078e0a06 */
[----:B------:R-:W-:-:S08]  /*bfc0*/  IMAD R11, R57, R6, R11 ;  /* 0x00000006390b7224 */ /* 0x000fd000078e020b */
[----:B------:R-:W-:Y:S01]  /*bfd0*/  @!P6 IMAD.IADD R4, R4, 0x1, -R57 ;  /* 0x000000010404e824 */ /* 0x000fe200078e0a39 */
[----:B------:R-:W-:Y:S01]  /*bfe0*/  ISETP.GT.U32.AND P6, PT, R57, R11, PT ;  /* 0x0000000b3900720c */ /* 0x000fe20003fc4070 */
[----:B------:R-:W-:-:S04]  /*bff0*/  IMAD.HI.U32 R20, R0, R8, RZ ;  /* 0x0000000800147227 */ /* 0x000fc800078e00ff */
[----:B------:R-:W-:Y:S01]  /*c000*/  IMAD.MOV R20, RZ, RZ, -R20 ;  /* 0x000000ffff147224 */ /* 0x000fe200078e0a14 */
[----:B------:R-:W-:-:S03]  /*c010*/  IABS R7, R25 ;  /* 0x0000001900077213 */ /* 0x000fc60000000000 */
[----:B------:R-:W-:-:S04]  /*c020*/  IMAD R8, R57, R20, R8 ;  /* 0x0000001439087224 */ /* 0x000fc800078e0208 */
[----:B------:R-:W-:Y:S01]  /*c030*/  @!P6 IMAD.IADD R11, R11, 0x1, -R57 ;  /* 0x000000010b0be824 */ /* 0x000fe200078e0a39 */
[----:B------:R-:W-:-:S04]  /*c040*/  ISETP.GT.U32.AND P3, PT, R57, R8, PT ;  /* 0x000000083900720c */ /* 0x000fc80003f64070 */
[----:B------:R-:W-:Y:S01]  /*c050*/  ISETP.GT.U32.AND P2, PT, R57, R11, PT ;  /* 0x0000000b3900720c */ /* 0x000fe20003f44070 */
[----:B------:R-:W-:-:S04]  /*c060*/  IMAD.HI.U32 R17, R0, R7, RZ ;  /* 0x0000000700117227 */ /* 0x000fc800078e00ff */
[----:B0-----:R-:W-:Y:S02]  /*c070*/  IMAD.MOV.U32 R10, RZ, RZ, R4 ;  /* 0x000000ffff0a7224 */ /* 0x001fe400078e0004 */
[----:B------:R-:W-:Y:S02]  /*c080*/  IMAD.MOV R17, RZ, RZ, -R17 ;  /* 0x000000ffff117224 */ /* 0x000fe400078e0a11 */
[----:B------:R-:W-:Y:S02]  /*c090*/  @!P4 IMAD.MOV R10, RZ, RZ, -R10 ;  /* 0x000000ffff0ac224 */ /* 0x000fe400078e0a0a */
[----:B------:R-:W-:Y:S02]  /*c0a0*/  IMAD R7, R57, R17, R7 ;  /* 0x0000001139077224 */ /* 0x000fe400078e0207 */
[--C-:B------:R-:W-:Y:S01]  /*c0b0*/  @!P2 IMAD.IADD R11, R11, 0x1, -R57.reuse ;  /* 0x000000010b0ba824 */ /* 0x100fe200078e0a39 */
[----:B------:R0:W-:Y:S01]  /*c0c0*/  STL [R1+0x208], R10 ;  /* 0x0002080a01007387 */ /* 0x0001e20000100800 */
[----:B------:R-:W-:Y:S01]  /*c0d0*/  ISETP.GE.AND P2, PT, R49, RZ, PT ;  /* 0x000000ff3100720c */ /* 0x000fe20003f46270 */
[----:B------:R-:W-:-:S02]  /*c0e0*/  @!P3 IMAD.IADD R8, R8, 0x1, -R57 ;  /* 0x000000010808b824 */ /* 0x000fc400078e0a39 */
[----:B------:R-:W2:Y:S01]  /*c0f0*/  LDL.LU R49, [R1+0x44c] ;  /* 0x00044c0001317983 */ /* 0x000ea20000300800 */
[C---:B------:R-:W-:Y:S02]  /*c100*/  ISETP.GT.U32.AND P1, PT, R57.reuse, R7, PT ;  /* 0x000000073900720c */ /* 0x040fe40003f24070 */
[----:B------:R-:W-:-:S11]  /*c110*/  ISETP.GT.U32.AND P3, PT, R57, R2, PT ;  /* 0x000000023900720c */ /* 0x000fd60003f64070 */
[--C-:B------:R-:W-:Y:S01]  /*c120*/  @!P1 IMAD.IADD R7, R7, 0x1, -R57.reuse ;  /* 0x0000000107079824 */ /* 0x100fe200078e0a39 */
[----:B------:R-:W-:Y:S01]  /*c130*/  ISETP.GT.U32.AND P1, PT, R57, R8, PT ;  /* 0x000000083900720c */ /* 0x000fe20003f24070 */
[----:B------:R-:W-:-:S03]  /*c140*/  @!P3 IMAD.IADD R2, R2, 0x1, -R57 ;  /* 0x000000010202b824 */ /* 0x000fc600078e0a39 */
[----:B------:R-:W-:Y:S01]  /*c150*/  ISETP.GT.U32.AND P6, PT, R57, R7, PT ;  /* 0x000000073900720c */ /* 0x000fe20003fc4070 */
[----:B0-----:R-:W-:-:S04]  /*c160*/  IMAD.MOV.U32 R10, RZ, RZ, R2 ;  /* 0x000000ffff0a7224 */ /* 0x001fc800078e0002 */
[----:B------:R-:W-:-:S04]  /*c170*/  @!P5 IMAD.MOV R10, RZ, RZ, -R10 ;  /* 0x000000ffff0ad224 */ /* 0x000fc800078e0a0a */
[----:B------:R-:W-:Y:S01]  /*c180*/  @!P1 IMAD.IADD R8, R8, 0x1, -R57 ;  /* 0x0000000108089824 */ /* 0x000fe200078e0a39 */
[----:B------:R-:W-:-:S03]  /*c190*/  ISETP.GE.AND P1, PT, R25, RZ, PT ;  /* 0x000000ff1900720c */ /* 0x000fc60003f26270 */
[----:B------:R-:W-:Y:S02]  /*c1a0*/  @!P0 IMAD.MOV R8, RZ, RZ, -R8 ;  /* 0x000000ffff088224 */ /* 0x000fe400078e0a08 */
[----:B------:R-:W-:Y:S01]  /*c1b0*/  @!P6 IMAD.IADD R7, R7, 0x1, -R57 ;  /* 0x000000010707e824 */ /* 0x000fe200078e0a39 */
[----:B----4-:R-:W-:-:S05]  /*c1c0*/  IABS R6, R50 ;  /* 0x0000003200067213 */ /* 0x010fca0000000000 */
[----:B------:R-:W-:-:S04]  /*c1d0*/  IMAD.HI.U32 R23, R0, R6, RZ ;  /* 0x0000000600177227 */ /* 0x000fc800078e00ff */
[----:B------:R-:W-:-:S04]  /*c1e0*/  IMAD.MOV R23, RZ, RZ, -R23 ;  /* 0x000000ffff177224 */ /* 0x000fc800078e0a17 */
[----:B------:R-:W-:Y:S01]  /*c1f0*/  IMAD R6, R57, R23, R6 ;  /* 0x0000001739067224 */ /* 0x000fe200078e0206 */
[----:B------:R-:W-:-:S04]  /*c200*/  IABS R5, R54 ;  /* 0x0000003600057213 */ /* 0x000fc80000000000 */
[----:B------:R-:W-:Y:S01]  /*c210*/  ISETP.GT.U32.AND P3, PT, R57, R6, PT ;  /* 0x000000063900720c */ /* 0x000fe20003f64070 */
[----:B------:R-:W-:-:S04]  /*c220*/  IMAD.HI.U32 R20, R0, R5, RZ ;  /* 0x0000000500147227 */ /* 0x000fc800078e00ff */
[----:B------:R-:W-:-:S04]  /*c230*/  IMAD.MOV R20, RZ, RZ, -R20 ;  /* 0x000000ffff147224 */ /* 0x000fc800078e0a14 */
[----:B------:R-:W-:-:S04]  /*c240*/  IMAD R5, R57, R20, R5 ;  /* 0x0000001439057224 */ /* 0x000fc800078e0205 */
[----:B------:R-:W-:Y:S01]  /*c250*/  @!P3 IMAD.IADD R6, R6, 0x1, -R57 ;  /* 0x000000010606b824 */ /* 0x000fe200078e0a39 */
[----:B------:R-:W-:Y:S02]  /*c260*/  ISETP.GE.AND P3, PT, R50, RZ, PT ;  /* 0x000000ff3200720c */ /* 0x000fe40003f66270 */
[C---:B------:R-:W-:Y:S01]  /*c270*/  ISETP.GT.U32.AND P6, PT, R57.reuse, R5, PT ;  /* 0x000000053900720c */ /* 0x040fe20003fc4070 */
[----:B------:R-:W4:Y:S01]  /*c280*/  LDL.LU R50, [R1+0x470] ;  /* 0x0004700001327983 */ /* 0x000f220000300800 */
[----:B------:R-:W-:-:S03]  /*c290*/  ISETP.GT.U32.AND P0, PT, R57, R6, PT ;  /* 0x000000063900720c */ /* 0x000fc60003f04070 */
[----:B------:R0:W-:Y:S04]  /*c2a0*/  STL [R1+0x204], R10 ;  /* 0x0002040a01007387 */ /* 0x0001e80000100800 */
[----:B------:R1:W-:Y:S01]  /*c2b0*/  STL [R1+0x200], R8 ;  /* 0x0002000801007387 */ /* 0x0003e20000100800 */
[----:B0-----:R-:W-:Y:S02]  /*c2c0*/  IMAD.MOV.U32 R10, RZ, RZ, R11 ;  /* 0x000000ffff0a7224 */ /* 0x001fe400078e000b */
[----:B-1----:R-:W-:Y:S02]  /*c2d0*/  IMAD.MOV.U32 R8, RZ, RZ, R7 ;  /* 0x000000ffff087224 */ /* 0x002fe400078e0007 */
[----:B------:R-:W-:Y:S02]  /*c2e0*/  @!P2 IMAD.MOV R10, RZ, RZ, -R10 ;  /* 0x000000ffff0aa224 */ /* 0x000fe400078e0a0a */
[----:B------:R-:W-:Y:S01]  /*c2f0*/  @!P1 IMAD.MOV R8, RZ, RZ, -R8 ;  /* 0x000000ffff089224 */ /* 0x000fe200078e0a08 */
[----:B---3--:R-:W-:Y:S01]  /*c300*/  IABS R4, R48 ;  /* 0x0000003000047213 */ /* 0x008fe20000000000 */
[--C-:B------:R-:W-:Y:S01]  /*c310*/  @!P0 IMAD.IADD R6, R6, 0x1, -R57.reuse ;  /* 0x0000000106068824 */ /* 0x100fe200078e0a39 */
[----:B------:R-:W-:Y:S01]  /*c320*/  ISETP.GE.AND P0, PT, R48, RZ, PT ;  /* 0x000000ff3000720c */ /* 0x000fe20003f06270 */
[----:B------:R-:W-:Y:S01]  /*c330*/  @!P6 IMAD.IADD R5, R5, 0x1, -R57 ;  /* 0x000000010505e824 */ /* 0x000fe200078e0a39 */
[----:B------:R0:W-:Y:S04]  /*c340*/  STL [R1+0x1fc], R8 ;  /* 0x0001fc0801007387 */ /* 0x0001e80000100800 */
[----:B------:R1:W-:Y:S04]  /*c350*/  STL [R1+0x1f8], R10 ;  /* 0x0001f80a01007387 */ /* 0x0003e80000100800 */
        /* <DEDUP_REMOVED lines=14> */
[----:B------:R-:W-:Y:S02]  /*c440*/  IABS R17, R52 ;  /* 0x0000003400117213 */ /* 0x000fe40000000000 */
[----:B------:R-:W-:Y:S01]  /*c450*/  ISETP.GE.AND P2, PT, R54, RZ, PT ;  /* 0x000000ff3600720c */ /* 0x000fe20003f46270 */
[----:B------:R-:W2:Y:S02]  /*c460*/  LDL.LU R25, [R1+0x490] ;  /* 0x0004900001197983 */ /* 0x000ea40000300800 */
[----:B------:R-:W-:-:S02]  /*c470*/  IMAD.HI.U32 R14, R0, R17, RZ ;  /* 0x00000011000e7227 */ /* 0x000fc400078e00ff */
[----:B------:R-:W2:Y:S02]  /*c480*/  LDL.LU R54, [R1+0x494] ;  /* 0x0004940001367983 */ /* 0x000ea40000300800 */
[----:B------:R-:W-:-:S04]  /*c490*/  IMAD.MOV R14, RZ, RZ, -R14 ;  /* 0x000000ffff0e7224 */ /* 0x000fc800078e0a0e */
[----:B------:R-:W-:-:S05]  /*c4a0*/  IMAD R14, R57, R14, R17 ;  /* 0x0000000e390e7224 */ /* 0x000fca00078e0211 */
[----:B------:R-:W-:Y:S01]  /*c4b0*/  ISETP.GT.U32.AND P4, PT, R57, R14, PT ;  /* 0x0000000e3900720c */ /* 0x000fe20003f84070 */
[----:B------:R-:W-:-:S12]  /*c4c0*/  IMAD.HI.U32 R17, R0, R9, RZ ;  /* 0x0000000900117227 */ /* 0x000fd800078e00ff */
[----:B------:R-:W-:-:S05]  /*c4d0*/  @!P4 IMAD.IADD R14, R14, 0x1, -R57 ;  /* 0x000000010e0ec824 */ /* 0x000fca00078e0a39 */
[----:B------:R-:W-:Y:S01]  /*c4e0*/  ISETP.GT.U32.AND P5, PT, R57, R14, PT ;  /* 0x0000000e3900720c */ /* 0x000fe20003fa4070 */
[----:B------:R-:W-:-:S04]  /*c4f0*/  IMAD.MOV R2, RZ, RZ, -R17 ;  /* 0x000000ffff027224 */ /* 0x000fc800078e0a11 */
[----:B0-----:R-:W-:Y:S01]  /*c500*/  IMAD R8, R57, R2, R9 ;  /* 0x0000000239087224 */ /* 0x001fe200078e0209 */
[----:B------:R-:W-:-:S07]  /*c510*/  ISETP.GE.AND P4, PT, R52, RZ, PT ;  /* 0x000000ff3400720c */ /* 0x000fce0003f86270 */
[----:B------:R-:W-:Y:S01]  /*c520*/  @!P5 IMAD.IADD R14, R14, 0x1, -R57 ;  /* 0x000000010e0ed824 */ /* 0x000fe200078e0a39 */
[----:B------:R-:W-:-:S03]  /*c530*/  ISETP.GT.U32.AND P5, PT, R57, R8, PT ;  /* 0x000000083900720c */ /* 0x000fc60003fa4070 */
[----:B-1----:R-:W-:-:S04]  /*c540*/  IMAD.MOV.U32 R10, RZ, RZ, R14 ;  /* 0x000000ffff0a7224 */ /* 0x002fc800078e000e */
        /* <DEDUP_REMOVED lines=9> */
[----:B------:R0:W-:Y:S01]  /*c5e0*/  STL [R1+0x1f0], R10 ;  /* 0x0001f00a01007387 */ /* 0x0001e20000100800 */
[----:B------:R-:W-:-:S03]  /*c5f0*/  IABS R2, R49 ;  /* 0x0000003100027213 */ /* 0x000fc60000000000 */
[----:B------:R1:W-:Y:S01]  /*c600*/  STL [R1+0x1ec], R5 ;  /* 0x0001ec0501007387 */ /* 0x0003e20000100800 */
[----:B------:R-:W-:-:S03]  /*c610*/  ISETP.GE.AND P2, PT, R49, RZ, PT ;  /* 0x000000ff3100720c */ /* 0x000fc60003f46270 */
[----:B------:R-:W2:Y:S04]  /*c620*/  LDL.LU R52, [R1+0x498] ;  /* 0x0004980001347983 */ /* 0x000ea80000300800 */
[----:B------:R5:W-:Y:S04]  /*c630*/  STL [R1+0x1e8], R4 ;  /* 0x0001e80401007387 */ /* 0x000be80000100800 */
[----:B------:R-:W2:Y:S01]  /*c640*/  LDL.LU R49, [R1+0x49c] ;  /* 0x00049c0001317983 */ /* 0x000ea20000300800 */
[----:B------:R-:W-:-:S04]  /*c650*/  IMAD.HI.U32 R11, R0, R7, RZ ;  /* 0x00000007000b7227 */ /* 0x000fc800078e00ff */
[----:B------:R-:W-:Y:S01]  /*c660*/  IMAD.MOV R11, RZ, RZ, -R11 ;  /* 0x000000ffff0b7224 */ /* 0x000fe200078e0a0b */
[----:B------:R-:W-:-:S03]  /*c670*/  ISETP.GT.U32.AND P4, PT, R57, R8, PT ;  /* 0x000000083900720c */ /* 0x000fc60003f84070 */
[----:B------:R-:W-:-:S05]  /*c680*/  IMAD R7, R57, R11, R7 ;  /* 0x0000000b39077224 */ /* 0x000fca00078e0207 */
[----:B------:R-:W-:Y:S01]  /*c690*/  ISETP.GT.U32.AND P3, PT, R57, R7, PT ;  /* 0x000000073900720c */ /* 0x000fe20003f64070 */
[----:B------:R-:W-:-:S04]  /*c6a0*/  IMAD.HI.U32 R11, R0, R2, RZ ;  /* 0x00000002000b7227 */ /* 0x000fc800078e00ff */
[----:B------:R-:W-:-:S04]  /*c6b0*/  @!P4 IMAD.IADD R8, R8, 0x1, -R57 ;  /* 0x000000010808c824 */ /* 0x000fc800078e0a39 */
[----:B0-----:R-:W-:-:S04]  /*c6c0*/  IMAD.MOV.U32 R10, RZ, RZ, R8 ;  /* 0x000000ffff0a7224 */ /* 0x001fc800078e0008 */
[----:B------:R-:W-:Y:S02]  /*c6d0*/  @!P3 IMAD.IADD R7, R7, 0x1, -R57 ;  /* 0x000000010707b824 */ /* 0x000fe400078e0a39 */
[----:B------:R-:W-:Y:S02]  /*c6e0*/  IMAD.MOV R11, RZ, RZ, -R11 ;  /* 0x000000ffff0b7224 */ /* 0x000fe400078e0a0b */
[----:B------:R-:W-:Y:S01]  /*c6f0*/  @!P6 IMAD.MOV R10, RZ, RZ, -R10 ;  /* 0x000000ffff0ae224 */ /* 0x000fe200078e0a0a */
[C---:B------:R-:W-:Y:S01]  /*c700*/  ISETP.GT.U32.AND P0, PT, R57.reuse, R7, PT ;  /* 0x000000073900720c */ /* 0x040fe20003f04070 */
[----:B-1----:R-:W-:-:S05]  /*c710*/  IMAD R5, R57, R11, R2 ;  /* 0x0000000b39057224 */ /* 0x002fca00078e0202 */
[----:B------:R-:W-:-:S07]  /*c720*/  ISETP.GT.U32.AND P6, PT, R57, R5, PT ;  /* 0x000000053900720c */ /* 0x000fce0003fc4070 */
[----:B------:R-:W-:-:S06]  /*c730*/  @!P0 IMAD.IADD R7, R7, 0x1, -R57 ;  /* 0x0000000107078824 */ /* 0x000fcc00078e0a39 */
[----:B------:R-:W-:Y:S01]  /*c740*/  @!P6 IMAD.IADD R5, R5, 0x1, -R57 ;  /* 0x000000010505e824 */ /* 0x000fe200078e0a39 */
[----:B----4-:R-:W-:Y:S02]  /*c750*/  IABS R9, R50 ;  /* 0x0000003200097213 */ /* 0x010fe40000000000 */
[----:B------:R-:W-:Y:S02]  /*c760*/  ISETP.GE.AND P5, PT, R50, RZ, PT ;  /* 0x000000ff3200720c */ /* 0x000fe40003fa6270 */
[----:B------:R-:W4:Y:S01]  /*c770*/  LDL.LU R50, [R1+0x4b0] ;  /* 0x0004b00001327983 */ /* 0x000f220000300800 */
[----:B------:R-:W-:-:S03]  /*c780*/  IMAD.HI.U32 R6, R0, R9, RZ ;  /* 0x0000000900067227 */ /* 0x000fc600078e00ff */
[----:B------:R0:W-:Y:S01]  /*c790*/  STL [R1+0x1e4], R10 ;  /* 0x0001e40a01007387 */ /* 0x0001e20000100800 */
[----:B------:R-:W-:-:S04]  /*c7a0*/  IMAD.MOV R6, RZ, RZ, -R6 ;  /* 0x000000ffff067224 */ /* 0x000fc800078e0a06 */
[----:B------:R-:W-:-:S05]  /*c7b0*/  IMAD R9, R57, R6, R9 ;  /* 0x0000000639097224 */ /* 0x000fca00078e0209 */
[----:B------:R-:W-:Y:S02]  /*c7c0*/  ISETP.GT.U32.AND P0, PT, R57, R9, PT ;  /* 0x000000093900720c */ /* 0x000fe40003f04070 */
[----:B---3--:R-:W-:Y:S02]  /*c7d0*/  ISETP.GE.AND P4, PT, R48, RZ, PT ;  /* 0x000000ff3000720c */ /* 0x008fe40003f86270 */
[----:B------:R-:W-:Y:S02]  /*c7e0*/  IABS R2, R48 ;  /* 0x0000003000027213 */ /* 0x000fe40000000000 */
[----:B------:R-:W3:Y:S07]  /*c7f0*/  LDL.LU R48, [R1+0x4b4] ;  /* 0x0004b40001307983 */ /* 0x000eee0000300800 */
[----:B------:R-:W-:Y:S01]  /*c800*/  @!P0 IMAD.IADD R9, R9, 0x1, -R57 ;  /* 0x0000000109098824 */ /* 0x000fe200078e0a39 */
[----:B------:R-:W-:-:S02]  /*c810*/  ISETP.GT.U32.AND P0, PT, R57, R5, PT ;  /* 0x000000053900720c */ /* 0x000fc40003f04070 */
[----:B-----5:R-:W-:-:S05]  /*c820*/  IABS R20, R51 ;  /* 0x0000003300147213 */ /* 0x020fca0000000000 */
[----:B------:R-:W-:-:S04]  /*c830*/  IMAD.HI.U32 R4, R0, R20, RZ ;  /* 0x0000001400047227 */ /* 0x000fc800078e00ff */
[----:B------:R-:W-:Y:S02]  /*c840*/  IMAD.MOV R4, RZ, RZ, -R4 ;  /* 0x000000ffff047224 */ /* 0x000fe400078e0a04 */
[----:B0-----:R-:W-:Y:S02]  /*c850*/  IMAD.MOV.U32 R10, RZ, RZ, R7 ;  /* 0x000000ffff0a7224 */ /* 0x001fe400078e0007 */
[----:B------:R-:W-:Y:S02]  /*c860*/  IMAD R20, R57, R4, R20 ;  /* 0x0000000439147224 */ /* 0x000fe400078e0214 */
[----:B------:R-:W-:Y:S02]  /*c870*/  @!P1 IMAD.MOV R10, RZ, RZ, -R10 ;  /* 0x000000ffff0a9224 */ /* 0x000fe400078e0a0a */
[----:B------:R-:W-:Y:S01]  /*c880*/  @!P0 IMAD.IADD R5, R5, 0x1, -R57 ;  /* 0x0000000105058824 */ /* 0x000fe200078e0a39 */
[----:B------:R-:W-:Y:S02]  /*c890*/  ISETP.GT.U32.AND P0, PT, R57, R20, PT ;  /* 0x000000143900720c */ /* 0x000fe40003f04070 */
[----:B------:R-:W-:-:S02]  /*c8a0*/  ISETP.GE.AND P3, PT, R51, RZ, PT ;  /* 0x000000ff3300720c */ /* 0x000fc40003f66270 */
[----:B------:R-:W5:Y:S04]  /*c8b0*/  LDL.LU R51, [R1+0x4b8] ;  /* 0x0004b80001337983 */ /* 0x000f680000300800 */
        /* <DEDUP_REMOVED lines=11> */
[C---:B------:R-:W-:Y:S01]  /*c970*/  ISETP.GT.U32.AND P6, PT, R57.reuse, R2, PT ;  /* 0x000000023900720c */ /* 0x040fe20003fc4070 */
[C---:B------:R-:W-:Y:S01]  /*c980*/  IMAD.HI.U32 R14, R0.reuse, R17, RZ ;  /* 0x00000011000e7227 */ /* 0x040fe200078e00ff */
[----:B------:R-:W-:Y:S02]  /*c990*/  IABS R6, R25 ;  /* 0x0000001900067213 */ /* 0x000fe40000000000 */
[----:B------:R-:W-:Y:S01]  /*c9a0*/  IABS R8, R54 ;  /* 0x0000003600087213 */ /* 0x000fe20000000000 */
[----:B------:R-:W-:Y:S01]  /*c9b0*/  IMAD.MOV R14, RZ, RZ, -R14 ;  /* 0x000000ffff0e7224 */ /* 0x000fe200078e0a0e */
[----:B------:R-:W-:Y:S01]  /*c9c0*/  ISETP.GT.U32.AND P1, PT, R57, R9, PT ;  /* 0x000000093900720c */ /* 0x000fe20003f24070 */
[----:B------:R-:W-:-:S06]  /*c9d0*/  IMAD.HI.U32 R11, R0, R6, RZ ;  /* 0x00000006000b7227 */ /* 0x000fcc00078e00ff */
[----:B------:R-:W-:Y:S02]  /*c9e0*/  @!P6 IMAD.IADD R2, R2, 0x1, -R57 ;  /* 0x000000010202e824 */ /* 0x000fe400078e0a39 */
[C---:B------:R-:W-:Y:S02]  /*c9f0*/  IMAD R17, R57.reuse, R14, R17 ;  /* 0x0000000e39117224 */ /* 0x040fe400078e0211 */
[----:B------:R-:W-:Y:S01]  /*ca00*/  IMAD.HI.U32 R4, R0, R8, RZ ;  /* 0x0000000800047227 */ /* 0x000fe200078e00ff */
[C---:B------:R-:W-:Y:S02]  /*ca10*/  ISETP.GT.U32.AND P6, PT, R57.reuse, R2, PT ;  /* 0x000000023900720c */ /* 0x040fe40003fc4070 */
[----:B------:R-:W-:Y:S01]  /*ca20*/  ISETP.GT.U32.AND P2, PT, R57, R17, PT ;  /* 0x000000113900720c */ /* 0x000fe20003f44070 */
[----:B------:R-:W-:Y:S02]  /*ca30*/  IMAD.MOV R11, RZ, RZ, -R11 ;  /* 0x000000ffff0b7224 */ /* 0x000fe400078e0a0b */
[----:B------:R-:W-:-:S02]  /*ca40*/  IMAD.MOV R4, RZ, RZ, -R4 ;  /* 0x000000ffff047224 */ /* 0x000fc400078e0a04 */
[C---:B------:R-:W-:Y:S02]  /*ca50*/  IMAD R6, R57.reuse, R11, R6 ;  /* 0x0000000b39067224 */ /* 0x040fe400078e0206 */
[----:B------:R-:W-:Y:S02]  /*ca60*/  IMAD R8, R57, R4, R8 ;  /* 0x0000000439087224 */ /* 0x000fe400078e0208 */
[--C-:B------:R-:W-:Y:S01]  /*ca70*/  @!P1 IMAD.IADD R9, R9, 0x1, -R57.reuse ;  /* 0x0000000109099824 */ /* 0x100fe200078e0a39 */
[C---:B------:R-:W-:Y:S01]  /*ca80*/  ISETP.GT.U32.AND P1, PT, R57.reuse, R6, PT ;  /* 0x000000063900720c */ /* 0x040fe20003f24070 */
[--C-:B------:R-:W-:Y:S01]  /*ca90*/  @!P6 IMAD.IADD R2, R2, 0x1, -R57.reuse ;  /* 0x000000010202e824 */ /* 0x100fe200078e0a39 */
[----:B------:R-:W-:Y:S01]  /*caa0*/  ISETP.GT.U32.AND P6, PT, R57, R8, PT ;  /* 0x000000083900720c */ /* 0x000fe20003fc4070 */
[----:B------:R-:W-:Y:S01]  /*cab0*/  @!P2 IMAD.IADD R17, R17, 0x1, -R57 ;  /* 0x000000011111a824 */ /* 0x000fe200078e0a39 */
[----:B------:R-:W-:Y:S01]  /*cac0*/  ISETP.GT.U32.AND P2, PT, R57, R20, PT ;  /* 0x000000143900720c */ /* 0x000fe20003f44070 */
[----:B------:R-:W-:-:S08]  /*cad0*/  @!P5 IMAD.MOV R9, RZ, RZ, -R9 ;  /* 0x000000ffff09d224 */ /* 0x000fd000078e0a09 */
[--C-:B------:R-:W-:Y:S01]  /*cae0*/  @!P1 IMAD.IADD R6, R6, 0x1, -R57.reuse ;  /* 0x0000000106069824 */ /* 0x100fe200078e0a39 */
[----:B------:R-:W-:Y:S01]  /*caf0*/  ISETP.GT.U32.AND P1, PT, R57, R17, PT ;  /* 0x000000113900720c */ /* 0x000fe20003f24070 */
[--C-:B------:R-:W-:Y:S02]  /*cb00*/  @!P6 IMAD.IADD R8, R8, 0x1, -R57.reuse ;  /* 0x000000010808e824 */ /* 0x100fe400078e0a39 */
[----:B------:R-:W-:-:S03]  /*cb10*/  @!P2 IMAD.IADD R20, R20, 0x1, -R57 ;  /* 0x000000011414a824 */ /* 0x000fc600078e0a39 */
[----:B------:R-:W-:Y:S02]  /*cb20*/  ISETP.GT.U32.AND P5, PT, R57, R8, PT ;  /* 0x000000083900720c */ /* 0x000fe40003fa4070 */
[----:B------:R-:W-:-:S05]  /*cb30*/  IABS R4, R49 ;  /* 0x0000003100047213 */ /* 0x000fca0000000000 */
[----:B------:R-:W-:-:S04]  /*cb40*/  IMAD.HI.U32 R7, R0, R4, RZ ;  /* 0x0000000400077227 */ /* 0x000fc800078e00ff */
[----:B------:R-:W-:-:S04]  /*cb50*/  IMAD.MOV R7, RZ, RZ, -R7 ;  /* 0x000000ffff077224 */ /* 0x000fc800078e0a07 */
[----:B------:R-:W-:Y:S02]  /*cb60*/  IMAD R4, R57, R7, R4 ;  /* 0x0000000739047224 */ /* 0x000fe400078e0204 */
[----:B0-----:R-:W-:-:S03]  /*cb70*/  IMAD.MOV.U32 R10, RZ, RZ, R2 ;  /* 0x000000ffff0a7224 */ /* 0x001fc600078e0002 */
[C---:B------:R-:W-:Y:S01]  /*cb80*/  ISETP.GT.U32.AND P2, PT, R57.reuse, R4, PT ;  /* 0x000000043900720c */ /* 0x040fe20003f44070 */
[----:B------:R-:W-:Y:S01]  /*cb90*/  @!P4 IMAD.MOV R10, RZ, RZ, -R10 ;  /* 0x000000ffff0ac224 */ /* 0x000fe200078e0a0a */
[----:B------:R-:W-:Y:S01]  /*cba0*/  ISETP.GT.U32.AND P6, PT, R57, R6, PT ;  /* 0x000000063900720c */ /* 0x000fe20003fc4070 */
[--C-:B------:R-:W-:Y:S02]  /*cbb0*/  @!P1 IMAD.IADD R17, R17, 0x1, -R57.reuse ;  /* 0x0000000111119824 */ /* 0x100fe400078e0a39 */
[----:B------:R-:W-:Y:S01]  /*cbc0*/  IMAD.MOV.U32 R12, RZ, RZ, R20 ;  /* 0x000000ffff0c7224 */ /* 0x000fe200078e0014 */
[----:B------:R0:W-:Y:S01]  /*cbd0*/  STL [R1+0x1d4], R10 ;  /* 0x0001d40a01007387 */ /* 0x0001e20000100800 */
[----:B------:R-:W-:Y:S01]  /*cbe0*/  ISETP.GE.AND P1, PT, R25, RZ, PT ;  /* 0x000000ff1900720c */ /* 0x000fe20003f26270 */
[--C-:B------:R-:W-:Y:S01]  /*cbf0*/  @!P5 IMAD.IADD R8, R8, 0x1, -R57.reuse ;  /* 0x000000010808d824 */ /* 0x100fe200078e0a39 */
[----:B------:R-:W-:Y:S01]  /*cc00*/  ISETP.GE.AND P5, PT, R54, RZ, PT ;  /* 0x000000ff3600720c */ /* 0x000fe20003fa6270 */
[----:B------:R-:W-:Y:S01]  /*cc10*/  @!P3 IMAD.MOV R12, RZ, RZ, -R12 ;  /* 0x000000ffff0cb224 */ /* 0x000fe200078e0a0c */
[----:B------:R-:W5:Y:S02]  /*cc20*/  LDL.LU R54, [R1+0x4c0] ;  /* 0x0004c00001367983 */ /* 0x000f640000300800 */
[----:B------:R-:W-:-:S02]  /*cc30*/  @!P2 IMAD.IADD R4, R4, 0x1, -R57 ;  /* 0x000000010404a824 */ /* 0x000fc400078e0a39 */
[----:B0-----:R-:W-:Y:S01]  /*cc40*/  IMAD.MOV.U32 R10, RZ, RZ, R17 ;  /* 0x000000ffff0a7224 */ /* 0x001fe200078e0011 */
[----:B------:R-:W-:Y:S01]  /*cc50*/  ISETP.GE.AND P2, PT, R49, RZ, PT ;  /* 0x000000ff3100720c */ /* 0x000fe20003f46270 */
[----:B------:R-:W-:Y:S01]  /*cc60*/  @!P6 IMAD.IADD R6, R6, 0x1, -R57 ;  /* 0x000000010606e824 */ /* 0x000fe200078e0a39 */
[----:B------:R-:W5:Y:S01]  /*cc70*/  LDL.LU R49, [R1+0x4c4] ;  /* 0x0004c40001317983 */ /* 0x000f620000300800 */
[----:B------:R-:W-:Y:S01]  /*cc80*/  @!P0 IMAD.MOV R10, RZ, RZ, -R10 ;  /* 0x000000ffff0a8224 */ /* 0x000fe200078e0a0a */
[----:B------:R-:W-:Y:S02]  /*cc90*/  ISETP.GT.U32.AND P0, PT, R57, R4, PT ;  /* 0x000000043900720c */ /* 0x000fe40003f04070 */
[----:B------:R-:W-:Y:S04]  /*cca0*/  STL [R1+0x1a8], R12 ;  /* 0x0001a80c01007387 */ /* 0x000fe80000100800 */
[----:B------:R0:W-:Y:S01]  /*ccb0*/  STL [R1+0x1ac], R10 ;  /* 0x0001ac0a01007387 */ /* 0x0001e20000100800 */
[----:B------:R-:W-:-:S02]  /*ccc0*/  @!P5 IMAD.MOV R8, RZ, RZ, -R8 ;  /* 0x000000ffff08d224 */ /* 0x000fc400078e0a08 */
[----:B0-----:R-:W-:-:S04]  /*ccd0*/  IMAD.MOV.U32 R10, RZ, RZ, R6 ;  /* 0x000000ffff0a7224 */ /* 0x001fc800078e0006 */
[----:B------:R-:W-:Y:S02]  /*cce0*/  @!P1 IMAD.MOV R10, RZ, RZ, -R10 ;  /* 0x000000ffff0a9224 */ /* 0x000fe400078e0a0a */
[----:B------:R-:W-:-:S03]  /*ccf0*/  @!P0 IMAD.IADD R4, R4, 0x1, -R57 ;  /* 0x0000000104048824 */ /* 0x000fc600078e0a39 */
[----:B------:R0:W-:Y:S04]  /*cd00*/  STL [R1+0x1cc], R10 ;  /* 0x0001cc0a01007387 */ /* 0x0001e80000100800 */
[----:B------:R-:W-:Y:S01]  /*cd10*/  STL [R1+0x1d0], R8 ;  /* 0x0001d00801007387 */ /* 0x000fe20000100800 */
[----:B------:R-:W-:-:S05]  /*cd20*/  IABS R14, R52 ;  /* 0x00000034000e7213 */ /* 0x000fca0000000000 */
[----:B------:R-:W-:-:S04]  /*cd30*/  IMAD.HI.U32 R23, R0, R14, RZ ;  /* 0x0000000e00177227 */ /* 0x000fc800078e00ff */
[----:B------:R-:W-:-:S04]  /*cd40*/  IMAD.MOV R23, RZ, RZ, -R23 ;  /* 0x000000ffff177224 */ /* 0x000fc800078e0a17 */
[----:B------:R-:W-:Y:S01]  /*cd50*/  IMAD R14, R57, R23, R14 ;  /* 0x00000017390e7224 */ /* 0x000fe200078e020e */
[----:B---3--:R-:W-:Y:S02]  /*cd60*/  IABS R2, R48 ;  /* 0x0000003000027213 */ /* 0x008fe40000000000 */
[----:B------:R-:W-:Y:S02]  /*cd70*/  ISETP.GE.AND P0, PT, R48, RZ, PT ;  /* 0x000000ff3000720c */ /* 0x000fe40003f06270 */
[----:B------:R-:W3:Y:S01]  /*cd80*/  LDL.LU R48, [R1+0x4c8] ;  /* 0x0004c80001307983 */ /* 0x000ee20000300800 */
[----:B------:R-:W-:-:S04]  /*cd90*/  IMAD.HI.U32 R23, R0, R2, RZ ;  /* 0x0000000200177227 */ /* 0x000fc800078e00ff */
[----:B------:R-:W-:-:S04]  /*cda0*/  IMAD.MOV R23, RZ, RZ, -R23 ;  /* 0x000000ffff177224 */ /* 0x000fc800078e0a17 */
[----:B------:R-:W-:-:S05]  /*cdb0*/  IMAD R2, R57, R23, R2 ;  /* 0x0000001739027224 */ /* 0x000fca00078e0202 */
[----:B------:R-:W-:-:S13]  /*cdc0*/  ISETP.GT.U32.AND P1, PT, R57, R2, PT ;  /* 0x000000023900720c */ /* 0x000fda0003f24070 */
[----:B------:R-:W-:Y:S01]  /*cdd0*/  @!P1 IMAD.IADD R2, R2, 0x1, -R57 ;  /* 0x0000000102029824 */ /* 0x000fe200078e0a39 */
[----:B--2---:R-:W-:Y:S02]  /*cde0*/  IABS R6, R53 ;  /* 0x0000003500067213 */ /* 0x004fe40000000000 */
[----:B------:R-:W-:Y:S02]  /*cdf0*/  ISETP.GE.AND P1, PT, R53, RZ, PT ;  /* 0x000000ff3500720c */ /* 0x000fe40003f26270 */
[----:B------:R-:W2:Y:S01]  /*ce00*/  LDL.LU R53, [R1+0x4cc] ;  /* 0x0004cc0001357983 */ /* 0x000ea20000300800 */
[----:B----4-:R-:W-:-:S05]  /*ce10*/  IABS R11, R50 ;  /* 0x00000032000b7213 */ /* 0x010fca0000000000 */
[----:B------:R-:W-:-:S04]  /*ce20*/  IMAD.HI.U32 R5, R0, R11, RZ ;  /* 0x0000000b00057227 */ /* 0x000fc800078e00ff */
[----:B------:R-:W-:-:S04]  /*ce30*/  IMAD.MOV R5, RZ, RZ, -R5 ;  /* 0x000000ffff057224 */ /* 0x000fc800078e0a05 */
[C---:B------:R-:W-:Y:S01]  /*ce40*/  IMAD R11, R57.reuse, R5, R11 ;  /* 0x00000005390b7224 */ /* 0x040fe200078e020b */
[----:B------:R-:W-:-:S04]  /*ce50*/  ISETP.GT.U32.AND P4, PT, R57, R14, PT ;  /* 0x0000000e3900720c */ /* 0x000fc80003f84070 */
[----:B------:R-:W-:Y:S02]  /*ce60*/  ISETP.GT.U32.AND P6, PT, R57, R11, PT ;  /* 0x0000000b3900720c */ /* 0x000fe40003fc4070 */
[----:B-----5:R-:W-:-:S07]  /*ce70*/  IABS R5, R51 ;  /* 0x0000003300057213 */ /* 0x020fce0000000000 */
[----:B------:R-:W-:-:S04]  /*ce80*/  @!P4 IMAD.IADD R14, R14, 0x1, -R57 ;  /* 0x000000010e0ec824 */ /* 0x000fc800078e0a39 */
[----:B------:R-:W-:Y:S01]  /*ce90*/  @!P6 IMAD.IADD R11, R11, 0x1, -R57 ;  /* 0x000000010b0be824 */ /* 0x000fe200078e0a39 */
[----:B------:R-:W-:Y:S01]  /*cea0*/  ISETP.GT.U32.AND P3, PT, R57, R14, PT ;  /* 0x0000000e3900720c */ /* 0x000fe20003f64070 */
[----:B------:R-:W-:-:S03]  /*ceb0*/  IMAD.HI.U32 R7, R0, R5, RZ ;  /* 0x0000000500077227 */ /* 0x000fc600078e00ff */
[----:B------:R-:W-:Y:S01]  /*cec0*/  ISETP.GT.U32.AND P6, PT, R57, R11, PT ;  /* 0x0000000b3900720c */ /* 0x000fe20003fc4070 */
[----:B------:R-:W-:Y:S01]  /*ced0*/  IMAD.MOV R7, RZ, RZ, -R7 ;  /* 0x000000ffff077224 */ /* 0x000fe200078e0a07 */
[----:B------:R-:W-:-:S03]  /*cee0*/  ISETP.GE.AND P4, PT, R52, RZ, PT ;  /* 0x000000ff3400720c */ /* 0x000fc60003f86270 */
[----:B------:R-:W-:-:S04]  /*cef0*/  IMAD R5, R57, R7, R5 ;  /* 0x0000000739057224 */ /* 0x000fc800078e0205 */
[----:B------:R-:W-:Y:S01]  /*cf00*/  @!P3 IMAD.IADD R14, R14, 0x1, -R57 ;  /* 0x000000010e0eb824 */ /* 0x000fe200078e0a39 */
[----:B------:R-:W-:-:S03]  /*cf10*/  ISETP.GT.U32.AND P3, PT, R57, R5, PT ;  /* 0x000000053900720c */ /* 0x000fc60003f64070 */
[----:B------:R-:W-:Y:S01]  /*cf20*/  @!P6 IMAD.IADD R11, R11, 0x1, -R57 ;  /* 0x000000010b0be824 */ /* 0x000fe200078e0a39 */
[----:B------:R-:W-:Y:S02]  /*cf30*/  ISETP.GE.AND P6, PT, R51, RZ, PT ;  /* 0x000000ff3300720c */ /* 0x000fe40003fc6270 */
[----:B------:R-:W4:Y:S01]  /*cf40*/  LDL.LU R51, [R1+0x4e0] ;  /* 0x0004e00001337983 */ /* 0x000f220000300800 */
[----:B0-----:R-:W-:-:S03]  /*cf50*/  IMAD.MOV.U32 R10, RZ, RZ, R14 ;  /* 0x000000ffff0a7224 */ /* 0x001fc600078e000e */
[----:B------:R-:W5:Y:S01]  /*cf60*/  LDL.LU R28, [R1+0x4e4] ;  /* 0x0004e400011c7983 */ /* 0x000f620000300800 */
[----:B------:R-:W-:Y:S01]  /*cf70*/  ISETP.GE.AND P5, PT, R50, RZ, PT ;  /* 0x000000ff3200720c */ /* 0x000fe20003fa6270 */
[----:B------:R-:W-:Y:S02]  /*cf80*/  @!P4 IMAD.MOV R10, RZ, RZ, -R10 ;  /* 0x000000ffff0ac224 */ /* 0x000fe400078e0a0a */
[----:B------:R-:W4:Y:S01]  /*cf90*/  LDL.LU R50, [R1+0x4e8] ;  /* 0x0004e80001327983 */ /* 0x000f220000300800 */
[----:B------:R-:W-:Y:S01]  /*cfa0*/  ISETP.GT.U32.AND P4, PT, R57, R2, PT ;  /* 0x000000023900720c */ /* 0x000fe20003f84070 */
[----:B------:R-:W-:Y:S02]  /*cfb0*/  @!P3 IMAD.IADD R5, R5, 0x1, -R57 ;  /* 0x000000010505b824 */ /* 0x000fe400078e0a39 */
[----:B------:R0:W-:Y:S01]  /*cfc0*/  STL [R1+0x1b0], R10 ;  /* 0x0001b00a01007387 */ /* 0x0001e20000100800 */
[----:B------:R-:W-:Y:S02]  /*cfd0*/  IMAD.MOV.U32 R12, RZ, RZ, R4 ;  /* 0x000000ffff0c7224 */ /* 0x000fe400078e0004 */
[----:B------:R-:W-:-:S02]  /*cfe0*/  ISETP.GT.U32.AND P3, PT, R57, R5, PT ;  /* 0x000000053900720c */ /* 0x000fc40003f64070 */
[----:B------:R-:W-:Y:S02]  /*cff0*/  @!P2 IMAD.MOV R12, RZ, RZ, -R12 ;  /* 0x000000ffff0ca224 */ /* 0x000fe400078e0a0c */
[----:B0-----:R-:W-:-:S03]  /*d000*/  IMAD.MOV.U32 R10, RZ, RZ, R11 ;  /* 0x000000ffff0a7224 */ /* 0x001fc600078e000b */
[--C-:B------:R-:W-:Y:S02]  /*d010*/  @!P4 IMAD.IADD R2, R2, 0x1, -R57.reuse ;  /* 0x000000010202c824 */ /* 0x100fe400078e0a39 */
[----:B------:R-:W-:Y:S02]  /*d020*/  @!P5 IMAD.MOV R10, RZ, RZ, -R10 ;  /* 0x000000ffff0ad224 */ /* 0x000fe400078e0a0a */
[----:B------:R-:W-:Y:S01]  /*d030*/  @!P0 IMAD.MOV R2, RZ, RZ, -R2 ;  /* 0x000000ffff028224 */ /* 0x000fe200078e0a02 */
[----:B------:R-:W-:Y:S01]  /*d040*/  STL [R1+0x1c4], R12 ;  /* 0x0001c40c01007387 */ /* 0x000fe20000100800 */
[----:B------:R-:W-:-:S03]  /*d050*/  @!P3 IMAD.IADD R5, R5, 0x1, -R57 ;  /* 0x000000010505b824 */ /* 0x000fc600078e0a39 */
[----:B------:R0:W-:Y:S04]  /*d060*/  STL [R1+0x1b8], R10 ;  /* 0x0001b80a01007387 */ /* 0x0001e80000100800 */
[----:B------:R1:W-:Y:S04]  /*d070*/  STL [R1+0x1c0], R2 ;  /* 0x0001c00201007387 */ /* 0x0003e80000100800 */
[----:B------:R-:W4:Y:S01]  /*d080*/  LDL.LU R52, [R1+0x4ec] ;  /* 0x0004ec0001347983 */ /* 0x000f220000300800 */
[----:B------:R-:W-:-:S05]  /*d090*/  IABS R8, R49 ;  /* 0x0000003100087213 */ /* 0x000fca0000000000 */
[----:B------:R-:W-:-:S04]  /*d0a0*/  IMAD.HI.U32 R4, R0, R8, RZ ;  /* 0x0000000800047227 */ /* 0x000fc800078e00ff */
[----:B------:R-:W-:Y:S01]  /*d0b0*/  IMAD.MOV R4, RZ, RZ, -R4 ;  /* 0x000000ffff047224 */ /* 0x000fe200078e0a04 */
[----:B------:R-:W-:-:S03]  /*d0c0*/  IABS R17, R54 ;  /* 0x0000003600117213 */ /* 0x000fc60000000000 */
[----:B------:R-:W-:Y:S01]  /*d0d0*/  IMAD R8, R57, R4, R8 ;  /* 0x0000000439087224 */ /* 0x000fe200078e0208 */
[----:B------:R-:W-:Y:S01]  /*d0e0*/  ISETP.GE.AND P5, PT, R54, RZ, PT ;  /* 0x000000ff3600720c */ /* 0x000fe20003fa6270 */
[----:B0-----:R-:W-:-:S04]  /*d0f0*/  IMAD.MOV.U32 R10, RZ, RZ, R5 ;  /* 0x000000ffff0a7224 */ /* 0x001fc800078e0005 */
[----:B------:R-:W-:Y:S01]  /*d100*/  @!P6 IMAD.MOV R10, RZ, RZ, -R10 ;  /* 0x000000ffff0ae224 */ /* 0x000fe200078e0a0a */
[----:B------:R-:W-:Y:S02]  /*d110*/  ISETP.GE.AND P4, PT, R49, RZ, PT ;  /* 0x000000ff3100720c */ /* 0x000fe40003f86270 */
[----:B---3--:R-:W-:Y:S02]  /*d120*/  ISETP.GE.AND P3, PT, R48, RZ, PT ;  /* 0x000000ff3000720c */ /* 0x008fe40003f66270 */
[----:B------:R-:W-:Y:S02]  /*d130*/  IABS R4, R48 ;  /* 0x0000003000047213 */ /* 0x000fe40000000000 */
[----:B------:R-:W3:Y:S04]  /*d140*/  LDL.LU R48, [R1+0x4f0] ;  /* 0x0004f00001307983 */ /* 0x000ee80000300800 */
[----:B------:R-:W3:Y:S04]  /*d150*/  LDL.LU R54, [R1+0x4f4] ;  /* 0x0004f40001367983 */ /* 0x000ee80000300800 */
[----:B------:R0:W-:Y:S04]  /*d160*/  STL [R1+0x1bc], R10 ;  /* 0x0001bc0a01007387 */ /* 0x0001e80000100800 */
[----:B------:R-:W3:Y:S01]  /*d170*/  LDL.LU R49, [R1+0x4f8] ;  /* 0x0004f80001317983 */ /* 0x000ee20000300800 */
[----:B--2---:R-:W-:-:S02]  /*d180*/  ISETP.GE.AND P0, PT, R53, RZ, PT ;  /* 0x000000ff3500720c */ /* 0x004fc40003f06270 */
[----:B-1----:R-:W-:Y:S02]  /*d190*/  IABS R2, R53 ;  /* 0x0000003500027213 */ /* 0x002fe40000000000 */
[----:B------:R-:W2:Y:S01]  /*d1a0*/  LDL.LU R53, [R1+0x4fc] ;  /* 0x0004fc0001357983 */ /* 0x000ea20000300800 */
[----:B------:R-:W-:-:S04]  /*d1b0*/  IMAD.HI.U32 R7, R0, R6, RZ ;  /* 0x0000000600077227 */ /* 0x000fc800078e00ff */
[----:B------:R-:W-:-:S04]  /*d1c0*/  IMAD.MOV R7, RZ, RZ, -R7 ;  /* 0x000000ffff077224 */ /* 0x000fc800078e0a07 */
[----:B------:R-:W-:-:S05]  /*d1d0*/  IMAD R6, R57, R7, R6 ;  /* 0x0000000739067224 */ /* 0x000fca00078e0206 */
[----:B------:R-:W-:Y:S01]  /*d1e0*/  ISETP.GT.U32.AND P2, PT, R57, R6, PT ;  /* 0x000000063900720c */ /* 0x000fe20003f44070 */
[----:B------:R-:W-:-:S04]  /*d1f0*/  IMAD.HI.U32 R7, R0, R17, RZ ;  /* 0x0000001100077227 */ /* 0x000fc800078e00ff */
[----:B------:R-:W-:-:S04]  /*d200*/  IMAD.MOV R7, RZ, RZ, -R7 ;  /* 0x000000ffff077224 */ /* 0x000fc800078e0a07 */
[----:B------:R-:W-:-:S04]  /*d210*/  IMAD R17, R57, R7, R17 ;  /* 0x0000000739117224 */ /* 0x000fc800078e0211 */
[----:B------:R-:W-:Y:S01]  /*d220*/  @!P2 IMAD.IADD R6, R6, 0x1, -R57 ;  /* 0x000000010606a824 */ /* 0x000fe200078e0a39 */
[----:B------:R-:W-:-:S04]  /*d230*/  ISETP.GT.U32.AND P6, PT, R57, R17, PT ;  /* 0x000000113900720c */ /* 0x000fc80003fc4070 */
[----:B------:R-:W-:Y:S01]  /*d240*/  ISETP.GT.U32.AND P2, PT, R57, R6, PT ;  /* 0x000000063900720c */ /* 0x000fe20003f44070 */
[----:B------:R-:W-:-:S04]  /*d250*/  IMAD.HI.U32 R20, R0, R4, RZ ;  /* 0x0000000400147227 */ /* 0x000fc800078e00ff */
[----:B------:R-:W-:-:S04]  /*d260*/  IMAD.MOV R20, RZ, RZ, -R20 ;  /* 0x000000ffff147224 */ /* 0x000fc800078e0a14 */
[----:B------:R-:W-:-:S04]  /*d270*/  IMAD R4, R57, R20, R4 ;  /* 0x0000001439047224 */ /* 0x000fc800078e0204 */
[--C-:B------:R-:W-:Y:S01]  /*d280*/  @!P2 IMAD.IADD R6, R6, 0x1, -R57.reuse ;  /* 0x000000010606a824 */ /* 0x100fe200078e0a39 */
[----:B------:R-:W-:Y:S01]  /*d290*/  ISETP.GT.U32.AND P2, PT, R57, R8, PT ;  /* 0x000000083900720c */ /* 0x000fe20003f44070 */
[----:B------:R-:W-:Y:S01]  /*d2a0*/  @!P6 IMAD.IADD R17, R17, 0x1, -R57 ;  /* 0x000000011111e824 */ /* 0x000fe200078e0a39 */
[----:B------:R-:W-:Y:S01]  /*d2b0*/  ISETP.GT.U32.AND P6, PT, R57, R4, PT ;  /* 0x000000043900720c */ /* 0x000fe20003fc4070 */
[----:B0-----:R-:W-:Y:S02]  /*d2c0*/  IMAD.MOV.U32 R10, RZ, RZ, R6 ;  /* 0x000000ffff0a7224 */ /* 0x001fe400078e0006 */
[----:B------:R-:W-:Y:S01]  /*d2d0*/  IMAD.HI.U32 R11, R0, R2, RZ ;  /* 0x00000002000b7227 */ /* 0x000fe200078e00ff */
[----:B-----5:R-:W-:-:S03]  /*d2e0*/  IABS R7, R28 ;  /* 0x0000001c00077213 */ /* 0x020fc60000000000 */
[----:B------:R-:W-:-:S04]  /*d2f0*/  @!P1 IMAD.MOV R10, RZ, RZ, -R10 ;  /* 0x000000ffff0a9224 */ /* 0x000fc800078e0a0a */
[--C-:B------:R-:W-:Y:S01]  /*d300*/  @!P2 IMAD.IADD R8, R8, 0x1, -R57.reuse ;  /* 0x000000010808a824 */ /* 0x100fe200078e0a39 */
[----:B----4-:R-:W-:Y:S01]  /*d310*/  IABS R5, R50 ;  /* 0x0000003200057213 */ /* 0x010fe20000000000 */
[----:B------:R-:W-:Y:S02]  /*d320*/  @!P6 IMAD.IADD R4, R4, 0x1, -R57 ;  /* 0x000000010404e824 */ /* 0x000fe400078e0a39 */
[----:B------:R-:W-:Y:S01]  /*d330*/  IMAD.MOV R11, RZ, RZ, -R11 ;  /* 0x000000ffff0b7224 */ /* 0x000fe200078e0a0b */
[C---:B------:R-:W-:Y:S01]  /*d340*/  ISETP.GT.U32.AND P1, PT, R57.reuse, R8, PT ;  /* 0x000000083900720c */ /* 0x040fe20003f24070 */
[C---:B------:R-:W-:Y:S01]  /*d350*/  IMAD.HI.U32 R20, R0.reuse, R7, RZ ;  /* 0x0000000700147227 */ /* 0x040fe200078e00ff */
[C---:B------:R-:W-:Y:S02]  /*d360*/  ISETP.GT.U32.AND P2, PT, R57.reuse, R17, PT ;  /* 0x000000113900720c */ /* 0x040fe40003f44070 */
[C---:B------:R-:W-:Y:S01]  /*d370*/  ISETP.GT.U32.AND P6, PT, R57.reuse, R4, PT ;  /* 0x000000043900720c */ /* 0x040fe20003fc4070 */
[----:B------:R-:W-:Y:S01]  /*d380*/  IMAD R2, R57, R11, R2 ;  /* 0x0000000b39027224 */ /* 0x000fe200078e0202 */
[----:B------:R-:W-:Y:S01]  /*d390*/  IABS R14, R51 ;  /* 0x00000033000e7213 */ /* 0x000fe20000000000 */
[----:B------:R-:W-:-:S04]  /*d3a0*/  IMAD.HI.U32 R11, R0, R5, RZ ;  /* 0x00000005000b7227 */ /* 0x000fc800078e00ff */
[----:B------:R-:W-:Y:S02]  /*d3b0*/  IMAD.MOV R20, RZ, RZ, -R20 ;  /* 0x000000ffff147224 */ /* 0x000fe400078e0a14 */
[----:B------:R-:W-:Y:S02]  /*d3c0*/  IMAD.MOV R11, RZ, RZ, -R11 ;  /* 0x000000ffff0b7224 */ /* 0x000fe400078e0a0b */
[----:B------:R-:W-:Y:S02]  /*d3d0*/  IMAD R7, R57, R20, R7 ;  /* 0x0000001439077224 */ /* 0x000fe400078e0207 */
[----:B------:R-:W-:-:S04]  /*d3e0*/  IMAD.HI.U32 R23, R0, R14, RZ ;  /* 0x0000000e00177227 */ /* 0x000fc800078e00ff */
[C---:B------:R-:W-:Y:S02]  /*d3f0*/  IMAD R5, R57.reuse, R11, R5 ;  /* 0x0000000b39057224 */ /* 0x040fe400078e0205 */
[----:B------:R-:W-:Y:S01]  /*d400*/  @!P1 IMAD.IADD R8, R8, 0x1, -R57 ;  /* 0x0000000108089824 */ /* 0x000fe200078e0a39 */
[----:B------:R-:W-:Y:S01]  /*d410*/  ISETP.GT.U32.AND P1, PT, R57, R7, PT ;  /* 0x000000073900720c */ /* 0x000fe20003f24070 */
[----:B------:R-:W-:Y:S02]  /*d420*/  IMAD.MOV R23, RZ, RZ, -R23 ;  /* 0x000000ffff177224 */ /* 0x000fe400078e0a17 */
[--C-:B------:R-:W-:Y:S01]  /*d430*/  @!P2 IMAD.IADD R17, R17, 0x1, -R57.reuse ;  /* 0x000000011111a824 */ /* 0x100fe200078e0a39 */
[----:B------:R0:W-:Y:S01]  /*d440*/  STL [R1+0x1a0], R10 ;  /* 0x0001a00a01007387 */ /* 0x0001e20000100800 */
[----:B------:R-:W-:Y:S01]  /*d450*/  @!P6 IMAD.IADD R4, R4, 0x1, -R57 ;  /* 0x000000010404e824 */ /* 0x000fe200078e0a39 */
[C---:B------:R-:W-:Y:S01]  /*d460*/  ISETP.GT.U32.AND P6, PT, R57.reuse, R5, PT ;  /* 0x000000053900720c */ /* 0x040fe20003fc4070 */
[----:B------:R-:W-:-:S02]  /*d470*/  IMAD R14, R57, R23, R14 ;  /* 0x00000017390e7224 */ /* 0x000fc400078e020e */
[----:B0-----:R-:W-:-:S04]  /*d480*/  IMAD.MOV.U32 R10, RZ, RZ, R17 ;  /* 0x000000ffff0a7224 */ /* 0x001fc800078e0011 */
[----:B------:R-:W-:Y:S01]  /*d490*/  @!P5 IMAD.MOV R10, RZ, RZ, -R10 ;  /* 0x000000ffff0ad224 */ /* 0x000fe200078e0a0a */
[----:B------:R-:W-:Y:S01]  /*d4a0*/  ISETP.GT.U32.AND P5, PT, R57, R14, PT ;  /* 0x0000000e3900720c */ /* 0x000fe20003fa4070 */
[----:B------:R-:W-:Y:S01]  /*d4b0*/  @!P1 IMAD.IADD R7, R7, 0x1, -R57 ;  /* 0x0000000107079824 */ /* 0x000fe200078e0a39 */
[----:B------:R-:W-:-:S03]  /*d4c0*/  ISETP.GT.U32.AND P2, PT, R57, R2, PT ;  /* 0x000000023900720c */ /* 0x000fc60003f44070 */
[--C-:B------:R-:W-:Y:S01]  /*d4d0*/  @!P6 IMAD.IADD R5, R5, 0x1, -R57.reuse ;  /* 0x000000010505e824 */ /* 0x100fe200078e0a39 */
[----:B------:R-:W-:Y:S01]  /*d4e0*/  ISETP.GT.U32.AND P6, PT, R57, R7, PT ;  /* 0x000000073900720c */ /* 0x000fe20003fc4070 */
[----:B------:R-:W-:Y:S01]  /*d4f0*/  @!P4 IMAD.MOV R8, RZ, RZ, -R8 ;  /* 0x000000ffff08c224 */ /* 0x000fe200078e0a08 */
[----:B------:R0:W-:Y:S05]  /*d500*/  STL [R1+0x1a4], R10 ;  /* 0x0001a40a01007387 */ /* 0x0001ea0000100800 */
[--C-:B------:R-:W-:Y:S02]  /*d510*/  @!P5 IMAD.IADD R14, R14, 0x1, -R57.reuse ;  /* 0x000000010e0ed824 */ /* 0x100fe400078e0a39 */
[--C-:B------:R-:W-:Y:S01]  /*d520*/  @!P2 IMAD.IADD R2, R2, 0x1, -R57.reuse ;  /* 0x000000010202a824 */ /* 0x100fe200078e0a39 */
[----:B------:R-:W-:Y:S01]  /*d530*/  ISETP.GE.AND P2, PT, R51, RZ, PT ;  /* 0x000000ff3300720c */ /* 0x000fe20003f46270 */
[----:B------:R-:W-:Y:S01]  /*d540*/  STL [R1+0x19c], R8 ;  /* 0x00019c0801007387 */ /* 0x000fe20000100800 */
[----:B------:R-:W-:Y:S01]  /*d550*/  ISETP.GT.U32.AND P1, PT, R57, R14, PT ;  /* 0x0000000e3900720c */ /* 0x000fe20003f24070 */
[----:B------:R-:W-:-:S02]  /*d560*/  @!P6 IMAD.IADD R7, R7, 0x1, -R57 ;  /* 0x000000010707e824 */ /* 0x000fc400078e0a39 */
[----:B------:R-:W4:Y:S01]  /*d570*/  LDL.LU R51, [R1+0x500] ;  /* 0x0005000001337983 */ /* 0x000f220000300800 */
[C---:B------:R-:W-:Y:S02]  /*d580*/  ISETP.GT.U32.AND P5, PT, R57.reuse, R2, PT ;  /* 0x000000023900720c */ /* 0x040fe40003fa4070 */
[----:B------:R-:W-:Y:S01]  /*d590*/  ISETP.GT.U32.AND P4, PT, R57, R5, PT ;  /* 0x000000053900720c */ /* 0x000fe20003f84070 */
[----:B0-----:R-:W-:-:S04]  /*d5a0*/  IMAD.MOV.U32 R10, RZ, RZ, R4 ;  /* 0x000000ffff0a7224 */ /* 0x001fc800078e0004 */
[----:B------:R-:W-:Y:S02]  /*d5b0*/  @!P3 IMAD.MOV R10, RZ, RZ, -R10 ;  /* 0x000000ffff0ab224 */ /* 0x000fe400078e0a0a */
[--C-:B------:R-:W-:Y:S01]  /*d5c0*/  @!P1 IMAD.IADD R14, R14, 0x1, -R57.reuse ;  /* 0x000000010e0e9824 */ /* 0x100fe200078e0a39 */
[----:B------:R-:W-:Y:S02]  /*d5d0*/  ISETP.GE.AND P1, PT, R28, RZ, PT ;  /* 0x000000ff1c00720c */ /* 0x000fe40003f26270 */
[----:B------:R0:W-:Y:S01]  /*d5e0*/  STL [R1+0x198], R10 ;  /* 0x0001980a01007387 */ /* 0x0001e20000100800 */
[--C-:B------:R-:W-:Y:S02]  /*d5f0*/  @!P5 IMAD.IADD R2, R2, 0x1, -R57.reuse ;  /* 0x000000010202d824 */ /* 0x100fe400078e0a39 */
[----:B------:R-:W-:Y:S01]  /*d600*/  @!P4 IMAD.IADD R5, R5, 0x1, -R57 ;  /* 0x000000010505c824 */ /* 0x000fe200078e0a39 */
[----:B------:R-:W-:Y:S02]  /*d610*/  ISETP.GE.AND P4, PT, R50, RZ, PT ;  /* 0x000000ff3200720c */ /* 0x000fe40003f86270 */
[----:B------:R-:W5:Y:S01]  /*d620*/  LDL.LU R50, [R1+0x504] ;  /* 0x0005040001327983 */ /* 0x000f620000300800 */
[----:B0-----:R-:W-:-:S04]  /*d630*/  IMAD.MOV.U32 R10, RZ, RZ, R14 ;  /* 0x000000ffff0a7224 */ /* 0x001fc800078e000e */
[----:B------:R-:W-:Y:S02]  /*d640*/  @!P2 IMAD.MOV R10, RZ, RZ, -R10 ;  /* 0x000000ffff0aa224 */ /* 0x000fe400078e0a0a */
[----:B------:R-:W-:Y:S02]  /*d650*/  @!P0 IMAD.MOV R2, RZ, RZ, -R2 ;  /* 0x000000ffff028224 */ /* 0x000fe400078e0a02 */
[----:B------:R-:W-:Y:S02]  /*d660*/  @!P1 IMAD.MOV R7, RZ, RZ, -R7 ;  /* 0x000000ffff079224 */ /* 0x000fe400078e0a07 */
[----:B------:R-:W-:Y:S01]  /*d670*/  @!P4 IMAD.MOV R5, RZ, RZ, -R5 ;  /* 0x000000ffff05c224 */ /* 0x000fe200078e0a05 */
[----:B---3--:R-:W-:-:S05]  /*d680*/  IABS R6, R54 ;  /* 0x0000003600067213 */ /* 0x008fca0000000000 */
[----:B------:R-:W-:-:S04]  /*d690*/  IMAD.HI.U32 R23, R0, R6, RZ ;  /* 0x0000000600177227 */ /* 0x000fc800078e00ff */
[----:B------:R-:W-:Y:S01]  /*d6a0*/  IMAD.MOV R23, RZ, RZ, -R23 ;  /* 0x000000ffff177224 */ /* 0x000fe200078e0a17 */
[----:B------:R-:W-:-:S03]  /*d6b0*/  IABS R11, R48 ;  /* 0x00000030000b7213 */ /* 0x000fc60000000000 */
[----:B------:R-:W-:Y:S02]  /*d6c0*/  IMAD R6, R57, R23, R6 ;  /* 0x0000001739067224 */ /* 0x000fe400078e0206 */
[----:B------:R-:W-:-:S03]  /*d6d0*/  IMAD.HI.U32 R25, R0, R11, RZ ;  /* 0x0000000b00197227 */ /* 0x000fc600078e00ff */
[----:B------:R-:W-:Y:S01]  /*d6e0*/  ISETP.GT.U32.AND P6, PT, R57, R6, PT ;  /* 0x000000063900720c */ /* 0x000fe20003fc4070 */
[----:B------:R-:W-:-:S04]  /*d6f0*/  IMAD.MOV R25, RZ, RZ, -R25 ;  /* 0x000000ffff197224 */ /* 0x000fc800078e0a19 */
[----:B------:R-:W-:-:S05]  /*d700*/  IMAD R11, R57, R25, R11 ;  /* 0x00000019390b7224 */ /* 0x000fca00078e020b */
[----:B------:R-:W-:-:S03]  /*d710*/  ISETP.GT.U32.AND P5, PT, R57, R11, PT ;  /* 0x0000000b3900720c */ /* 0x000fc60003fa4070 */
[----:B------:R-:W-:-:S05]  /*d720*/  @!P6 IMAD.IADD R6, R6, 0x1, -R57 ;  /* 0x000000010606e824 */ /* 0x000fca00078e0a39 */
[----:B------:R-:W-:-:S05]  /*d730*/  ISETP.GT.U32.AND P2, PT, R57, R6, PT ;  /* 0x000000063900720c */ /* 0x000fca0003f44070 */
[--C-:B------:R-:W-:Y:S01]  /*d740*/  @!P5 IMAD.IADD R11, R11, 0x1, -R57.reuse ;  /* 0x000000010b0bd824 */ /* 0x100fe200078e0a39 */
[----:B------:R-:W-:Y:S02]  /*d750*/  ISETP.GE.AND P5, PT, R48, RZ, PT ;  /* 0x000000ff3000720c */ /* 0x000fe40003fa6270 */
[----:B------:R-:W3:Y:S04]  /*d760*/  LDL.LU R48, [R1+0x508] ;  /* 0x0005080001307983 */ /* 0x000ee80000300800 */
[----:B------:R-:W-:Y:S01]  /*d770*/  STL [R1+0x194], R2 ;  /* 0x0001940201007387 */ /* 0x000fe20000100800 */
[----:B------:R-:W-:-:S03]  /*d780*/  @!P2 IMAD.IADD R6, R6, 0x1, -R57 ;  /* 0x000000010606a824 */ /* 0x000fc600078e0a39 */
[----:B------:R0:W-:Y:S04]  /*d790*/  STL [R1+0x190], R10 ;  /* 0x0001900a01007387 */ /* 0x0001e80000100800 */
[----:B------:R1:W-:Y:S01]  /*d7a0*/  STL [R1+0x18c], R7 ;  /* 0x00018c0701007387 */ /* 0x0003e20000100800 */
[----:B--2---:R-:W-:-:S03]  /*d7b0*/  IABS R4, R53 ;  /* 0x0000003500047213 */ /* 0x004fc60000000000 */
[----:B------:R5:W-:Y:S01]  /*d7c0*/  STL [R1+0x188], R5 ;  /* 0x0001880501007387 */ /* 0x000be20000100800 */
[----:B------:R-:W-:-:S03]  /*d7d0*/  ISETP.GE.AND P2, PT, R53, RZ, PT ;  /* 0x000000ff3500720c */ /* 0x000fc60003f46270 */
[----:B------:R-:W2:Y:S01]  /*d7e0*/  LDL.LU R53, [R1+0x50c] ;  /* 0x00050c0001357983 */ /* 0x000ea20000300800 */
[----:B------:R-:W-:Y:S02]  /*d7f0*/  IABS R20, R52 ;  /* 0x0000003400147213 */ /* 0x000fe40000000000 */
[----:B------:R-:W-:-:S03]  /*d800*/  IABS R8, R49 ;  /* 0x0000003100087213 */ /* 0x000fc60000000000 */
[----:B------:R-:W-:-:S04]  /*d810*/  IMAD.HI.U32 R17, R0, R20, RZ ;  /* 0x0000001400117227 */ /* 0x000fc800078e00ff */
[----:B------:R-:W-:Y:S02]  /*d820*/  IMAD.MOV R17, RZ, RZ, -R17 ;  /* 0x000000ffff117224 */ /* 0x000fe400078e0a11 */
[----:B------:R-:W-:-:S04]  /*d830*/  IMAD.HI.U32 R23, R0, R8, RZ ;  /* 0x0000000800177227 */ /* 0x000fc800078e00ff */
[----:B------:R-:W-:Y:S02]  /*d840*/  IMAD R17, R57, R17, R20 ;  /* 0x0000001139117224 */ /* 0x000fe400078e0214 */
[----:B------:R-:W-:-:S03]  /*d850*/  IMAD.MOV R23, RZ, RZ, -R23 ;  /* 0x000000ffff177224 */ /* 0x000fc600078e0a17 */
[C---:B------:R-:W-:Y:S01]  /*d860*/  ISETP.GT.U32.AND P3, PT, R57.reuse, R17, PT ;  /* 0x000000113900720c */ /* 0x040fe20003f64070 */
[C---:B------:R-:W-:Y:S01]  /*d870*/  IMAD R8, R57.reuse, R23, R8 ;  /* 0x0000001739087224 */ /* 0x040fe200078e0208 */
[----:B------:R-:W-:-:S04]  /*d880*/  ISETP.GT.U32.AND P6, PT, R57, R11, PT ;  /* 0x0000000b3900720c */ /* 0x000fc80003fc4070 */
[----:B------:R-:W-:-:S07]  /*d890*/  ISETP.GT.U32.AND P1, PT, R57, R8, PT ;  /* 0x000000083900720c */ /* 0x000fce0003f24070 */
[--C-:B------:R-:W-:Y:S02]  /*d8a0*/  @!P3 IMAD.IADD R17, R17, 0x1, -R57.reuse ;  /* 0x000000011111b824 */ /* 0x100fe400078e0a39 */
[--C-:B------:R-:W-:Y:S01]  /*d8b0*/  @!P6 IMAD.IADD R11, R11, 0x1, -R57.reuse ;  /* 0x000000010b0be824 */ /* 0x100fe200078e0a39 */
[----:B------:R-:W-:Y:S02]  /*d8c0*/  ISETP.GE.AND P6, PT, R49, RZ, PT ;  /* 0x000000ff3100720c */ /* 0x000fe40003fc6270 */
[----:B------:R-:W-:Y:S01]  /*d8d0*/  ISETP.GT.U32.AND P0, PT, R57, R17, PT ;  /* 0x000000113900720c */ /* 0x000fe20003f04070 */
[----:B------:R-:W3:Y:S01]  /*d8e0*/  LDL.LU R49, [R1+0x510] ;  /* 0x0005100001317983 */ /* 0x000ee20000300800 */
[----:B------:R-:W-:Y:S01]  /*d8f0*/  @!P1 IMAD.IADD R8, R8, 0x1, -R57 ;  /* 0x0000000108089824 */ /* 0x000fe200078e0a39 */
[----:B------:R-:W-:-:S10]  /*d900*/  ISETP.GE.AND P3, PT, R52, RZ, PT ;  /* 0x000000ff3400720c */ /* 0x000fd40003f66270 */
[----:B------:R-:W-:-:S04]  /*d910*/  @!P0 IMAD.IADD R17, R17, 0x1, -R57 ;  /* 0x0000000111118824 */ /* 0x000fc800078e0a39 */
[----:B0-----:R-:W-:Y:S01]  /*d920*/  IMAD.MOV.U32 R10, RZ, RZ, R17 ;  /* 0x000000ffff0a7224 */ /* 0x001fe200078e0011 */
[----:B------:R-:W-:-:S03]  /*d930*/  ISETP.GE.AND P4, PT, R54, RZ, PT ;  /* 0x000000ff3600720c */ /* 0x000fc60003f86270 */
[----:B------:R-:W-:Y:S01]  /*d940*/  @!P3 IMAD.MOV R10, RZ, RZ, -R10 ;  /* 0x000000ffff0ab224 */ /* 0x000fe200078e0a0a */
[----:B------:R-:W-:Y:S01]  /*d950*/  ISETP.GT.U32.AND P3, PT, R57, R8, PT ;  /* 0x000000083900720c */ /* 0x000fe20003f64070 */
[----:B------:R-:W-:-:S04]  /*d960*/  IMAD.MOV.U32 R12, RZ, RZ, R11 ;  /* 0x000000ffff0c7224 */ /* 0x000fc800078e000b */
[----:B------:R-:W-:-:S08]  /*d970*/  @!P5 IMAD.MOV R12, RZ, RZ, -R12 ;  /* 0x000000ffff0cd224 */ /* 0x000fd000078e0a0c */
[----:B------:R-:W-:-:S04]  /*d980*/  @!P3 IMAD.IADD R8, R8, 0x1, -R57 ;  /* 0x000000010808b824 */ /* 0x000fc800078e0a39 */
[----:B------:R-:W-:Y:S01]  /*d990*/  @!P6 IMAD.MOV R8, RZ, RZ, -R8 ;  /* 0x000000ffff08e224 */ /* 0x000fe200078e0a08 */
[----:B----4-:R-:W-:Y:S02]  /*d9a0*/  IABS R2, R51 ;  /* 0x0000003300027213 */ /* 0x010fe40000000000 */
[----:B------:R-:W-:Y:S02]  /*d9b0*/  ISETP.GE.AND P1, PT, R51, RZ, PT ;  /* 0x000000ff3300720c */ /* 0x000fe40003f26270 */
[----:B------:R-:W4:Y:S01]  /*d9c0*/  LDL.LU R51, [R1+0x514] ;  /* 0x0005140001337983 */ /* 0x000f220000300800 */
[----:B-1----:R-:W-:-:S03]  /*d9d0*/  IMAD.HI.U32 R7, R0, R2, RZ ;  /* 0x0000000200077227 */ /* 0x002fc600078e00ff */
[----:B------:R0:W-:Y:S01]  /*d9e0*/  STL [R1+0x184], R10 ;  /* 0x0001840a01007387 */ /* 0x0001e20000100800 */
[----:B------:R-:W-:Y:S01]  /*d9f0*/  IMAD.MOV R14, RZ, RZ, -R7 ;  /* 0x000000ffff0e7224 */ /* 0x000fe200078e0a07 */
[----:B-----5:R-:W-:Y:S01]  /*da00*/  IABS R5, R50 ;  /* 0x0000003200057213 */ /* 0x020fe20000000000 */
[----:B0-----:R-:W-:-:S04]  /*da10*/  IMAD.MOV.U32 R10, RZ, RZ, R6 ;  /* 0x000000ffff0a7224 */ /* 0x001fc800078e0006 */
[----:B------:R-:W-:-:S04]  /*da20*/  IMAD.HI.U32 R7, R0, R5, RZ ;  /* 0x0000000500077227 */ /* 0x000fc800078e00ff */
[----:B------:R-:W-:Y:S02]  /*da30*/  IMAD.MOV R11, RZ, RZ, -R7 ;  /* 0x000000ffff0b7224 */ /* 0x000fe400078e0a07 */
[----:B------:R-:W-:Y:S01]  /*da40*/  @!P4 IMAD.MOV R10, RZ, RZ, -R10 ;  /* 0x000000ffff0ac224 */ /* 0x000fe200078e0a0a */
[----:B------:R-:W-:Y:S01]  /*da50*/  STL [R1+0x180], R12 ;  /* 0x0001800c01007387 */ /* 0x000fe20000100800 */
[----:B------:R-:W-:-:S03]  /*da60*/  IMAD R5, R57, R11, R5 ;  /* 0x0000000b39057224 */ /* 0x000fc600078e0205 */
[----:B------:R-:W-:Y:S01]  /*da70*/  STL [R1+0x17c], R10 ;  /* 0x00017c0a01007387 */ /* 0x000fe20000100800 */
[----:B--2---:R-:W-:Y:S02]  /*da80*/  IABS R11, R53 ;  /* 0x00000035000b7213 */ /* 0x004fe40000000000 */
[----:B------:R-:W-:Y:S02]  /*da90*/  ISETP.GE.AND P6, PT, R53, RZ, PT ;  /* 0x000000ff3500720c */ /* 0x000fe40003fc6270 */
[----:B------:R-:W2:Y:S01]  /*daa0*/  LDL.LU R53, [R1+0x518] ;  /* 0x0005180001357983 */ /* 0x000ea20000300800 */
[----:B------:R-:W-:-:S04]  /*dab0*/  IMAD.HI.U32 R20, R0, R4, RZ ;  /* 0x0000000400147227 */ /* 0x000fc800078e00ff */
[----:B------:R-:W-:-:S04]  /*dac0*/  IMAD.MOV R20, RZ, RZ, -R20 ;  /* 0x000000ffff147224 */ /* 0x000fc800078e0a14 */
[C---:B------:R-:W-:Y:S01]  /*dad0*/  IMAD R4, R57.reuse, R20, R4 ;  /* 0x0000001439047224 */ /* 0x040fe200078e0204 */
[----:B------:R-:W-:Y:S02]  /*dae0*/  ISETP.GE.AND P4, PT, R50, RZ, PT ;  /* 0x000000ff3200720c */ /* 0x000fe40003f86270 */
[----:B------:R-:W5:Y:S02]  /*daf0*/  LDL.LU R50, [R1+0x51c] ;  /* 0x00051c0001327983 */ /* 0x000f640000300800 */
[C---:B------:R-:W-:Y:S01]  /*db00*/  ISETP.GT.U32.AND P0, PT, R57.reuse, R4, PT ;  /* 0x000000043900720c */ /* 0x040fe20003f04070 */
[----:B------:R-:W-:-:S12]  /*db10*/  IMAD R2, R57, R14, R2 ;  /* 0x0000000e39027224 */ /* 0x000fd800078e0202 */
[----:B------:R-:W-:-:S05]  /*db20*/  @!P0 IMAD.IADD R4, R4, 0x1, -R57 ;  /* 0x0000000104048824 */ /* 0x000fca00078e0a39 */
[C---:B------:R-:W-:Y:S02]  /*db30*/  ISETP.GT.U32.AND P0, PT, R57.reuse, R4, PT ;  /* 0x000000043900720c */ /* 0x040fe40003f04070 */
[C---:B------:R-:W-:Y:S02]  /*db40*/  ISETP.GT.U32.AND P5, PT, R57.reuse, R2, PT ;  /* 0x000000023900720c */ /* 0x040fe40003fa4070 */
[----:B------:R-:W-:Y:S01]  /*db50*/  ISETP.GT.U32.AND P3, PT, R57, R5, PT ;  /* 0x000000053900720c */ /* 0x000fe20003f64070 */
[----:B------:R0:W-:Y:S01]  /*db60*/  STL [R1+0x160], R8 ;  /* 0x0001600801007387 */ /* 0x0001e20000100800 */
[----:B---3--:R-:W-:-:S07]  /*db70*/  IABS R7, R48 ;  /* 0x0000003000077213 */ /* 0x008fce0000000000 */
[--C-:B------:R-:W-:Y:S01]  /*db80*/  @!P0 IMAD.IADD R4, R4, 0x1, -R57.reuse ;  /* 0x0000000104048824 */ /* 0x100fe200078e0a39 */
[----:B------:R-:W-:Y:S02]  /*db90*/  ISETP.GE.AND P0, PT, R48, RZ, PT ;  /* 0x000000ff3000720c */ /* 0x000fe40003f06270 */
[----:B------:R-:W3:Y:S01]  /*dba0*/  LDL.LU R48, [R1+0x520] ;  /* 0x0005200001307983 */ /* 0x000ee20000300800 */
[----:B------:R-:W-:Y:S02]  /*dbb0*/  @!P5 IMAD.IADD R2, R2, 0x1, -R57 ;  /* 0x000000010202d824 */ /* 0x000fe400078e0a39 */
[----:B------:R-:W-:Y:S01]  /*dbc0*/  IMAD.MOV.U32 R6, RZ, RZ, R7 ;  /* 0x000000ffff067224 */ /* 0x000fe200078e0007 */
[----:B------:R-:W3:Y:S01]  /*dbd0*/  LDL.LU R28, [R1+0x524] ;  /* 0x00052400011c7983 */ /* 0x000ee20000300800 */
[----:B------:R-:W-:Y:S01]  /*dbe0*/  @!P3 IMAD.IADD R5, R5, 0x1, -R57 ;  /* 0x000000010505b824 */ /* 0x000fe200078e0a39 */
[----:B------:R-:W-:Y:S01]  /*dbf0*/  ISETP.GT.U32.AND P5, PT, R57, R2, PT ;  /* 0x000000023900720c */ /* 0x000fe20003fa4070 */
[----:B------:R-:W-:-:S03]  /*dc00*/  IMAD.HI.U32 R7, R0, R6, RZ ;  /* 0x0000000600077227 */ /* 0x000fc600078e00ff */
[----:B------:R-:W-:Y:S01]  /*dc10*/  ISETP.GT.U32.AND P3, PT, R57, R5, PT ;  /* 0x000000053900720c */ /* 0x000fe20003f64070 */
[----:B------:R-:W-:-:S04]  /*dc20*/  IMAD.MOV R7, RZ, RZ, -R7 ;  /* 0x000000ffff077224 */ /* 0x000fc800078e0a07 */
[C---:B0-----:R-:W-:Y:S02]  /*dc30*/  IMAD R8, R57.reuse, R7, R6 ;  /* 0x0000000739087224 */ /* 0x041fe400078e0206 */
[----:B------:R-:W-:Y:S02]  /*dc40*/  @!P2 IMAD.MOV R4, RZ, RZ, -R4 ;  /* 0x000000ffff04a224 */ /* 0x000fe400078e0a04 */
[----:B------:R-:W-:Y:S01]  /*dc50*/  @!P5 IMAD.IADD R2, R2, 0x1, -R57 ;  /* 0x000000010202d824 */ /* 0x000fe200078e0a39 */
[----:B------:R-:W-:-:S03]  /*dc60*/  ISETP.GT.U32.AND P2, PT, R57, R8, PT ;  /* 0x000000083900720c */ /* 0x000fc60003f44070 */
[----:B------:R-:W-:Y:S02]  /*dc70*/  IMAD.MOV.U32 R10, RZ, RZ, R2 ;  /* 0x000000ffff0a7224 */ /* 0x000fe400078e0002 */
[----:B------:R-:W-:Y:S02]  /*dc80*/  @!P3 IMAD.IADD R5, R5, 0x1, -R57 ;  /* 0x000000010505b824 */ /* 0x000fe400078e0a39 */
[----:B------:R-:W-:Y:S02]  /*dc90*/  @!P1 IMAD.MOV R10, RZ, RZ, -R10 ;  /* 0x000000ffff0a9224 */ /* 0x000fe400078e0a0a */
[----:B------:R-:W-:Y:S01]  /*dca0*/  @!P4 IMAD.MOV R5, RZ, RZ, -R5 ;  /* 0x000000ffff05c224 */ /* 0x000fe200078e0a05 */
[----:B------:R-:W-:Y:S01]  /*dcb0*/  IABS R6, R49 ;  /* 0x0000003100067213 */ /* 0x000fe20000000000 */
[----:B------:R-:W-:Y:S01]  /*dcc0*/  STL [R1+0x168], R4 ;  /* 0x0001680401007387 */ /* 0x000fe20000100800 */
[----:B------:R-:W-:Y:S01]  /*dcd0*/  ISETP.GE.AND P5, PT, R49, RZ, PT ;  /* 0x000000ff3100720c */ /* 0x000fe20003fa6270 */
[----:B------:R-:W-:-:S02]  /*dce0*/  @!P2 IMAD.IADD R8, R8, 0x1, -R57 ;  /* 0x000000010808a824 */ /* 0x000fc400078e0a39 */
[----:B------:R-:W3:Y:S04]  /*dcf0*/  LDL.LU R49, [R1+0x528] ;  /* 0x0005280001317983 */ /* 0x000ee80000300800 */
[----:B------:R-:W-:Y:S04]  /*dd00*/  STL [R1+0x16c], R10 ;  /* 0x00016c0a01007387 */ /* 0x000fe80000100800 */
[----:B------:R0:W-:Y:S01]  /*dd10*/  STL [R1+0x174], R5 ;  /* 0x0001740501007387 */ /* 0x0001e20000100800 */
[----:B----4-:R-:W-:Y:S02]  /*dd20*/  IABS R17, R51 ;  /* 0x0000003300117213 */ /* 0x010fe40000000000 */
[----:B------:R-:W-:-:S02]  /*dd30*/  ISETP.GE.AND P2, PT, R51, RZ, PT ;  /* 0x000000ff3300720c */ /* 0x000fc40003f46270 */
[----:B------:R-:W4:Y:S01]  /*dd40*/  LDL.LU R51, [R1+0x52c] ;  /* 0x00052c0001337983 */ /* 0x000f220000300800 */
[----:B------:R-:W-:Y:S01]  /*dd50*/  ISETP.GT.U32.AND P1, PT, R57, R8, PT ;  /* 0x000000083900720c */ /* 0x000fe20003f24070 */
[----:B------:R-:W-:-:S04]  /*dd60*/  IMAD.HI.U32 R7, R0, R11, RZ ;  /* 0x0000000b00077227 */ /* 0x000fc800078e00ff */
[----:B------:R-:W-:Y:S01]  /*dd70*/  IMAD.MOV R7, RZ, RZ, -R7 ;  /* 0x000000ffff077224 */ /* 0x000fe200078e0a07 */
[----:B--2---:R-:W-:Y:S02]  /*dd80*/  ISETP.GE.AND P4, PT, R53, RZ, PT ;  /* 0x000000ff3500720c */ /* 0x004fe40003f86270 */
[----:B0-----:R-:W-:Y:S02]  /*dd90*/  IABS R5, R53 ;  /* 0x0000003500057213 */ /* 0x001fe40000000000 */
[----:B------:R-:W2:Y:S01]  /*dda0*/  LDL.LU R53, [R1+0x530] ;  /* 0x0005300001357983 */ /* 0x000ea20000300800 */
[----:B------:R-:W-:-:S04]  /*ddb0*/  IMAD.HI.U32 R4, R0, R6, RZ ;  /* 0x0000000600047227 */ /* 0x000fc800078e00ff */
[----:B------:R-:W-:Y:S02]  /*ddc0*/  IMAD R11, R57, R7, R11 ;  /* 0x00000007390b7224 */ /* 0x000fe400078e020b */
[----:B------:R-:W-:-:S03]  /*ddd0*/  IMAD.HI.U32 R7, R0, R17, RZ ;  /* 0x0000001100077227 */ /* 0x000fc600078e00ff */
[C---:B------:R-:W-:Y:S01]  /*dde0*/  ISETP.GT.U32.AND P3, PT, R57.reuse, R11, PT ;  /* 0x0000000b3900720c */ /* 0x040fe20003f64070 */
[----:B------:R-:W-:Y:S02]  /*ddf0*/  IMAD.MOV R4, RZ, RZ, -R4 ;  /* 0x000000ffff047224 */ /* 0x000fe400078e0a04 */
[----:B------:R-:W-:Y:S02]  /*de00*/  @!P1 IMAD.IADD R8, R8, 0x1, -R57 ;  /* 0x0000000108089824 */ /* 0x000fe400078e0a39 */
[----:B------:R-:W-:Y:S02]  /*de10*/  IMAD.MOV R2, RZ, RZ, -R7 ;  /* 0x000000ffff027224 */ /* 0x000fe400078e0a07 */
[C---:B------:R-:W-:Y:S02]  /*de20*/  IMAD R6, R57.reuse, R4, R6 ;  /* 0x0000000439067224 */ /* 0x040fe400078e0206 */
[----:B------:R-:W-:Y:S02]  /*de30*/  IMAD.MOV.U32 R10, RZ, RZ, R8 ;  /* 0x000000ffff0a7224 */ /* 0x000fe400078e0008 */
[C---:B------:R-:W-:Y:S01]  /*de40*/  IMAD R17, R57.reuse, R2, R17 ;  /* 0x0000000239117224 */ /* 0x040fe200078e0211 */
[----:B------:R-:W-:Y:S01]  /*de50*/  ISETP.GT.U32.AND P1, PT, R57, R6, PT ;  /* 0x000000063900720c */ /* 0x000fe20003f24070 */
[----:B------:R-:W-:-:S02]  /*de60*/  @!P0 IMAD.MOV R10, RZ, RZ, -R10 ;  /* 0x000000ffff0a8224 */ /* 0x000fc400078e0a0a */
[--C-:B------:R-:W-:Y:S01]  /*de70*/  @!P3 IMAD.IADD R11, R11, 0x1, -R57.reuse ;  /* 0x000000010b0bb824 */ /* 0x100fe200078e0a39 */
[C---:B------:R-:W-:Y:S02]  /*de80*/  ISETP.GT.U32.AND P0, PT, R57.reuse, R17, PT ;  /* 0x000000113900720c */ /* 0x040fe40003f04070 */
[----:B------:R0:W-:Y:S04]  /*de90*/  STL [R1+0x170], R10 ;  /* 0x0001700a01007387 */ /* 0x0001e80000100800 */
[----:B------:R-:W2:Y:S01]  /*dea0*/  LDL.LU R52, [R1+0x534] ;  /* 0x0005340001347983 */ /* 0x000ea20000300800 */
[----:B------:R-:W-:Y:S02]  /*deb0*/  ISETP.GT.U32.AND P3, PT, R57, R11, PT ;  /* 0x0000000b3900720c */ /* 0x000fe40003f64070 */
[--C-:B------:R-:W-:Y:S01]  /*dec0*/  @!P1 IMAD.IADD R6, R6, 0x1, -R57.reuse ;  /* 0x0000000106069824 */ /* 0x100fe200078e0a39 */
[----:B-----5:R-:W-:Y:S01]  /*ded0*/  IABS R2, R50 ;  /* 0x0000003200027213 */ /* 0x020fe20000000000 */
[----:B------:R-:W5:Y:S02]  /*dee0*/  LDL.LU R54, [R1+0x538] ;  /* 0x0005380001367983 */ /* 0x000f640000300800 */
[----:B------:R-:W-:Y:S01]  /*def0*/  @!P0 IMAD.IADD R17, R17, 0x1, -R57 ;  /* 0x0000000111118824 */ /* 0x000fe200078e0a39 */
[----:B------:R-:W-:Y:S01]  /*df00*/  ISETP.GT.U32.AND P0, PT, R57, R6, PT ;  /* 0x000000063900720c */ /* 0x000fe20003f04070 */
[----:B------:R-:W-:-:S04]  /*df10*/  IMAD.HI.U32 R7, R0, R2, RZ ;  /* 0x0000000200077227 */ /* 0x000fc800078e00ff */
[----:B------:R-:W-:Y:S02]  /*df20*/  IMAD.MOV R7, RZ, RZ, -R7 ;  /* 0x000000ffff077224 */ /* 0x000fe400078e0a07 */
[----:B------:R-:W-:Y:S02]  /*df30*/  @!P3 IMAD.IADD R11, R11, 0x1, -R57 ;  /* 0x000000010b0bb824 */ /* 0x000fe400078e0a39 */
[C---:B------:R-:W-:Y:S02]  /*df40*/  IMAD R2, R57.reuse, R7, R2 ;  /* 0x0000000739027224 */ /* 0x040fe400078e0202 */
[----:B0-----:R-:W-:Y:S02]  /*df50*/  IMAD.MOV.U32 R10, RZ, RZ, R11 ;  /* 0x000000ffff0a7224 */ /* 0x001fe400078e000b */
[----:B------:R-:W-:Y:S01]  /*df60*/  @!P0 IMAD.IADD R6, R6, 0x1, -R57 ;  /* 0x0000000106068824 */ /* 0x000fe200078e0a39 */
[----:B------:R-:W-:Y:S01]  /*df70*/  ISETP.GT.U32.AND P0, PT, R57, R2, PT ;  /* 0x000000023900720c */ /* 0x000fe20003f04070 */
[----:B------:R-:W-:-:S05]  /*df80*/  @!P6 IMAD.MOV R10, RZ, RZ, -R10 ;  /* 0x000000ffff0ae224 */ /* 0x000fca00078e0a0a */
[----:B------:R0:W-:Y:S01]  /*df90*/  STL [R1+0x164], R10 ;  /* 0x0001640a01007387 */ /* 0x0001e20000100800 */
[----:B------:R-:W-:Y:S02]  /*dfa0*/  ISETP.GE.AND P3, PT, R50, RZ, PT ;  /* 0x000000ff3200720c */ /* 0x000fe40003f66270 */
[----:B---3--:R-:W-:Y:S01]  /*dfb0*/  IABS R20, R48 ;  /* 0x0000003000147213 */ /* 0x008fe20000000000 */
[----:B------:R-:W3:Y:S01]  /*dfc0*/  LDL.LU R50, [R1+0x53c] ;  /* 0x00053c0001327983 */ /* 0x000ee20000300800 */
[----:B0-----:R-:W-:-:S04]  /*dfd0*/  IMAD.MOV.U32 R10, RZ, RZ, R6 ;  /* 0x000000ffff0a7224 */ /* 0x001fc800078e0006 */
[----:B------:R-:W-:Y:S02]  /*dfe0*/  @!P5 IMAD.MOV R10, RZ, RZ, -R10 ;  /* 0x000000ffff0ad224 */ /* 0x000fe400078e0a0a */
[----:B------:R-:W-:Y:S01]  /*dff0*/  @!P0 IMAD.IADD R2, R2, 0x1, -R57 ;  /* 0x0000000102028824 */ /* 0x000fe200078e0a39 */
[----:B------:R-:W-:Y:S02]  /*e000*/  ISETP.GE.AND P0, PT, R48, RZ, PT ;  /* 0x000000ff3000720c */ /* 0x000fe40003f06270 */
[----:B------:R0:W-:Y:S04]  /*e010*/  STL [R1+0x15c], R10 ;  /* 0x00015c0a01007387 */ /* 0x0001e80000100800 */
[----:B------:R-:W3:Y:S01]  /*e020*/  LDL.LU R48, [R1+0x540] ;  /* 0x0005400001307983 */ /* 0x000ee20000300800 */
[----:B------:R-:W-:-:S04]  /*e030*/  IMAD.HI.U32 R4, R0, R5, RZ ;  /* 0x0000000500047227 */ /* 0x000fc800078e00ff */
[----:B------:R-:W-:-:S04]  /*e040*/  IMAD.MOV R4, RZ, RZ, -R4 ;  /* 0x000000ffff047224 */ /* 0x000fc800078e0a04 */
[----:B------:R-:W-:Y:S01]  /*e050*/  IMAD R5, R57, R4, R5 ;  /* 0x0000000439057224 */ /* 0x000fe200078e0205 */
[----:B------:R-:W-:-:S04]  /*e060*/  IABS R14, R28 ;  /* 0x0000001c000e7213 */ /* 0x000fc80000000000 */
[C---:B------:R-:W-:Y:S01]  /*e070*/  ISETP.GT.U32.AND P1, PT, R57.reuse, R5, PT ;  /* 0x000000053900720c */ /* 0x040fe20003f24070 */
[----:B------:R-:W-:Y:S01]  /*e080*/  IMAD.HI.U32 R7, R0, R14, RZ ;  /* 0x0000000e00077227 */ /* 0x000fe200078e00ff */
[----:B------:R-:W-:-:S03]  /*e090*/  ISETP.GT.U32.AND P6, PT, R57, R17, PT ;  /* 0x000000113900720c */ /* 0x000fc60003fc4070 */
[----:B------:R-:W-:-:S04]  /*e0a0*/  IMAD.MOV R7, RZ, RZ, -R7 ;  /* 0x000000ffff077224 */ /* 0x000fc800078e0a07 */
[----:B------:R-:W-:-:S04]  /*e0b0*/  IMAD R14, R57, R7, R14 ;  /* 0x00000007390e7224 */ /* 0x000fc800078e020e */
[--C-:B------:R-:W-:Y:S02]  /*e0c0*/  @!P1 IMAD.IADD R5, R5, 0x1, -R57.reuse ;  /* 0x0000000105059824 */ /* 0x100fe400078e0a39 */
[----:B------:R-:W-:-:S03]  /*e0d0*/  @!P6 IMAD.IADD R17, R17, 0x1, -R57 ;  /* 0x000000011111e824 */ /* 0x000fc600078e0a39 */
[C---:B------:R-:W-:Y:S02]  /*e0e0*/  ISETP.GT.U32.AND P1, PT, R57.reuse, R5, PT ;  /* 0x000000053900720c */ /* 0x040fe40003f24070 */
[----:B------:R-:W-:Y:S02]  /*e0f0*/  ISETP.GT.U32.AND P6, PT, R57, R14, PT ;  /* 0x0000000e3900720c */ /* 0x000fe40003fc4070 */
[----:B----4-:R-:W-:Y:S01]  /*e100*/  IABS R23, R51 ;  /* 0x0000003300177213 */ /* 0x010fe20000000000 */
[----:B0-----:R-:W-:-:S04]  /*e110*/  IMAD.MOV.U32 R10, RZ, RZ, R17 ;  /* 0x000000ffff0a7224 */ /* 0x001fc800078e0011 */
[----:B------:R-:W-:Y:S02]  /*e120*/  IMAD.MOV.U32 R11, RZ, RZ, R23 ;  /* 0x000000ffff0b7224 */ /* 0x000fe400078e0017 */
[----:B------:R-:W-:-:S04]  /*e130*/  IMAD.HI.U32 R8, R0, R20, RZ ;  /* 0x0000001400087227 */ /* 0x000fc800078e00ff */
[----:B------:R-:W-:-:S04]  /*e140*/  IMAD.HI.U32 R23, R0, R11, RZ ;  /* 0x0000000b00177227 */ /* 0x000fc800078e00ff */
[----:B------:R-:W-:Y:S02]  /*e150*/  @!P2 IMAD.MOV R10, RZ, RZ, -R10 ;  /* 0x000000ffff0aa224 */ /* 0x000fe400078e0a0a */
[----:B------:R-:W-:Y:S02]  /*e160*/  IMAD.MOV R8, RZ, RZ, -R8 ;  /* 0x000000ffff087224 */ /* 0x000fe400078e0a08 */
[----:B------:R-:W-:Y:S02]  /*e170*/  IMAD.MOV R23, RZ, RZ, -R23 ;  /* 0x000000ffff177224 */ /* 0x000fe400078e0a17 */
[--C-:B------:R-:W-:Y:S01]  /*e180*/  @!P1 IMAD.IADD R5, R5, 0x1, -R57.reuse ;  /* 0x0000000105059824 */ /* 0x100fe200078e0a39 */
[----:B------:R0:W-:Y:S01]  /*e190*/  STL [R1+0x150], R10 ;  /* 0x0001500a01007387 */ /* 0x0001e20000100800 */
[----:B------:R-:W-:Y:S02]  /*e1a0*/  @!P6 IMAD.IADD R14, R14, 0x1, -R57 ;  /* 0x000000010e0ee824 */ /* 0x000fe400078e0a39 */
[----:B------:R-:W-:-:S02]  /*e1b0*/  IMAD R20, R57, R8, R20 ;  /* 0x0000000839147224 */ /* 0x000fc400078e0214 */
[C---:B------:R-:W-:Y:S01]  /*e1c0*/  IMAD R11, R57.reuse, R23, R11 ;  /* 0x00000017390b7224 */ /* 0x040fe200078e020b */
[C---:B------:R-:W-:Y:S01]  /*e1d0*/  ISETP.GT.U32.AND P2, PT, R57.reuse, R14, PT ;  /* 0x0000000e3900720c */ /* 0x040fe20003f44070 */
[----:B0-----:R-:W-:Y:S01]  /*e1e0*/  IMAD.MOV.U32 R10, RZ, RZ, R5 ;  /* 0x000000ffff0a7224 */ /* 0x001fe200078e0005 */
[----:B------:R-:W-:-:S03]  /*e1f0*/  ISETP.GT.U32.AND P5, PT, R57, R20, PT ;  /* 0x000000143900720c */ /* 0x000fc60003fa4070 */
[----:B------:R-:W-:Y:S01]  /*e200*/  @!P4 IMAD.MOV R10, RZ, RZ, -R10 ;  /* 0x000000ffff0ac224 */ /* 0x000fe200078e0a0a */
[----:B------:R-:W-:Y:S02]  /*e210*/  ISETP.GT.U32.AND P4, PT, R57, R11, PT ;  /* 0x0000000b3900720c */ /* 0x000fe40003f84070 */
[----:B------:R-:W-:-:S05]  /*e220*/  IABS R4, R49 ;  /* 0x0000003100047213 */ /* 0x000fca0000000000 */
[--C-:B------:R-:W-:Y:S01]  /*e230*/  @!P2 IMAD.IADD R14, R14, 0x1, -R57.reuse ;  /* 0x000000010e0ea824 */ /* 0x100fe200078e0a39 */
[----:B------:R0:W-:Y:S01]  /*e240*/  STL [R1+0x158], R10 ;  /* 0x0001580a01007387 */ /* 0x0001e20000100800 */
[----:B------:R-:W-:Y:S01]  /*e250*/  ISETP.GE.AND P2, PT, R49, RZ, PT ;  /* 0x000000ff3100720c */ /* 0x000fe20003f46270 */
[--C-:B------:R-:W-:Y:S02]  /*e260*/  @!P5 IMAD.IADD R20, R20, 0x1, -R57.reuse ;  /* 0x000000011414d824 */ /* 0x100fe400078e0a39 */
[----:B------:R-:W4:Y:S01]  /*e270*/  LDL.LU R49, [R1+0x544] ;  /* 0x0005440001317983 */ /* 0x000f220000300800 */
[----:B------:R-:W-:Y:S01]  /*e280*/  @!P4 IMAD.IADD R11, R11, 0x1, -R57 ;  /* 0x000000010b0bc824 */ /* 0x000fe200078e0a39 */
[----:B------:R-:W-:Y:S02]  /*e290*/  ISETP.GE.AND P4, PT, R51, RZ, PT ;  /* 0x000000ff3300720c */ /* 0x000fe40003f86270 */
[----:B------:R-:W4:Y:S01]  /*e2a0*/  LDL.LU R51, [R1+0x548] ;  /* 0x0005480001337983 */ /* 0x000f220000300800 */
[----:B------:R-:W-:-:S13]  /*e2b0*/  ISETP.GT.U32.AND P6, PT, R57, R20, PT ;  /* 0x000000143900720c */ /* 0x000fda0003fc4070 */
[----:B------:R-:W-:Y:S01]  /*e2c0*/  @!P6 IMAD.IADD R20, R20, 0x1, -R57 ;  /* 0x000000011414e824 */ /* 0x000fe200078e0a39 */
[----:B--2---:R-:W-:-:S05]  /*e2d0*/  IABS R8, R53 ;  /* 0x0000003500087213 */ /* 0x004fca0000000000 */
[----:B------:R-:W-:-:S04]  /*e2e0*/  IMAD.HI.U32 R6, R0, R8, RZ ;  /* 0x0000000800067227 */ /* 0x000fc800078e00ff */
[----:B------:R-:W-:-:S04]  /*e2f0*/  IMAD.MOV R6, RZ, RZ, -R6 ;  /* 0x000000ffff067224 */ /* 0x000fc800078e0a06 */
[----:B------:R-:W-:-:S05]  /*e300*/  IMAD R8, R57, R6, R8 ;  /* 0x0000000639087224 */ /* 0x000fca00078e0208 */
[----:B------:R-:W-:-:S13]  /*e310*/  ISETP.GT.U32.AND P6, PT, R57, R8, PT ;  /* 0x000000083900720c */ /* 0x000fda0003fc4070 */
[----:B------:R-:W-:Y:S01]  /*e320*/  @!P6 IMAD.IADD R8, R8, 0x1, -R57 ;  /* 0x000000010808e824 */ /* 0x000fe200078e0a39 */
[----:B------:R-:W-:Y:S02]  /*e330*/  ISETP.GE.AND P6, PT, R53, RZ, PT ;  /* 0x000000ff3500720c */ /* 0x000fe40003fc6270 */
[----:B------:R-:W2:Y:S01]  /*e340*/  LDL.LU R53, [R1+0x54c] ;  /* 0x00054c0001357983 */ /* 0x000ea20000300800 */
[----:B------:R-:W-:-:S04]  /*e350*/  IMAD.HI.U32 R7, R0, R4, RZ ;  /* 0x0000000400077227 */ /* 0x000fc800078e00ff */
[----:B------:R-:W-:-:S04]  /*e360*/  IMAD.MOV R7, RZ, RZ, -R7 ;  /* 0x000000ffff077224 */ /* 0x000fc800078e0a07 */
[----:B------:R-:W-:-:S05]  /*e370*/  IMAD R4, R57, R7, R4 ;  /* 0x0000000739047224 */ /* 0x000fca00078e0204 */
[C---:B------:R-:W-:Y:S02]  /*e380*/  ISETP.GT.U32.AND P1, PT, R57.reuse, R4, PT ;  /* 0x000000043900720c */ /* 0x040fe40003f24070 */
[----:B------:R-:W-:Y:S02]  /*e390*/  ISETP.GT.U32.AND P5, PT, R57, R2, PT ;  /* 0x000000023900720c */ /* 0x000fe40003fa4070 */
[----:B------:R-:W-:-:S09]  /*e3a0*/  IABS R7, R52 ;  /* 0x0000003400077213 */ /* 0x000fd20000000000 */
[----:B------:R-:W-:Y:S02]  /*e3b0*/  @!P1 IMAD.IADD R4, R4, 0x1, -R57 ;  /* 0x0000000104049824 */ /* 0x000fe400078e0a39 */
[----:B------:R-:W-:-:S03]  /*e3c0*/  IMAD.HI.U32 R6, R0, R7, RZ ;  /* 0x0000000700067227 */ /* 0x000fc600078e00ff */
[C---:B------:R-:W-:Y:S01]  /*e3d0*/  ISETP.GT.U32.AND P1, PT, R57.reuse, R4, PT ;  /* 0x000000043900720c */ /* 0x040fe20003f24070 */
[----:B------:R-:W-:Y:S01]  /*e3e0*/  @!P5 IMAD.IADD R2, R2, 0x1, -R57 ;  /* 0x000000010202d824 */ /* 0x000fe200078e0a39 */
[----:B-----5:R-:W-:Y:S01]  /*e3f0*/  IABS R5, R54 ;  /* 0x0000003600057213 */ /* 0x020fe20000000000 */
[----:B------:R-:W-:Y:S02]  /*e400*/  IMAD.MOV R6, RZ, RZ, -R6 ;  /* 0x000000ffff067224 */ /* 0x000fe400078e0a06 */
[----:B------:R-:W-:Y:S01]  /*e410*/  IMAD.MOV.U32 R12, RZ, RZ, R2 ;  /* 0x000000ffff0c7224 */ /* 0x000fe200078e0002 */
[----:B------:R-:W-:Y:S01]  /*e420*/  ISETP.GE.AND P5, PT, R28, RZ, PT ;  /* 0x000000ff1c00720c */ /* 0x000fe20003fa6270 */
[----:B------:R-:W-:Y:S02]  /*e430*/  IMAD R7, R57, R6, R7 ;  /* 0x0000000639077224 */ /* 0x000fe400078e0207 */
[----:B0-----:R-:W-:Y:S02]  /*e440*/  IMAD.MOV.U32 R10, RZ, RZ, R20 ;  /* 0x000000ffff0a7224 */ /* 0x001fe400078e0014 */
[----:B------:R-:W-:-:S04]  /*e450*/  IMAD.HI.U32 R23, R0, R5, RZ ;  /* 0x0000000500177227 */ /* 0x000fc800078e00ff */
[----:B------:R-:W-:Y:S02]  /*e460*/  @!P3 IMAD.MOV R12, RZ, RZ, -R12 ;  /* 0x000000ffff0cb224 */ /* 0x000fe400078e0a0c */
[----:B------:R-:W-:Y:S01]  /*e470*/  @!P1 IMAD.IADD R4, R4, 0x1, -R57 ;  /* 0x0000000104049824 */ /* 0x000fe200078e0a39 */
[C---:B------:R-:W-:Y:S01]  /*e480*/  ISETP.GT.U32.AND P1, PT, R57.reuse, R7, PT ;  /* 0x000000073900720c */ /* 0x040fe20003f24070 */
[----:B------:R-:W-:Y:S02]  /*e490*/  @!P0 IMAD.MOV R10, RZ, RZ, -R10 ;  /* 0x000000ffff0a8224 */ /* 0x000fe400078e0a0a */
[----:B------:R-:W-:Y:S01]  /*e4a0*/  IMAD.MOV R23, RZ, RZ, -R23 ;  /* 0x000000ffff177224 */ /* 0x000fe200078e0a17 */
[----:B------:R-:W-:Y:S03]  /*e4b0*/  STL [R1+0x128], R12 ;  /* 0x0001280c01007387 */ /* 0x000fe60000100800 */
[----:B------:R-:W-:Y:S01]  /*e4c0*/  IMAD R5, R57, R23, R5 ;  /* 0x0000001739057224 */ /* 0x000fe200078e0205 */
[----:B------:R0:W-:Y:S02]  /*e4d0*/  STL [R1+0x12c], R10 ;  /* 0x00012c0a01007387 */ /* 0x0001e40000100800 */
[----:B0-----:R-:W-:-:S04]  /*e4e0*/  IMAD.MOV.U32 R10, RZ, RZ, R14 ;  /* 0x000000ffff0a7224 */ /* 0x001fc800078e000e */
[----:B------:R-:W-:Y:S01]  /*e4f0*/  @!P5 IMAD.MOV R10, RZ, RZ, -R10 ;  /* 0x000000ffff0ad224 */ /* 0x000fe200078e0a0a */
[----:B------:R-:W-:Y:S01]  /*e500*/  ISETP.GT.U32.AND P5, PT, R57, R5, PT ;  /* 0x000000053900720c */ /* 0x000fe20003fa4070 */
[----:B------:R-:W-:Y:S01]  /*e510*/  @!P1 IMAD.IADD R7, R7, 0x1, -R57 ;  /* 0x0000000107079824 */ /* 0x000fe200078e0a39 */
[----:B------:R-:W-:Y:S01]  /*e520*/  ISETP.GT.U32.AND P1, PT, R57, R11, PT ;  /* 0x0000000b3900720c */ /* 0x000fe20003f24070 */
[----:B------:R-:W-:-:S03]  /*e530*/  @!P2 IMAD.MOV R4, RZ, RZ, -R4 ;  /* 0x000000ffff04a224 */ /* 0x000fc600078e0a04 */
[C---:B------:R-:W-:Y:S01]  /*e540*/  ISETP.GT.U32.AND P3, PT, R57.reuse, R7, PT ;  /* 0x000000073900720c */ /* 0x040fe20003f64070 */
[----:B------:R0:W-:Y:S01]  /*e550*/  STL [R1+0x13c], R10 ;  /* 0x00013c0a01007387 */ /* 0x0001e20000100800 */
[----:B---3--:R-:W-:Y:S02]  /*e560*/  IABS R6, R48 ;  /* 0x0000003000067213 */ /* 0x008fe40000000000 */
[----:B------:R-:W-:Y:S01]  /*e570*/  ISETP.GT.U32.AND P0, PT, R57, R8, PT ;  /* 0x000000083900720c */ /* 0x000fe20003f04070 */
[----:B------:R1:W-:Y:S02]  /*e580*/  STL [R1+0x14c], R4 ;  /* 0x00014c0401007387 */ /* 0x0003e40000100800 */
[--C-:B------:R-:W-:Y:S01]  /*e590*/  @!P5 IMAD.IADD R5, R5, 0x1, -R57.reuse ;  /* 0x000000010505d824 */ /* 0x100fe200078e0a39 */
[----:B------:R-:W-:Y:S02]  /*e5a0*/  ISETP.GE.AND P5, PT, R48, RZ, PT ;  /* 0x000000ff3000720c */ /* 0x000fe40003fa6270 */
[----:B------:R-:W3:Y:S01]  /*e5b0*/  LDL.LU R48, [R1+0x550] ;  /* 0x0005500001307983 */ /* 0x000ee20000300800 */
[----:B------:R-:W-:Y:S01]  /*e5c0*/  ISETP.GE.AND P2, PT, R52, RZ, PT ;  /* 0x000000ff3400720c */ /* 0x000fe20003f46270 */
[--C-:B------:R-:W-:Y:S01]  /*e5d0*/  @!P1 IMAD.IADD R11, R11, 0x1, -R57.reuse ;  /* 0x000000010b0b9824 */ /* 0x100fe200078e0a39 */
[----:B------:R-:W-:Y:S01]  /*e5e0*/  IABS R17, R50 ;  /* 0x0000003200117213 */ /* 0x000fe20000000000 */
[----:B------:R-:W-:Y:S01]  /*e5f0*/  @!P3 IMAD.IADD R7, R7, 0x1, -R57 ;  /* 0x000000010707b824 */ /* 0x000fe200078e0a39 */
[----:B------:R-:W-:Y:S01]  /*e600*/  ISETP.GE.AND P3, PT, R50, RZ, PT ;  /* 0x000000ff3200720c */ /* 0x000fe20003f66270 */
[----:B------:R-:W5:Y:S01]  /*e610*/  LDL.LU R28, [R1+0x554] ;  /* 0x00055400011c7983 */ /* 0x000f620000300800 */
[----:B0-----:R-:W-:-:S03]  /*e620*/  IMAD.MOV.U32 R10, RZ, RZ, R11 ;  /* 0x000000ffff0a7224 */ /* 0x001fc600078e000b */
[----:B------:R-:W5:Y:S01]  /*e630*/  LDL.LU R50, [R1+0x558] ;  /* 0x0005580001327983 */ /* 0x000f620000300800 */
[----:B------:R-:W-:-:S03]  /*e640*/  @!P0 IMAD.IADD R8, R8, 0x1, -R57 ;  /* 0x0000000108088824 */ /* 0x000fc600078e0a39 */
[----:B------:R-:W5:Y:S01]  /*e650*/  LDL.LU R52, [R1+0x55c] ;  /* 0x00055c0001347983 */ /* 0x000f620000300800 */
[----:B------:R-:W-:Y:S02]  /*e660*/  @!P4 IMAD.MOV R10, RZ, RZ, -R10 ;  /* 0x000000ffff0ac224 */ /* 0x000fe400078e0a0a */
[----:B------:R-:W-:Y:S02]  /*e670*/  @!P6 IMAD.MOV R8, RZ, RZ, -R8 ;  /* 0x000000ffff08e224 */ /* 0x000fe400078e0a08 */
[----:B------:R-:W-:Y:S01]  /*e680*/  @!P2 IMAD.MOV R7, RZ, RZ, -R7 ;  /* 0x000000ffff07a224 */ /* 0x000fe200078e0a07 */
[----:B------:R0:W-:Y:S01]  /*e690*/  STL [R1+0x148], R10 ;  /* 0x0001480a01007387 */ /* 0x0001e20000100800 */
[----:B------:R-:W-:-:S03]  /*e6a0*/  ISETP.GE.AND P1, PT, R54, RZ, PT ;  /* 0x000000ff3600720c */ /* 0x000fc60003f26270 */
[----:B------:R-:W-:Y:S04]  /*e6b0*/  STL [R1+0x144], R8 ;  /* 0x0001440801007387 */ /* 0x000fe80000100800 */
[----:B------:R-:W-:Y:S04]  /*e6c0*/  STL [R1+0x140], R7 ;  /* 0x0001400701007387 */ /* 0x000fe80000100800 */
[----:B------:R-:W5:Y:S01]  /*e6d0*/  LDL.LU R54, [R1+0x560] ;  /* 0x0005600001367983 */ /* 0x000f620000300800 */
[----:B------:R-:W-:-:S04]  /*e6e0*/  IMAD.HI.U32 R2, R0, R17, RZ ;  /* 0x0000001100027227 */ /* 0x000fc800078e00ff */
[----:B------:R-:W-:-:S04]  /*e6f0*/  IMAD.MOV R2, RZ, RZ, -R2 ;  /* 0x000000ffff027224 */ /* 0x000fc800078e0a02 */
[----:B------:R-:W-:-:S05]  /*e700*/  IMAD R17, R57, R2, R17 ;  /* 0x0000000239117224 */ /* 0x000fca00078e0211 */
[----:B------:R-:W-:Y:S01]  /*e710*/  ISETP.GT.U32.AND P0, PT, R57, R17, PT ;  /* 0x000000113900720c */ /* 0x000fe20003f04070 */
[----:B-1----:R-:W-:-:S12]  /*e720*/  IMAD.HI.U32 R4, R0, R6, RZ ;  /* 0x0000000600047227 */ /* 0x002fd800078e00ff */
[----:B------:R-:W-:Y:S01]  /*e730*/  @!P0 IMAD.IADD R17, R17, 0x1, -R57 ;  /* 0x0000000111118824 */ /* 0x000fe200078e0a39 */
[----:B------:R-:W-:Y:S01]  /*e740*/  ISETP.GT.U32.AND P0, PT, R57, R5, PT ;  /* 0x000000053900720c */ /* 0x000fe20003f04070 */
[----:B------:R-:W-:-:S04]  /*e750*/  IMAD.MOV R4, RZ, RZ, -R4 ;  /* 0x000000ffff047224 */ /* 0x000fc800078e0a04 */
[----:B------:R-:W-:Y:S01]  /*e760*/  IMAD R6, R57, R4, R6 ;  /* 0x0000000439067224 */ /* 0x000fe200078e0206 */
[----:B----4-:R-:W-:-:S07]  /*e770*/  IABS R4, R51 ;  /* 0x0000003300047213 */ /* 0x010fce0000000000 */
[----:B------:R-:W-:Y:S01]  /*e780*/  @!P0 IMAD.IADD R5, R5, 0x1, -R57 ;  /* 0x0000000105058824 */ /* 0x000fe200078e0a39 */
[----:B------:R-:W-:Y:S02]  /*e790*/  ISETP.GE.AND P0, PT, R51, RZ, PT ;  /* 0x000000ff3300720c */ /* 0x000fe40003f06270 */
[----:B------:R-:W4:Y:S01]  /*e7a0*/  LDL.LU R51, [R1+0x564] ;  /* 0x0005640001337983 */ /* 0x000f220000300800 */
[----:B------:R-:W-:Y:S01]  /*e7b0*/  ISETP.GT.U32.AND P6, PT, R57, R6, PT ;  /* 0x000000063900720c */ /* 0x000fe20003fc4070 */
[----:B0-----:R-:W-:-:S04]  /*e7c0*/  IMAD.MOV.U32 R10, RZ, RZ, R5 ;  /* 0x000000ffff0a7224 */ /* 0x001fc800078e0005 */
[----:B------:R-:W-:-:S05]  /*e7d0*/  @!P1 IMAD.MOV R10, RZ, RZ, -R10 ;  /* 0x000000ffff0a9224 */ /* 0x000fca00078e0a0a */
[----:B------:R0:W-:Y:S03]  /*e7e0*/  STL [R1+0x138], R10 ;  /* 0x0001380a01007387 */ /* 0x0001e60000100800 */
[----:B------:R-:W-:Y:S01]  /*e7f0*/  @!P6 IMAD.IADD R6, R6, 0x1, -R57 ;  /* 0x000000010606e824 */ /* 0x000fe200078e0a39 */
[----:B--2---:R-:W-:Y:S02]  /*e800*/  IABS R14, R53 ;  /* 0x00000035000e7213 */ /* 0x004fe40000000000 */
[----:B------:R-:W-:Y:S02]  /*e810*/  ISETP.GE.AND P6, PT, R53, RZ, PT ;  /* 0x000000ff3500720c */ /* 0x000fe40003fc6270 */
[----:B------:R-:W2:Y:S01]  /*e820*/  LDL.LU R53, [R1+0x568] ;  /* 0x0005680001357983 */ /* 0x000ea20000300800 */
[----:B------:R-:W-:Y:S02]  /*e830*/  IABS R2, R49 ;  /* 0x0000003100027213 */ /* 0x000fe40000000000 */
[----:B------:R-:W-:-:S03]  /*e840*/  ISETP.GT.U32.AND P4, PT, R57, R17, PT ;  /* 0x000000113900720c */ /* 0x000fc60003f84070 */
[----:B------:R-:W-:-:S04]  /*e850*/  IMAD.HI.U32 R11, R0, R2, RZ ;  /* 0x00000002000b7227 */ /* 0x000fc800078e00ff */
[----:B------:R-:W-:-:S04]  /*e860*/  IMAD.MOV R11, RZ, RZ, -R11 ;  /* 0x000000ffff0b7224 */ /* 0x000fc800078e0a0b */
[----:B------:R-:W-:Y:S02]  /*e870*/  IMAD R2, R57, R11, R2 ;  /* 0x0000000b39027224 */ /* 0x000fe400078e0202 */
[----:B------:R-:W-:-:S03]  /*e880*/  @!P4 IMAD.IADD R17, R17, 0x1, -R57 ;  /* 0x000000011111c824 */ /* 0x000fc600078e0a39 */
[----:B------:R-:W-:Y:S01]  /*e890*/  ISETP.GT.U32.AND P4, PT, R57, R2, PT ;  /* 0x000000023900720c */ /* 0x000fe20003f84070 */
[----:B------:R-:W-:-:S04]  /*e8a0*/  IMAD.HI.U32 R11, R0, R4, RZ ;  /* 0x00000004000b7227 */ /* 0x000fc800078e00ff */
[----:B------:R-:W-:Y:S02]  /*e8b0*/  IMAD.MOV R11, RZ, RZ, -R11 ;  /* 0x000000ffff0b7224 */ /* 0x000fe400078e0a0b */
[----:B0-----:R-:W-:Y:S02]  /*e8c0*/  IMAD.MOV.U32 R10, RZ, RZ, R17 ;  /* 0x000000ffff0a7224 */ /* 0x001fe400078e0011 */
[----:B------:R-:W-:-:S04]  /*e8d0*/  IMAD R4, R57, R11, R4 ;  /* 0x0000000b39047224 */ /* 0x000fc800078e0204 */
[----:B------:R-:W-:Y:S01]  /*e8e0*/  @!P4 IMAD.IADD R2, R2, 0x1, -R57 ;  /* 0x000000010202c824 */ /* 0x000fe200078e0a39 */
[----:B------:R-:W-:Y:S01]  /*e8f0*/  ISETP.GT.U32.AND P4, PT, R57, R6, PT ;  /* 0x000000063900720c */ /* 0x000fe20003f84070 */
[----:B------:R-:W-:-:S04]  /*e900*/  IMAD.HI.U32 R8, R0, R14, RZ ;  /* 0x0000000e00087227 */ /* 0x000fc800078e00ff */
[----:B------:R-:W-:Y:S01]  /*e910*/  @!P3 IMAD.MOV R10, RZ, RZ, -R10 ;  /* 0x000000ffff0ab224 */ /* 0x000fe200078e0a0a */
[----:B------:R-:W-:Y:S01]  /*e920*/  ISETP.GT.U32.AND P3, PT, R57, R4, PT ;  /* 0x000000043900720c */ /* 0x000fe20003f64070 */
[----:B------:R-:W-:-:S04]  /*e930*/  IMAD.MOV R8, RZ, RZ, -R8 ;  /* 0x000000ffff087224 */ /* 0x000fc800078e0a08 */
[C---:B------:R-:W-:Y:S02]  /*e940*/  IMAD R14, R57.reuse, R8, R14 ;  /* 0x00000008390e7224 */ /* 0x040fe400078e020e */
[----:B------:R-:W-:Y:S01]  /*e950*/  @!P4 IMAD.IADD R6, R6, 0x1, -R57 ;  /* 0x000000010606c824 */ /* 0x000fe200078e0a39 */
[----:B------:R-:W-:-:S03]  /*e960*/  ISETP.GT.U32.AND P1, PT, R57, R2, PT ;  /* 0x000000023900720c */ /* 0x000fc60003f24070 */
[----:B------:R-:W-:Y:S01]  /*e970*/  @!P5 IMAD.MOV R6, RZ, RZ, -R6 ;  /* 0x000000ffff06d224 */ /* 0x000fe200078e0a06 */
[----:B------:R-:W-:Y:S01]  /*e980*/  ISETP.GE.AND P2, PT, R49, RZ, PT ;  /* 0x000000ff3100720c */ /* 0x000fe20003f46270 */
[----:B------:R-:W-:Y:S01]  /*e990*/  STL [R1+0x134], R10 ;  /* 0x0001340a01007387 */ /* 0x000fe20000100800 */
[----:B------:R-:W-:-:S03]  /*e9a0*/  @!P3 IMAD.IADD R4, R4, 0x1, -R57 ;  /* 0x000000010404b824 */ /* 0x000fc600078e0a39 */
[----:B------:R0:W-:Y:S01]  /*e9b0*/  STL [R1+0x11c], R6 ;  /* 0x00011c0601007387 */ /* 0x0001e20000100800 */
[----:B------:R-:W-:-:S03]  /*e9c0*/  ISETP.GT.U32.AND P4, PT, R57, R14, PT ;  /* 0x0000000e3900720c */ /* 0x000fc60003f84070 */
[----:B------:R-:W-:Y:S01]  /*e9d0*/  @!P1 IMAD.IADD R2, R2, 0x1, -R57 ;  /* 0x0000000102029824 */ /* 0x000fe200078e0a39 */
[----:B---3--:R-:W-:-:S05]  /*e9e0*/  IABS R7, R48 ;  /* 0x0000003000077213 */ /* 0x008fca0000000000 */
[----:B------:R-:W-:Y:S01]  /*e9f0*/  IMAD.HI.U32 R8, R0, R7, RZ ;  /* 0x0000000700087227 */ /* 0x000fe200078e00ff */
[----:B-----5:R-:W-:-:S03]  /*ea00*/  IABS R20, R28 ;  /* 0x0000001c00147213 */ /* 0x020fc60000000000 */
[----:B------:R-:W-:Y:S01]  /*ea10*/  IMAD.MOV R8, RZ, RZ, -R8 ;  /* 0x000000ffff087224 */ /* 0x000fe200078e0a08 */
[----:B------:R-:W-:-:S03]  /*ea20*/  IABS R11, R52 ;  /* 0x00000034000b7213 */ /* 0x000fc60000000000 */
[----:B------:R-:W-:Y:S01]  /*ea30*/  IMAD R7, R57, R8, R7 ;  /* 0x0000000839077224 */ /* 0x000fe200078e0207 */
[----:B------:R-:W-:Y:S01]  /*ea40*/  ISETP.GE.AND P3, PT, R48, RZ, PT ;  /* 0x000000ff3000720c */ /* 0x000fe20003f66270 */
[C---:B------:R-:W-:Y:S01]  /*ea50*/  IMAD.HI.U32 R23, R0.reuse, R20, RZ ;  /* 0x0000001400177227 */ /* 0x040fe200078e00ff */
[----:B------:R-:W3:Y:S03]  /*ea60*/  LDL.LU R48, [R1+0x56c] ;  /* 0x00056c0001307983 */ /* 0x000ee60000300800 */
[----:B------:R-:W-:Y:S01]  /*ea70*/  IMAD.HI.U32 R8, R0, R11, RZ ;  /* 0x0000000b00087227 */ /* 0x000fe200078e00ff */
[----:B------:R-:W-:Y:S01]  /*ea80*/  IABS R5, R50 ;  /* 0x0000003200057213 */ /* 0x000fe20000000000 */
[----:B------:R-:W5:Y:S02]  /*ea90*/  LDL.LU R49, [R1+0x570] ;  /* 0x0005700001317983 */ /* 0x000f640000300800 */
[----:B------:R-:W-:-:S02]  /*eaa0*/  IMAD.MOV R23, RZ, RZ, -R23 ;  /* 0x000000ffff177224 */ /* 0x000fc400078e0a17 */
[----:B------:R-:W-:Y:S02]  /*eab0*/  IMAD.MOV R8, RZ, RZ, -R8 ;  /* 0x000000ffff087224 */ /* 0x000fe400078e0a08 */
[C---:B------:R-:W-:Y:S02]  /*eac0*/  IMAD R20, R57.reuse, R23, R20 ;  /* 0x0000001739147224 */ /* 0x040fe400078e0214 */
[C---:B------:R-:W-:Y:S01]  /*ead0*/  IMAD R11, R57.reuse, R8, R11 ;  /* 0x00000008390b7224 */ /* 0x040fe200078e020b */
[----:B------:R-:W-:Y:S01]  /*eae0*/  IABS R8, R54 ;  /* 0x0000003600087213 */ /* 0x000fe20000000000 */
[----:B------:R-:W-:Y:S01]  /*eaf0*/  @!P2 IMAD.MOV R2, RZ, RZ, -R2 ;  /* 0x000000ffff02a224 */ /* 0x000fe200078e0a02 */
[C---:B------:R-:W-:Y:S02]  /*eb00*/  ISETP.GT.U32.AND P2, PT, R57.reuse, R20, PT ;  /* 0x000000143900720c */ /* 0x040fe40003f44070 */
[----:B------:R-:W-:Y:S01]  /*eb10*/  ISETP.GT.U32.AND P1, PT, R57, R7, PT ;  /* 0x000000073900720c */ /* 0x000fe20003f24070 */
[----:B0-----:R-:W-:-:S04]  /*eb20*/  IMAD.HI.U32 R6, R0, R8, RZ ;  /* 0x0000000800067227 */ /* 0x001fc800078e00ff */
[----:B------:R-:W-:Y:S01]  /*eb30*/  @!P4 IMAD.IADD R14, R14, 0x1, -R57 ;  /* 0x000000010e0ec824 */ /* 0x000fe200078e0a39 */
[----:B------:R-:W-:Y:S01]  /*eb40*/  ISETP.GT.U32.AND P4, PT, R57, R4, PT ;  /* 0x000000043900720c */ /* 0x000fe20003f84070 */
[----:B------:R-:W-:Y:S02]  /*eb50*/  IMAD.MOV R6, RZ, RZ, -R6 ;  /* 0x000000ffff067224 */ /* 0x000fe400078e0a06 */
[----:B------:R-:W-:-:S04]  /*eb60*/  IMAD.HI.U32 R17, R0, R5, RZ ;  /* 0x0000000500117227 */ /* 0x000fc800078e00ff */
[C---:B------:R-:W-:Y:S02]  /*eb70*/  IMAD R8, R57.reuse, R6, R8 ;  /* 0x0000000639087224 */ /* 0x040fe400078e0208 */
[----:B------:R-:W-:Y:S02]  /*eb80*/  IMAD.MOV R17, RZ, RZ, -R17 ;  /* 0x000000ffff117224 */ /* 0x000fe400078e0a11 */
[----:B------:R-:W-:Y:S01]  /*eb90*/  @!P2 IMAD.IADD R20, R20, 0x1, -R57 ;  /* 0x000000011414a824 */ /* 0x000fe200078e0a39 */
[C---:B------:R-:W-:Y:S01]  /*eba0*/  ISETP.GT.U32.AND P2, PT, R57.reuse, R8, PT ;  /* 0x000000083900720c */ /* 0x040fe20003f44070 */
[----:B------:R-:W-:Y:S02]  /*ebb0*/  IMAD R5, R57, R17, R5 ;  /* 0x0000001139057224 */ /* 0x000fe400078e0205 */
[--C-:B------:R-:W-:Y:S01]  /*ebc0*/  @!P1 IMAD.IADD R7, R7, 0x1, -R57.reuse ;  /* 0x0000000107079824 */ /* 0x100fe200078e0a39 */
[C---:B------:R-:W-:Y:S01]  /*ebd0*/  ISETP.GT.U32.AND P5, PT, R57.reuse, R14, PT ;  /* 0x0000000e3900720c */ /* 0x040fe20003fa4070 */
[----:B------:R-:W-:Y:S01]  /*ebe0*/  @!P4 IMAD.IADD R4, R4, 0x1, -R57 ;  /* 0x000000010404c824 */ /* 0x000fe200078e0a39 */
[----:B------:R-:W-:-:S02]  /*ebf0*/  ISETP.GT.U32.AND P4, PT, R57, R5, PT ;  /* 0x000000053900720c */ /* 0x000fc40003f84070 */
[----:B------:R-:W-:Y:S01]  /*ec00*/  ISETP.GT.U32.AND P1, PT, R57, R7, PT ;  /* 0x000000073900720c */ /* 0x000fe20003f24070 */
[----:B------:R-:W-:-:S04]  /*ec10*/  IMAD.MOV.U32 R10, RZ, RZ, R4 ;  /* 0x000000ffff0a7224 */ /* 0x000fc800078e0004 */
[--C-:B------:R-:W-:Y:S02]  /*ec20*/  @!P2 IMAD.IADD R8, R8, 0x1, -R57.reuse ;  /* 0x000000010808a824 */ /* 0x100fe400078e0a39 */
[----:B------:R-:W-:Y:S02]  /*ec30*/  @!P0 IMAD.MOV R10, RZ, RZ, -R10 ;  /* 0x000000ffff0a8224 */ /* 0x000fe400078e0a0a */
[--C-:B------:R-:W-:Y:S01]  /*ec40*/  @!P5 IMAD.IADD R14, R14, 0x1, -R57.reuse ;  /* 0x000000010e0ed824 */ /* 0x100fe200078e0a39 */
[----:B------:R-:W-:Y:S01]  /*ec50*/  ISETP.GT.U32.AND P2, PT, R57, R8, PT ;  /* 0x000000083900720c */ /* 0x000fe20003f44070 */
[--C-:B------:R-:W-:Y:S01]  /*ec60*/  @!P4 IMAD.IADD R5, R5, 0x1, -R57.reuse ;  /* 0x000000010505c824 */ /* 0x100fe200078e0a39 */
[----:B------:R-:W-:Y:S01]  /*ec70*/  STL [R1+0x124], R2 ;  /* 0x0001240201007387 */ /* 0x000fe20000100800 */
[----:B------:R-:W-:Y:S01]  /*ec80*/  @!P1 IMAD.IADD R7, R7, 0x1, -R57 ;  /* 0x0000000107079824 */ /* 0x000fe200078e0a39 */
[----:B------:R-:W-:Y:S01]  /*ec90*/  ISETP.GE.AND P4, PT, R50, RZ, PT ;  /* 0x000000ff3200720c */ /* 0x000fe20003f86270 */
[----:B------:R-:W-:Y:S01]  /*eca0*/  IMAD.MOV.U32 R12, RZ, RZ, R14 ;  /* 0x000000ffff0c7224 */ /* 0x000fe200078e000e */
[----:B------:R-:W5:Y:S01]  /*ecb0*/  LDL.LU R50, [R1+0x574] ;  /* 0x0005740001327983 */ /* 0x000f620000300800 */
[----:B------:R-:W-:-:S03]  /*ecc0*/  ISETP.GT.U32.AND P5, PT, R57, R11, PT ;  /* 0x0000000b3900720c */ /* 0x000fc60003fa4070 */
[----:B------:R0:W-:Y:S01]  /*ecd0*/  STL [R1+0x120], R10 ;  /* 0x0001200a01007387 */ /* 0x0001e20000100800 */
[----:B------:R-:W-:Y:S02]  /*ece0*/  @!P6 IMAD.MOV R12, RZ, RZ, -R12 ;  /* 0x000000ffff0ce224 */ /* 0x000fe400078e0a0c */
[----:B0-----:R-:W-:-:S04]  /*ecf0*/  IMAD.MOV.U32 R10, RZ, RZ, R7 ;  /* 0x000000ffff0a7224 */ /* 0x001fc800078e0007 */
[----:B------:R-:W-:Y:S01]  /*ed00*/  @!P3 IMAD.MOV R10, RZ, RZ, -R10 ;  /* 0x000000ffff0ab224 */ /* 0x000fe200078e0a0a */
[----:B------:R0:W-:Y:S01]  /*ed10*/  STL [R1+0x114], R12 ;  /* 0x0001140c01007387 */ /* 0x0001e20000100800 */
[--C-:B------:R-:W-:Y:S01]  /*ed20*/  @!P2 IMAD.IADD R8, R8, 0x1, -R57.reuse ;  /* 0x000000010808a824 */ /* 0x100fe200078e0a39 */
[----:B----4-:R-:W-:Y:S02]  /*ed30*/  IABS R17, R51 ;  /* 0x0000003300117213 */ /* 0x010fe40000000000 */
[----:B------:R1:W-:Y:S01]  /*ed40*/  STL [R1+0x118], R10 ;  /* 0x0001180a01007387 */ /* 0x0003e20000100800 */
[----:B------:R-:W-:Y:S01]  /*ed50*/  ISETP.GE.AND P2, PT, R51, RZ, PT ;  /* 0x000000ff3300720c */ /* 0x000fe20003f46270 */
[----:B------:R-:W-:Y:S02]  /*ed60*/  @!P5 IMAD.IADD R11, R11, 0x1, -R57 ;  /* 0x000000010b0bd824 */ /* 0x000fe400078e0a39 */
[----:B------:R-:W4:Y:S01]  /*ed70*/  LDL.LU R51, [R1+0x578] ;  /* 0x0005780001337983 */ /* 0x000f220000300800 */
[----:B------:R-:W-:Y:S01]  /*ed80*/  ISETP.GT.U32.AND P5, PT, R57, R20, PT ;  /* 0x000000143900720c */ /* 0x000fe20003fa4070 */
[----:B------:R-:W-:-:S04]  /*ed90*/  IMAD.HI.U32 R23, R0, R17, RZ ;  /* 0x0000001100177227 */ /* 0x000fc800078e00ff */
[----:B------:R-:W-:-:S04]  /*eda0*/  IMAD.MOV R23, RZ, RZ, -R23 ;  /* 0x000000ffff177224 */ /* 0x000fc800078e0a17 */
[----:B------:R-:W-:-:S04]  /*edb0*/  IMAD R4, R57, R23, R17 ;  /* 0x0000001739047224 */ /* 0x000fc800078e0211 */
[----:B------:R-:W-:Y:S01]  /*edc0*/  @!P5 IMAD.IADD R20, R20, 0x1, -R57 ;  /* 0x000000011414d824 */ /* 0x000fe200078e0a39 */
[----:B------:R-:W-:-:S13]  /*edd0*/  ISETP.GT.U32.AND P5, PT, R57, R4, PT ;  /* 0x000000043900720c */ /* 0x000fda0003fa4070 */
[----:B------:R-:W-:Y:S01]  /*ede0*/  @!P5 IMAD.IADD R4, R4, 0x1, -R57 ;  /* 0x000000010404d824 */ /* 0x000fe200078e0a39 */
[----:B--2---:R-:W-:Y:S02]  /*edf0*/  IABS R2, R53 ;  /* 0x0000003500027213 */ /* 0x004fe40000000000 */
[----:B------:R-:W-:Y:S02]  /*ee00*/  ISETP.GE.AND P5, PT, R53, RZ, PT ;  /* 0x000000ff3500720c */ /* 0x000fe40003fa6270 */
[----:B------:R-:W2:Y:S01]  /*ee10*/  LDL.LU R53, [R1+0x57c] ;  /* 0x00057c0001357983 */ /* 0x000ea20000300800 */
[C---:B------:R-:W-:Y:S02]  /*ee20*/  ISETP.GT.U32.AND P0, PT, R57.reuse, R5, PT ;  /* 0x000000053900720c */ /* 0x040fe40003f04070 */
[----:B------:R-:W-:Y:S02]  /*ee30*/  ISETP.GE.AND P1, PT, R28, RZ, PT ;  /* 0x000000ff1c00720c */ /* 0x000fe40003f26270 */
[----:B------:R-:W-:Y:S01]  /*ee40*/  ISETP.GT.U32.AND P6, PT, R57, R11, PT ;  /* 0x0000000b3900720c */ /* 0x000fe20003fc4070 */
[----:B0-----:R-:W-:Y:S01]  /*ee50*/  IMAD.MOV.U32 R12, RZ, RZ, R20 ;  /* 0x000000ffff0c7224 */ /* 0x001fe200078e0014 */
[----:B------:R-:W-:-:S07]  /*ee60*/  ISETP.GE.AND P3, PT, R52, RZ, PT ;  /* 0x000000ff3400720c */ /* 0x000fce0003f66270 */
[----:B------:R-:W-:Y:S02]  /*ee70*/  @!P0 IMAD.IADD R5, R5, 0x1, -R57 ;  /* 0x0000000105058824 */ /* 0x000fe400078e0a39 */
[----:B------:R-:W-:Y:S02]  /*ee80*/  @!P1 IMAD.MOV R12, RZ, RZ, -R12 ;  /* 0x000000ffff0c9224 */ /* 0x000fe400078e0a0c */
[----:B-1----:R-:W-:Y:S01]  /*ee90*/  IMAD.MOV.U32 R10, RZ, RZ, R5 ;  /* 0x000000ffff0a7224 */ /* 0x002fe200078e0005 */
[----:B------:R-:W-:Y:S01]  /*eea0*/  ISETP.GE.AND P0, PT, R54, RZ, PT ;  /* 0x000000ff3600720c */ /* 0x000fe20003f06270 */
[----:B------:R-:W-:Y:S02]  /*eeb0*/  @!P6 IMAD.IADD R11, R11, 0x1, -R57 ;  /* 0x000000010b0be824 */ /* 0x000fe400078e0a39 */
[----:B------:R-:W-:Y:S01]  /*eec0*/  @!P4 IMAD.MOV R10, RZ, RZ, -R10 ;  /* 0x000000ffff0ac224 */ /* 0x000fe200078e0a0a */
[----:B------:R-:W-:Y:S04]  /*eed0*/  STL [R1+0xcc], R12 ;  /* 0x0000cc0c01007387 */ /* 0x000fe80000100800 */
[----:B------:R-:W2:Y:S04]  /*eee0*/  LDL.LU R54, [R1+0x580] ;  /* 0x0005800001367983 */ /* 0x000ea80000300800 */
[----:B------:R0:W-:Y:S02]  /*eef0*/  STL [R1+0x104], R10 ;  /* 0x0001040a01007387 */ /* 0x0001e40000100800 */
[----:B0-----:R-:W-:-:S04]  /*ef00*/  IMAD.MOV.U32 R10, RZ, RZ, R11 ;  /* 0x000000ffff0a7224 */ /* 0x001fc800078e000b */
[----:B------:R-:W-:Y:S02]  /*ef10*/  @!P3 IMAD.MOV R10, RZ, RZ, -R10 ;  /* 0x000000ffff0ab224 */ /* 0x000fe400078e0a0a */
[----:B------:R-:W-:-:S04]  /*ef20*/  IMAD.HI.U32 R6, R0, R2, RZ ;  /* 0x0000000200067227 */ /* 0x000fc800078e00ff */
[----:B------:R-:W-:-:S04]  /*ef30*/  IMAD.MOV R6, RZ, RZ, -R6 ;  /* 0x000000ffff067224 */ /* 0x000fc800078e0a06 */
[----:B------:R-:W-:-:S05]  /*ef40*/  IMAD R2, R57, R6, R2 ;  /* 0x0000000639027224 */ /* 0x000fca00078e0202 */
[C---:B------:R-:W-:Y:S02]  /*ef50*/  ISETP.GT.U32.AND P6, PT, R57.reuse, R2, PT ;  /* 0x000000023900720c */ /* 0x040fe40003fc4070 */
[----:B------:R-:W-:Y:S02]  /*ef60*/  ISETP.GT.U32.AND P1, PT, R57, R4, PT ;  /* 0x000000043900720c */ /* 0x000fe40003f24070 */
[----:B---3--:R-:W-:Y:S02]  /*ef70*/  IABS R7, R48 ;  /* 0x0000003000077213 */ /* 0x008fe40000000000 */
[----:B------:R-:W-:Y:S02]  /*ef80*/  ISETP.GE.AND P3, PT, R48, RZ, PT ;  /* 0x000000ff3000720c */ /* 0x000fe40003f66270 */
[----:B------:R-:W3:Y:S01]  /*ef90*/  LDL.LU R48, [R1+0x584] ;  /* 0x0005840001307983 */ /* 0x000ee20000300800 */
[----:B-----5:R-:W-:-:S04]  /*efa0*/  IABS R17, R49 ;  /* 0x0000003100117213 */ /* 0x020fc80000000000 */
[----:B------:R-:W-:Y:S02]  /*efb0*/  @!P6 IMAD.IADD R2, R2, 0x1, -R57 ;  /* 0x000000010202e824 */ /* 0x000fe400078e0a39 */
[----:B------:R-:W-:-:S03]  /*efc0*/  IMAD.HI.U32 R14, R0, R17, RZ ;  /* 0x00000011000e7227 */ /* 0x000fc600078e00ff */
[C---:B------:R-:W-:Y:S01]  /*efd0*/  ISETP.GT.U32.AND P4, PT, R57.reuse, R2, PT ;  /* 0x000000023900720c */ /* 0x040fe20003f84070 */
[----:B------:R-:W-:Y:S02]  /*efe0*/  IMAD.MOV R14, RZ, RZ, -R14 ;  /* 0x000000ffff0e7224 */ /* 0x000fe400078e0a0e */
[----:B------:R-:W-:Y:S02]  /*eff0*/  IMAD.MOV.U32 R6, RZ, RZ, R7 ;  /* 0x000000ffff067224 */ /* 0x000fe400078e0007 */
[C---:B------:R-:W-:Y:S02]  /*f000*/  IMAD R17, R57.reuse, R14, R17 ;  /* 0x0000000e39117224 */ /* 0x040fe400078e0211 */
[----:B------:R-:W-:Y:S02]  /*f010*/  @!P0 IMAD.MOV R8, RZ, RZ, -R8 ;  /* 0x000000ffff088224 */ /* 0x000fe400078e0a08 */
[----:B------:R-:W-:Y:S01]  /*f020*/  IMAD.HI.U32 R23, R0, R6, RZ ;  /* 0x0000000600177227 */ /* 0x000fe200078e00ff */
[----:B------:R-:W-:-:S03]  /*f030*/  ISETP.GT.U32.AND P0, PT, R57, R17, PT ;  /* 0x000000113900720c */ /* 0x000fc60003f04070 */
[----:B------:R-:W-:Y:S02]  /*f040*/  @!P1 IMAD.IADD R4, R4, 0x1, -R57 ;  /* 0x0000000104049824 */ /* 0x000fe400078e0a39 */
[----:B------:R-:W-:Y:S02]  /*f050*/  IMAD.MOV R23, RZ, RZ, -R23 ;  /* 0x000000ffff177224 */ /* 0x000fe400078e0a17 */
[--C-:B------:R-:W-:Y:S02]  /*f060*/  @!P4 IMAD.IADD R2, R2, 0x1, -R57.reuse ;  /* 0x000000010202c824 */ /* 0x100fe400078e0a39 */
[----:B------:R-:W-:Y:S01]  /*f070*/  @!P2 IMAD.MOV R4, RZ, RZ, -R4 ;  /* 0x000000ffff04a224 */ /* 0x000fe200078e0a04 */
[----:B------:R-:W-:Y:S01]  /*f080*/  STL [R1+0x108], R10 ;  /* 0x0001080a01007387 */ /* 0x000fe20000100800 */
[----:B------:R-:W-:Y:S02]  /*f090*/  IMAD R6, R57, R23, R6 ;  /* 0x0000001739067224 */ /* 0x000fe400078e0206 */
[----:B------:R-:W-:Y:S01]  /*f0a0*/  @!P5 IMAD.MOV R2, RZ, RZ, -R2 ;  /* 0x000000ffff02d224 */ /* 0x000fe200078e0a02 */
[----:B------:R-:W-:Y:S01]  /*f0b0*/  STL [R1+0x10c], R8 ;  /* 0x00010c0801007387 */ /* 0x000fe20000100800 */
[----:B------:R-:W-:Y:S01]  /*f0c0*/  ISETP.GE.AND P1, PT, R49, RZ, PT ;  /* 0x000000ff3100720c */ /* 0x000fe20003f26270 */
[----:B------:R-:W-:-:S02]  /*f0d0*/  @!P0 IMAD.IADD R17, R17, 0x1, -R57 ;  /* 0x0000000111118824 */ /* 0x000fc400078e0a39 */
[----:B------:R-:W5:Y:S01]  /*f0e0*/  LDL.LU R49, [R1+0x588] ;  /* 0x0005880001317983 */ /* 0x000f620000300800 */
[----:B------:R-:W-:-:S03]  /*f0f0*/  ISETP.GT.U32.AND P6, PT, R57, R6, PT ;  /* 0x000000063900720c */ /* 0x000fc60003fc4070 */
[----:B------:R0:W-:Y:S04]  /*f100*/  STL [R1+0x110], R4 ;  /* 0x0001100401007387 */ /* 0x0001e80000100800 */
[----:B------:R1:W-:Y:S06]  /*f110*/  STL [R1+0x2a4], R2 ;  /* 0x0002a40201007387 */ /* 0x0003ec0000100800 */
[----:B------:R-:W-:Y:S01]  /*f120*/  @!P6 IMAD.IADD R6, R6, 0x1, -R57 ;  /* 0x000000010606e824 */ /* 0x000fe200078e0a39 */
[----:B------:R-:W-:-:S04]  /*f130*/  IABS R7, R50 ;  /* 0x0000003200077213 */ /* 0x000fc80000000000 */
[----:B------:R-:W-:Y:S02]  /*f140*/  ISETP.GT.U32.AND P6, PT, R57, R6, PT ;  /* 0x000000063900720c */ /* 0x000fe40003fc4070 */
[----:B----4-:R-:W-:Y:S02]  /*f150*/  IABS R11, R51 ;  /* 0x00000033000b7213 */ /* 0x010fe40000000000 */
[----:B------:R-:W-:Y:S02]  /*f160*/  ISETP.GE.AND P0, PT, R51, RZ, PT ;  /* 0x000000ff3300720c */ /* 0x000fe40003f06270 */
[----:B------:R-:W4:Y:S01]  /*f170*/  LDL.LU R51, [R1+0x58c] ;  /* 0x00058c0001337983 */ /* 0x000f220000300800 */
[----:B------:R-:W-:-:S04]  /*f180*/  IMAD.HI.U32 R5, R0, R7, RZ ;  /* 0x0000000700057227 */ /* 0x000fc800078e00ff */
[----:B------:R-:W-:Y:S02]  /*f190*/  IMAD.MOV R5, RZ, RZ, -R5 ;  /* 0x000000ffff057224 */ /* 0x000fe400078e0a05 */
[----:B------:R-:W-:Y:S02]  /*f1a0*/  @!P6 IMAD.IADD R6, R6, 0x1, -R57 ;  /* 0x000000010606e824 */ /* 0x000fe400078e0a39 */
[----:B------:R-:W-:Y:S01]  /*f1b0*/  IMAD R7, R57, R5, R7 ;  /* 0x0000000539077224 */ /* 0x000fe200078e0207 */
[----:B--2---:R-:W-:Y:S02]  /*f1c0*/  IABS R5, R53 ;  /* 0x0000003500057213 */ /* 0x004fe40000000000 */
[----:B------:R-:W-:Y:S02]  /*f1d0*/  ISETP.GE.AND P6, PT, R53, RZ, PT ;  /* 0x000000ff3500720c */ /* 0x000fe40003fc6270 */
[----:B------:R-:W2:Y:S01]  /*f1e0*/  LDL.LU R53, [R1+0x590] ;  /* 0x0005900001357983 */ /* 0x000ea20000300800 */
[----:B------:R-:W-:Y:S01]  /*f1f0*/  ISETP.GT.U32.AND P5, PT, R57, R17, PT ;  /* 0x000000113900720c */ /* 0x000fe20003fa4070 */
[----:B0-----:R-:W-:-:S04]  /*f200*/  IMAD.HI.U32 R4, R0, R11, RZ ;  /* 0x0000000b00047227 */ /* 0x001fc800078e00ff */
[----:B------:R-:W-:Y:S02]  /*f210*/  IMAD.MOV R4, RZ, RZ, -R4 ;  /* 0x000000ffff047224 */ /* 0x000fe400078e0a04 */
[----:B------:R-:W-:Y:S02]  /*f220*/  IMAD.MOV.U32 R12, RZ, RZ, R6 ;  /* 0x000000ffff0c7224 */ /* 0x000fe400078e0006 */
[----:B------:R-:W-:-:S04]  /*f230*/  IMAD R11, R57, R4, R11 ;  /* 0x00000004390b7224 */ /* 0x000fc800078e020b */
[----:B------:R-:W-:-:S04]  /*f240*/  @!P5 IMAD.IADD R17, R17, 0x1, -R57 ;  /* 0x000000011111d824 */ /* 0x000fc800078e0a39 */
[----:B------:R-:W-:Y:S01]  /*f250*/  IMAD.MOV.U32 R10, RZ, RZ, R17 ;  /* 0x000000ffff0a7224 */ /* 0x000fe200078e0011 */
[----:B------:R-:W-:Y:S01]  /*f260*/  ISETP.GT.U32.AND P5, PT, R57, R11, PT ;  /* 0x0000000b3900720c */ /* 0x000fe20003fa4070 */
[----:B------:R-:W-:Y:S02]  /*f270*/  @!P3 IMAD.MOV R12, RZ, RZ, -R12 ;  /* 0x000000ffff0cb224 */ /* 0x000fe400078e0a0c */
[----:B------:R-:W-:Y:S01]  /*f280*/  @!P1 IMAD.MOV R10, RZ, RZ, -R10 ;  /* 0x000000ffff0a9224 */ /* 0x000fe200078e0a0a */
[----:B------:R-:W-:Y:S02]  /*f290*/  ISETP.GE.AND P2, PT, R50, RZ, PT ;  /* 0x000000ff3200720c */ /* 0x000fe40003f46270 */
[----:B------:R-:W2:Y:S01]  /*f2a0*/  LDL.LU R50, [R1+0x594] ;  /* 0x0005940001327983 */ /* 0x000ea20000300800 */
[----:B-1----:R-:W-:-:S03]  /*f2b0*/  IABS R2, R54 ;  /* 0x0000003600027213 */ /* 0x002fc60000000000 */
[----:B------:R-:W-:Y:S01]  /*f2c0*/  STL [R1+0xe8], R12 ;  /* 0x0000e80c01007387 */ /* 0x000fe20000100800 */
[----:B------:R-:W-:-:S03]  /*f2d0*/  IMAD.HI.U32 R20, R0, R5, RZ ;  /* 0x0000000500147227 */ /* 0x000fc600078e00ff */
[----:B------:R0:W-:Y:S01]  /*f2e0*/  STL [R1+0xf8], R10 ;  /* 0x0000f80a01007387 */ /* 0x0001e20000100800 */
[----:B------:R-:W-:Y:S01]  /*f2f0*/  IMAD.HI.U32 R8, R0, R2, RZ ;  /* 0x0000000200087227 */ /* 0x000fe200078e00ff */
[----:B------:R-:W-:-:S03]  /*f300*/  ISETP.GT.U32.AND P4, PT, R57, R7, PT ;  /* 0x000000073900720c */ /* 0x000fc60003f84070 */
[----:B------:R-:W-:Y:S02]  /*f310*/  IMAD.MOV R20, RZ, RZ, -R20 ;  /* 0x000000ffff147224 */ /* 0x000fe400078e0a14 */
[----:B------:R-:W-:Y:S02]  /*f320*/  @!P5 IMAD.IADD R11, R11, 0x1, -R57 ;  /* 0x000000010b0bd824 */ /* 0x000fe400078e0a39 */
[----:B------:R-:W-:Y:S02]  /*f330*/  IMAD.MOV R8, RZ, RZ, -R8 ;  /* 0x000000ffff087224 */ /* 0x000fe400078e0a08 */
[C---:B------:R-:W-:Y:S01]  /*f340*/  IMAD R5, R57.reuse, R20, R5 ;  /* 0x0000001439057224 */ /* 0x040fe200078e0205 */
[C---:B------:R-:W-:Y:S01]  /*f350*/  ISETP.GT.U32.AND P3, PT, R57.reuse, R11, PT ;  /* 0x0000000b3900720c */ /* 0x040fe20003f64070 */
[----:B------:R-:W-:-:S03]  /*f360*/  IMAD R2, R57, R8, R2 ;  /* 0x0000000839027224 */ /* 0x000fc600078e0202 */
[----:B------:R-:W-:Y:S01]  /*f370*/  ISETP.GT.U32.AND P5, PT, R57, R5, PT ;  /* 0x000000053900720c */ /* 0x000fe20003fa4070 */
[----:B------:R-:W-:-:S05]  /*f380*/  @!P4 IMAD.IADD R7, R7, 0x1, -R57 ;  /* 0x000000010707c824 */ /* 0x000fca00078e0a39 */
[----:B------:R-:W-:-:S03]  /*f390*/  ISETP.GT.U32.AND P4, PT, R57, R7, PT ;  /* 0x000000073900720c */ /* 0x000fc60003f84070 */
[----:B------:R-:W-:-:S04]  /*f3a0*/  @!P3 IMAD.IADD R11, R11, 0x1, -R57 ;  /* 0x000000010b0bb824 */ /* 0x000fc800078e0a39 */
[----:B------:R-:W-:Y:S01]  /*f3b0*/  @!P5 IMAD.IADD R5, R5, 0x1, -R57 ;  /* 0x000000010505d824 */ /* 0x000fe200078e0a39 */
[----:B---3--:R-:W-:Y:S02]  /*f3c0*/  IABS R14, R48 ;  /* 0x00000030000e7213 */ /* 0x008fe40000000000 */
[----:B------:R-:W-:Y:S02]  /*f3d0*/  ISETP.GE.AND P1, PT, R48, RZ, PT ;  /* 0x000000ff3000720c */ /* 0x000fe40003f26270 */
[----:B------:R-:W3:Y:S01]  /*f3e0*/  LDL.LU R48, [R1+0x598] ;  /* 0x0005980001307983 */ /* 0x000ee20000300800 */
[----:B------:R-:W-:-:S04]  /*f3f0*/  IMAD.HI.U32 R8, R0, R14, RZ ;  /* 0x0000000e00087227 */ /* 0x000fc800078e00ff */
[----:B------:R-:W-:-:S04]  /*f400*/  IMAD.MOV R8, RZ, RZ, -R8 ;  /* 0x000000ffff087224 */ /* 0x000fc800078e0a08 */
[----:B------:R-:W-:-:S05]  /*f410*/  IMAD R14, R57, R8, R14 ;  /* 0x00000008390e7224 */ /* 0x000fca00078e020e */
[C---:B------:R-:W-:Y:S02]  /*f420*/  ISETP.GT.U32.AND P3, PT, R57.reuse, R14, PT ;  /* 0x0000000e3900720c */ /* 0x040fe40003f64070 */
[----:B------:R-:W-:Y:S01]  /*f430*/  ISETP.GT.U32.AND P5, PT, R57, R5, PT ;  /* 0x000000053900720c */ /* 0x000fe20003fa4070 */
[----:B------:R-:W-:Y:S02]  /*f440*/  @!P4 IMAD.IADD R7, R7, 0x1, -R57 ;  /* 0x000000010707c824 */ /* 0x000fe400078e0a39 */
[----:B0-----:R-:W-:Y:S02]  /*f450*/  IMAD.MOV.U32 R10, RZ, RZ, R11 ;  /* 0x000000ffff0a7224 */ /* 0x001fe400078e000b */
[----:B------:R-:W-:Y:S02]  /*f460*/  @!P2 IMAD.MOV R7, RZ, RZ, -R7 ;  /* 0x000000ffff07a224 */ /* 0x000fe400078e0a07 */
[----:B------:R-:W-:-:S04]  /*f470*/  @!P0 IMAD.MOV R10, RZ, RZ, -R10 ;  /* 0x000000ffff0a8224 */ /* 0x000fc800078e0a0a */
[--C-:B------:R-:W-:Y:S01]  /*f480*/  @!P3 IMAD.IADD R14, R14, 0x1, -R57.reuse ;  /* 0x000000010e0eb824 */ /* 0x100fe200078e0a39 */
[----:B------:R-:W-:Y:S01]  /*f490*/  ISETP.GE.AND P4, PT, R54, RZ, PT ;  /* 0x000000ff3600720c */ /* 0x000fe20003f86270 */
[----:B------:R-:W-:Y:S01]  /*f4a0*/  @!P5 IMAD.IADD R5, R5, 0x1, -R57 ;  /* 0x000000010505d824 */ /* 0x000fe200078e0a39 */
[----:B------:R-:W3:Y:S02]  /*f4b0*/  LDL.LU R54, [R1+0x59c] ;  /* 0x00059c0001367983 */ /* 0x000ee40000300800 */
[----:B------:R-:W-:Y:S02]  /*f4c0*/  ISETP.GT.U32.AND P3, PT, R57, R14, PT ;  /* 0x0000000e3900720c */ /* 0x000fe40003f64070 */
[----:B------:R-:W-:Y:S04]  /*f4d0*/  STL [R1+0x100], R7 ;  /* 0x0001000701007387 */ /* 0x000fe80000100800 */
[----:B------:R0:W-:Y:S02]  /*f4e0*/  STL [R1+0xfc], R10 ;  /* 0x0000fc0a01007387 */ /* 0x0001e40000100800 */
[----:B0-----:R-:W-:-:S04]  /*f4f0*/  IMAD.MOV.U32 R10, RZ, RZ, R5 ;  /* 0x000000ffff0a7224 */ /* 0x001fc800078e0005 */
[----:B------:R-:W-:Y:S02]  /*f500*/  @!P6 IMAD.MOV R10, RZ, RZ, -R10 ;  /* 0x000000ffff0ae224 */ /* 0x000fe400078e0a0a */
[----:B------:R-:W-:-:S03]  /*f510*/  @!P3 IMAD.IADD R14, R14, 0x1, -R57 ;  /* 0x000000010e0eb824 */ /* 0x000fc600078e0a39 */
[----:B------:R0:W-:Y:S01]  /*f520*/  STL [R1+0xec], R10 ;  /* 0x0000ec0a01007387 */ /* 0x0001e20000100800 */
[----:B-----5:R-:W-:Y:S02]  /*f530*/  IABS R4, R49 ;  /* 0x0000003100047213 */ /* 0x020fe40000000000 */
[----:B----4-:R-:W-:Y:S02]  /*f540*/  IABS R7, R51 ;  /* 0x0000003300077213 */ /* 0x010fe40000000000 */
[----:B------:R-:W-:Y:S02]  /*f550*/  ISETP.GE.AND P3, PT, R51, RZ, PT ;  /* 0x000000ff3300720c */ /* 0x000fe40003f66270 */
[----:B------:R-:W4:Y:S01]  /*f560*/  LDL.LU R51, [R1+0x5a0] ;  /* 0x0005a00001337983 */ /* 0x000f220000300800 */
        /* <DEDUP_REMOVED lines=8> */
[----:B--2---:R-:W-:Y:S02]  /*f5f0*/  IABS R6, R53 ;  /* 0x0000003500067213 */ /* 0x004fe40000000000 */
[----:B------:R-:W-:Y:S02]  /*f600*/  ISETP.GE.AND P5, PT, R53, RZ, PT ;  /* 0x000000ff3500720c */ /* 0x000fe40003fa6270 */
[----:B------:R-:W2:Y:S01]  /*f610*/  LDL.LU R53, [R1+0x5a4] ;  /* 0x0005a40001357983 */ /* 0x000ea20000300800 */
[----:B------:R-:W-:-:S13]  /*f620*/  ISETP.GT.U32.AND P2, PT, R57, R2, PT ;  /* 0x000000023900720c */ /* 0x000fda0003f44070 */
[----:B------:R-:W-:-:S05]  /*f630*/  @!P2 IMAD.IADD R2, R2, 0x1, -R57 ;  /* 0x000000010202a824 */ /* 0x000fca00078e0a39 */
[C---:B------:R-:W-:Y:S02]  /*f640*/  ISETP.GT.U32.AND P2, PT, R57.reuse, R2, PT ;  /* 0x000000023900720c */ /* 0x040fe40003f44070 */
[----:B------:R-:W-:-:S11]  /*f650*/  ISETP.GT.U32.AND P0, PT, R57, R4, PT ;  /* 0x000000043900720c */ /* 0x000fd60003f04070 */
[----:B------:R-:W-:-:S04]  /*f660*/  @!P2 IMAD.IADD R2, R2, 0x1, -R57 ;  /* 0x000000010202a824 */ /* 0x000fc800078e0a39 */
[----:B0-----:R-:W-:Y:S02]  /*f670*/  IMAD.MOV.U32 R10, RZ, RZ, R2 ;  /* 0x000000ffff0a7224 */ /* 0x001fe400078e0002 */
[----:B------:R-:W-:Y:S02]  /*f680*/  @!P0 IMAD.IADD R4, R4, 0x1, -R57 ;  /* 0x0000000104048824 */ /* 0x000fe400078e0a39 */
[----:B------:R-:W-:Y:S01]  /*f690*/  @!P4 IMAD.MOV R10, RZ, RZ, -R10 ;  /* 0x000000ffff0ac224 */ /* 0x000fe200078e0a0a */
[----:B------:R-:W-:Y:S02]  /*f6a0*/  ISETP.GE.AND P0, PT, R49, RZ, PT ;  /* 0x000000ff3100720c */ /* 0x000fe40003f06270 */
[----:B------:R-:W-:Y:S02]  /*f6b0*/  ISETP.GT.U32.AND P6, PT, R57, R4, PT ;  /* 0x000000043900720c */ /* 0x000fe40003fc4070 */
[----:B------:R0:W-:Y:S04]  /*f6c0*/  STL [R1+0xf4], R10 ;  /* 0x0000f40a01007387 */ /* 0x0001e80000100800 */
[----:B------:R-:W5:Y:S01]  /*f6d0*/  LDL.LU R49, [R1+0x5a8] ;  /* 0x0005a80001317983 */ /* 0x000f620000300800 */
[----:B------:R-:W-:-:S06]  /*f6e0*/  IMAD.MOV.U32 R12, RZ, RZ, R14 ;  /* 0x000000ffff0c7224 */ /* 0x000fcc00078e000e */
[----:B------:R-:W-:Y:S02]  /*f6f0*/  @!P6 IMAD.IADD R4, R4, 0x1, -R57 ;  /* 0x000000010404e824 */ /* 0x000fe400078e0a39 */
[----:B------:R-:W-:Y:S02]  /*f700*/  @!P1 IMAD.MOV R12, RZ, RZ, -R12 ;  /* 0x000000ffff0c9224 */ /* 0x000fe400078e0a0c */
[----:B0-----:R-:W-:-:S03]  /*f710*/  IMAD.MOV.U32 R10, RZ, RZ, R4 ;  /* 0x000000ffff0a7224 */ /* 0x001fc600078e0004 */
[----:B------:R-:W-:Y:S01]  /*f720*/  STL [R1+0xf0], R12 ;  /* 0x0000f00c01007387 */ /* 0x000fe20000100800 */
[----:B------:R-:W-:Y:S01]  /*f730*/  @!P0 IMAD.MOV R10, RZ, RZ, -R10 ;  /* 0x000000ffff0a8224 */ /* 0x000fe200078e0a0a */
[----:B------:R-:W-:Y:S02]  /*f740*/  IABS R8, R50 ;  /* 0x0000003200087213 */ /* 0x000fe40000000000 */
[----:B------:R-:W-:Y:S02]  /*f750*/  ISETP.GE.AND P1, PT, R50, RZ, PT ;  /* 0x000000ff3200720c */ /* 0x000fe40003f26270 */
[----:B---3--:R-:W-:Y:S02]  /*f760*/  IABS R5, R48 ;  /* 0x0000003000057213 */ /* 0x008fe40000000000 */
[----:B------:R-:W-:Y:S02]  /*f770*/  ISETP.GE.AND P0, PT, R48, RZ, PT ;  /* 0x000000ff3000720c */ /* 0x000fe40003f06270 */
[----:B------:R-:W3:Y:S04]  /*f780*/  LDL.LU R48, [R1+0x5ac] ;  /* 0x0005ac0001307983 */ /* 0x000ee80000300800 */
[----:B------:R-:W3:Y:S01]  /*f790*/  LDL.LU R50, [R1+0x5b0] ;  /* 0x0005b00001327983 */ /* 0x000ee20000300800 */
[----:B------:R-:W-:Y:S01]  /*f7a0*/  IMAD.HI.U32 R11, R0, R6, RZ ;  /* 0x00000006000b7227 */ /* 0x000fe200078e00ff */
[----:B------:R-:W-:-:S03]  /*f7b0*/  ISETP.GT.U32.AND P4, PT, R57, R7, PT ;  /* 0x000000073900720c */ /* 0x000fc60003f84070 */
[----:B------:R-:W-:-:S04]  /*f7c0*/  IMAD.MOV R11, RZ, RZ, -R11 ;  /* 0x000000ffff0b7224 */ /* 0x000fc800078e0a0b */
[----:B------:R-:W-:-:S05]  /*f7d0*/  IMAD R6, R57, R11, R6 ;  /* 0x0000000b39067224 */ /* 0x000fca00078e0206 */
[----:B------:R-:W-:Y:S01]  /*f7e0*/  ISETP.GT.U32.AND P2, PT, R57, R6, PT ;  /* 0x000000063900720c */ /* 0x000fe20003f44070 */
[----:B------:R-:W-:Y:S01]  /*f7f0*/  @!P4 IMAD.IADD R7, R7, 0x1, -R57 ;  /* 0x000000010707c824 */ /* 0x000fe200078e0a39 */
[----:B------:R0:W-:Y:S03]  /*f800*/  STL [R1+0x248], R10 ;  /* 0x0002480a01007387 */ /* 0x0001e60000100800 */
[----:B------:R-:W-:-:S08]  /*f810*/  @!P3 IMAD.MOV R7, RZ, RZ, -R7 ;  /* 0x000000ffff07b224 */ /* 0x000fd000078e0a07 */
[----:B------:R-:W-:-:S05]  /*f820*/  @!P2 IMAD.IADD R6, R6, 0x1, -R57 ;  /* 0x000000010606a824 */ /* 0x000fca00078e0a39 */
[----:B------:R-:W-:-:S13]  /*f830*/  ISETP.GT.U32.AND P2, PT, R57, R6, PT ;  /* 0x000000063900720c */ /* 0x000fda0003f44070 */
[----:B------:R-:W-:-:S04]  /*f840*/  @!P2 IMAD.IADD R6, R6, 0x1, -R57 ;  /* 0x000000010606a824 */ /* 0x000fc800078e0a39 */
[----:B0-----:R-:W-:Y:S01]  /*f850*/  IMAD.MOV.U32 R10, RZ, RZ, R6 ;  /* 0x000000ffff0a7224 */ /* 0x001fe200078e0006 */
[----:B----4-:R-:W-:Y:S02]  /*f860*/  IABS R4, R51 ;  /* 0x0000003300047213 */ /* 0x010fe40000000000 */
[----:B------:R-:W-:Y:S02]  /*f870*/  ISETP.GE.AND P3, PT, R51, RZ, PT ;  /* 0x000000ff3300720c */ /* 0x000fe40003f66270 */
[----:B------:R-:W4:Y:S01]  /*f880*/  LDL.LU R51, [R1+0x5b4] ;  /* 0x0005b40001337983 */ /* 0x000f220000300800 */
[----:B------:R-:W-:-:S03]  /*f890*/  @!P5 IMAD.MOV R10, RZ, RZ, -R10 ;  /* 0x000000ffff0ad224 */ /* 0x000fc600078e0a0a */
[----:B------:R-:W-:Y:S04]  /*f8a0*/  STL [R1+0x234], R7 ;  /* 0x0002340701007387 */ /* 0x000fe80000100800 */
[----:B------:R0:W-:Y:S01]  /*f8b0*/  STL [R1+0x238], R10 ;  /* 0x0002380a01007387 */ /* 0x0001e20000100800 */
[----:B------:R-:W-:Y:S01]  /*f8c0*/  IMAD.HI.U32 R11, R0, R8, RZ ;  /* 0x00000008000b7227 */ /* 0x000fe200078e00ff */
[----:B--2---:R-:W-:Y:S02]  /*f8d0*/  ISETP.GE.AND P5, PT, R53, RZ, PT ;  /* 0x000000ff3500720c */ /* 0x004fe40003fa6270 */
[----:B------:R-:W-:Y:S02]  /*f8e0*/  IABS R25, R53 ;  /* 0x0000003500197213 */ /* 0x000fe40000000000 */
[----:B------:R-:W2:Y:S01]  /*f8f0*/  LDL.LU R53, [R1+0x5b8] ;  /* 0x0005b80001357983 */ /* 0x000ea20000300800 */
[----:B------:R-:W-:-:S02]  /*f900*/  IMAD.MOV R11, RZ, RZ, -R11 ;  /* 0x000000ffff0b7224 */ /* 0x000fc400078e0a0b */
[----:B------:R-:W-:Y:S01]  /*f910*/  IMAD.HI.U32 R2, R0, R5, RZ ;  /* 0x0000000500027227 */ /* 0x000fe200078e00ff */
[----:B------:R-:W2:Y:S03]  /*f920*/  LDL.LU R61, [R1+0x5bc] ;  /* 0x0005bc00013d7983 */ /* 0x000ea60000300800 */
[C---:B------:R-:W-:Y:S01]  /*f930*/  IMAD R8, R57.reuse, R11, R8 ;  /* 0x0000000b39087224 */ /* 0x040fe200078e0208 */
[----:B------:R-:W-:Y:S01]  /*f940*/  ISETP.GE.AND P4, PT, R54, RZ, PT ;  /* 0x000000ff3600720c */ /* 0x000fe20003f86270 */
[----:B------:R-:W-:Y:S01]  /*f950*/  IMAD.MOV R2, RZ, RZ, -R2 ;  /* 0x000000ffff027224 */ /* 0x000fe200078e0a02 */
[----:B------:R-:W2:Y:S02]  /*f960*/  LDL.LU R52, [R1+0x5c0] ;  /* 0x0005c00001347983 */ /* 0x000ea40000300800 */
[C---:B------:R-:W-:Y:S02]  /*f970*/  ISETP.GT.U32.AND P6, PT, R57.reuse, R8, PT ;  /* 0x000000083900720c */ /* 0x040fe40003fc4070 */
[----:B------:R-:W-:Y:S01]  /*f980*/  IABS R11, R54 ;  /* 0x00000036000b7213 */ /* 0x000fe20000000000 */
[----:B------:R-:W-:-:S04]  /*f990*/  IMAD R5, R57, R2, R5 ;  /* 0x0000000239057224 */ /* 0x000fc800078e0205 */
[----:B------:R-:W-:-:S06]  /*f9a0*/  IMAD.HI.U32 R2, R0, R11, RZ ;  /* 0x0000000b00027227 */ /* 0x000fcc00078e00ff */
[----:B------:R-:W-:-:S05]  /*f9b0*/  @!P6 IMAD.IADD R8, R8, 0x1, -R57 ;  /* 0x000000010808e824 */ /* 0x000fca00078e0a39 */
[----:B------:R-:W-:Y:S01]  /*f9c0*/  ISETP.GT.U32.AND P6, PT, R57, R8, PT ;  /* 0x000000083900720c */ /* 0x000fe20003fc4070 */
[----:B------:R-:W-:-:S04]  /*f9d0*/  IMAD.MOV R2, RZ, RZ, -R2 ;  /* 0x000000ffff027224 */ /* 0x000fc800078e0a02 */
[C---:B------:R-:W-:Y:S01]  /*f9e0*/  IMAD R11, R57.reuse, R2, R11 ;  /* 0x00000002390b7224 */ /* 0x040fe200078e020b */
[----:B------:R-:W-:-:S07]  /*f9f0*/  ISETP.GT.U32.AND P2, PT, R57, R5, PT ;  /* 0x000000053900720c */ /* 0x000fce0003f44070 */
[----:B------:R-:W-:Y:S01]  /*fa00*/  @!P6 IMAD.IADD R8, R8, 0x1, -R57 ;  /* 0x000000010808e824 */ /* 0x000fe200078e0a39 */
[----:B------:R-:W-:-:S05]  /*fa10*/  ISETP.GT.U32.AND P6, PT, R57, R11, PT ;  /* 0x0000000b3900720c */ /* 0x000fca0003fc4070 */
[----:B------:R-:W-:-:S08]  /*fa20*/  @!P2 IMAD.IADD R5, R5, 0x1, -R57 ;  /* 0x000000010505a824 */ /* 0x000fd000078e0a39 */
[----:B------:R-:W-:Y:S01]  /*fa30*/  @!P6 IMAD.IADD R11, R11, 0x1, -R57 ;  /* 0x000000010b0be824 */ /* 0x000fe200078e0a39 */
[----:B------:R-:W-:-:S04]  /*fa40*/  ISETP.GT.U32.AND P2, PT, R57, R5, PT ;  /* 0x000000053900720c */ /* 0x000fc80003f44070 */
[----:B------:R-:W-:Y:S01]  /*fa50*/  ISETP.GT.U32.AND P6, PT, R57, R11, PT ;  /* 0x0000000b3900720c */ /* 0x000fe20003fc4070 */
[----:B------:R-:W-:-:S08]  /*fa60*/  IMAD.MOV.U32 R13, RZ, RZ, R8 ;  /* 0x000000ffff0d7224 */ /* 0x000fd000078e0008 */
[----:B------:R-:W-:-:S04]  /*fa70*/  @!P2 IMAD.IADD R5, R5, 0x1, -R57 ;  /* 0x000000010505a824 */ /* 0x000fc800078e0a39 */
[----:B------:R-:W-:Y:S02]  /*fa80*/  @!P6 IMAD.IADD R11, R11, 0x1, -R57 ;  /* 0x000000010b0be824 */ /* 0x000fe400078e0a39 */
[----:B------:R-:W-:Y:S02]  /*fa90*/  IMAD.MOV.U32 R12, RZ, RZ, R5 ;  /* 0x000000ffff0c7224 */ /* 0x000fe400078e0005 */
[----:B0-----:R-:W-:Y:S02]  /*faa0*/  IMAD.MOV.U32 R10, RZ, RZ, R11 ;  /* 0x000000ffff0a7224 */ /* 0x001fe400078e000b */
[----:B------:R-:W-:Y:S02]  /*fab0*/  @!P1 IMAD.MOV R13, RZ, RZ, -R13 ;  /* 0x000000ffff0d9224 */ /* 0x000fe400078e0a0d */
[----:B------:R-:W-:Y:S02]  /*fac0*/  @!P0 IMAD.MOV R12, RZ, RZ, -R12 ;  /* 0x000000ffff0c8224 */ /* 0x000fe400078e0a0c */
[----:B------:R-:W-:-:S02]  /*fad0*/  @!P4 IMAD.MOV R10, RZ, RZ, -R10 ;  /* 0x000000ffff0ac224 */ /* 0x000fc400078e0a0a */
[----:B------:R-:W-:Y:S01]  /*fae0*/  IMAD.HI.U32 R23, R0, R25, RZ ;  /* 0x0000001900177227 */ /* 0x000fe200078e00ff */
[----:B------:R-:W-:Y:S01]  /*faf0*/  STL [R1+0xe4], R13 ;  /* 0x0000e40d01007387 */ /* 0x000fe20000100800 */
[----:B-----5:R-:W-:Y:S02]  /*fb00*/  IABS R14, R49 ;  /* 0x00000031000e7213 */ /* 0x020fe40000000000 */
[----:B------:R-:W-:Y:S01]  /*fb10*/  IMAD.MOV R23, RZ, RZ, -R23 ;  /* 0x000000ffff177224 */ /* 0x000fe200078e0a17 */
[----:B------:R0:W-:Y:S01]  /*fb20*/  STL [R1+0xe0], R12 ;  /* 0x0000e00c01007387 */ /* 0x0001e20000100800 */
[----:B------:R-:W-:-:S03]  /*fb30*/  ISETP.GE.AND P4, PT, R49, RZ, PT ;  /* 0x000000ff3100720c */ /* 0x000fc60003f86270 */
[----:B------:R-:W-:Y:S01]  /*fb40*/  STL [R1+0xd8], R10 ;  /* 0x0000d80a01007387 */ /* 0x000fe20000100800 */
[----:B------:R-:W-:-:S03]  /*fb50*/  IMAD R23, R57, R23, R25 ;  /* 0x0000001739177224 */ /* 0x000fc600078e0219 */
[----:B------:R-:W5:Y:S01]  /*fb60*/  LDL.LU R49, [R1+0x5c4] ;  /* 0x0005c40001317983 */ /* 0x000f620000300800 */
[----:B------:R-:W-:Y:S01]  /*fb70*/  IMAD.HI.U32 R7, R0, R4, RZ ;  /* 0x0000000400077227 */ /* 0x000fe200078e00ff */
[----:B------:R-:W-:-:S03]  /*fb80*/  ISETP.GT.U32.AND P6, PT, R57, R23, PT ;  /* 0x000000173900720c */ /* 0x000fc60003fc4070 */
[----:B------:R-:W-:-:S04]  /*fb90*/  IMAD.MOV R7, RZ, RZ, -R7 ;  /* 0x000000ffff077224 */ /* 0x000fc800078e0a07 */
[----:B------:R-:W-:-:S05]  /*fba0*/  IMAD R4, R57, R7, R4 ;  /* 0x0000000739047224 */ /* 0x000fca00078e0204 */
[----:B------:R-:W-:Y:S01]  /*fbb0*/  ISETP.GT.U32.AND P2, PT, R57, R4, PT ;  /* 0x000000043900720c */ /* 0x000fe20003f44070 */
[----:B------:R-:W-:Y:S01]  /*fbc0*/  @!P6 IMAD.IADD R23, R23, 0x1, -R57 ;  /* 0x000000011717e824 */ /* 0x000fe200078e0a39 */
[----:B---3--:R-:W-:Y:S02]  /*fbd0*/  IABS R2, R48 ;  /* 0x0000003000027213 */ /* 0x008fe40000000000 */
[----:B------:R-:W-:Y:S02]  /*fbe0*/  ISETP.GE.AND P6, PT, R48, RZ, PT ;  /* 0x000000ff3000720c */ /* 0x000fe40003fc6270 */
[----:B------:R-:W3:Y:S01]  /*fbf0*/  LDL.LU R48, [R1+0x5c8] ;  /* 0x0005c80001307983 */ /* 0x000ee20000300800 */
[----:B------:R-:W-:Y:S01]  /*fc00*/  IMAD.HI.U32 R28, R0, R14, RZ ;  /* 0x0000000e001c7227 */ /* 0x000fe200078e00ff */
[----:B------:R-:W-:-:S03]  /*fc10*/  IABS R6, R50 ;  /* 0x0000003200067213 */ /* 0x000fc60000000000 */
[----:B------:R-:W-:Y:S02]  /*fc20*/  IMAD.MOV R28, RZ, RZ, -R28 ;  /* 0x000000ffff1c7224 */ /* 0x000fe400078e0a1c */
[----:B------:R-:W-:Y:S02]  /*fc30*/  @!P2 IMAD.IADD R4, R4, 0x1, -R57 ;  /* 0x000000010404a824 */ /* 0x000fe400078e0a39 */
[C---:B------:R-:W-:Y:S02]  /*fc40*/  IMAD R28, R57.reuse, R28, R14 ;  /* 0x0000001c391c7224 */ /* 0x040fe400078e020e */
[C---:B------:R-:W-:Y:S01]  /*fc50*/  IMAD.HI.U32 R20, R0.reuse, R6, RZ ;  /* 0x0000000600147227 */ /* 0x040fe200078e00ff */
[C---:B------:R-:W-:Y:S02]  /*fc60*/  ISETP.GT.U32.AND P2, PT, R57.reuse, R4, PT ;  /* 0x000000043900720c */ /* 0x040fe40003f44070 */
[----:B------:R-:W-:Y:S01]  /*fc70*/  ISETP.GT.U32.AND P1, PT, R57, R28, PT ;  /* 0x0000001c3900720c */ /* 0x000fe20003f24070 */
[----:B------:R-:W-:-:S04]  /*fc80*/  IMAD.HI.U32 R7, R0, R2, RZ ;  /* 0x0000000200077227 */ /* 0x000fc800078e00ff */
[----:B------:R-:W-:Y:S02]  /*fc90*/  IMAD.MOV R20, RZ, RZ, -R20 ;  /* 0x000000ffff147224 */ /* 0x000fe400078e0a14 */
[----:B------:R-:W-:Y:S02]  /*fca0*/  IMAD.MOV R7, RZ, RZ, -R7 ;  /* 0x000000ffff077224 */ /* 0x000fe400078e0a07 */
[C---:B------:R-:W-:Y:S02]  /*fcb0*/  IMAD R6, R57.reuse, R20, R6 ;  /* 0x0000001439067224 */ /* 0x040fe400078e0206 */
[C---:B------:R-:W-:Y:S02]  /*fcc0*/  IMAD R2, R57.reuse, R7, R2 ;  /* 0x0000000739027224 */ /* 0x040fe400078e0202 */
[--C-:B------:R-:W-:Y:S01]  /*fcd0*/  @!P2 IMAD.IADD R4, R4, 0x1, -R57.reuse ;  /* 0x000000010404a824 */ /* 0x100fe200078e0a39 */
[C---:B------:R-:W-:Y:S01]  /*fce0*/  ISETP.GT.U32.AND P2, PT, R57.reuse, R6, PT ;  /* 0x000000063900720c */ /* 0x040fe20003f44070 */
[----:B------:R-:W-:Y:S01]  /*fcf0*/  @!P1 IMAD.IADD R28, R28, 0x1, -R57 ;  /* 0x000000011c1c9824 */ /* 0x000fe200078e0a39 */
[----:B------:R-:W-:-:S02]  /*fd00*/  ISETP.GT.U32.AND P0, PT, R57, R2, PT ;  /* 0x000000023900720c */ /* 0x000fc40003f04070 */
[----:B------:R-:W-:Y:S01]  /*fd10*/  ISETP.GT.U32.AND P1, PT, R57, R23, PT ;  /* 0x000000173900720c */ /* 0x000fe20003f24070 */
[----:B------:R-:W-:-:S08]  /*fd20*/  @!P3 IMAD.MOV R4, RZ, RZ, -R4 ;  /* 0x000000ffff04b224 */ /* 0x000fd000078e0a04 */
[--C-:B------:R-:W-:Y:S02]  /*fd30*/  @!P2 IMAD.IADD R6, R6, 0x1, -R57.reuse ;  /* 0x000000010606a824 */ /* 0x100fe400078e0a39 */
[--C-:B------:R-:W-:Y:S01]  /*fd40*/  @!P0 IMAD.IADD R2, R2, 0x1, -R57.reuse ;  /* 0x0000000102028824 */ /* 0x100fe200078e0a39 */
[----:B------:R-:W-:Y:S01]  /*fd50*/  ISETP.GT.U32.AND P0, PT, R57, R28, PT ;  /* 0x0000001c3900720c */ /* 0x000fe20003f04070 */
[----:B------:R-:W-:Y:S01]  /*fd60*/  @!P1 IMAD.IADD R23, R23, 0x1, -R57 ;  /* 0x0000000117179824 */ /* 0x000fe200078e0a39 */
[----:B------:R-:W-:-:S03]  /*fd70*/  ISETP.GT.U32.AND P3, PT, R57, R6, PT ;  /* 0x000000063900720c */ /* 0x000fc60003f64070 */
[----:B0-----:R-:W-:-:S04]  /*fd80*/  IMAD.MOV.U32 R12, RZ, RZ, R23 ;  /* 0x000000ffff0c7224 */ /* 0x001fc800078e0017 */
[----:B------:R-:W-:Y:S01]  /*fd90*/  @!P5 IMAD.MOV R12, RZ, RZ, -R12 ;  /* 0x000000ffff0cd224 */ /* 0x000fe200078e0a0c */
[----:B------:R0:W-:Y:S03]  /*fda0*/  STL [R1+0xd0], R4 ;  /* 0x0000d00401007387 */ /* 0x0001e60000100800 */
[--C-:B------:R-:W-:Y:S01]  /*fdb0*/  @!P0 IMAD.IADD R28, R28, 0x1, -R57.reuse ;  /* 0x000000011c1c8824 */ /* 0x100fe200078e0a39 */
[----:B------:R-:W-:Y:S01]  /*fdc0*/  ISETP.GE.AND P0, PT, R50, RZ, PT ;  /* 0x000000ff3200720c */ /* 0x000fe20003f06270 */
[----:B------:R-:W-:Y:S01]  /*fdd0*/  @!P3 IMAD.IADD R6, R6, 0x1, -R57 ;  /* 0x000000010606b824 */ /* 0x000fe200078e0a39 */
[----:B------:R-:W-:Y:S04]  /*fde0*/  STL [R1+0xc8], R12 ;  /* 0x0000c80c01007387 */ /* 0x000fe80000100800 */
[----:B------:R-:W3:Y:S01]  /*fdf0*/  LDL.LU R50, [R1+0x5cc] ;  /* 0x0005cc0001327983 */ /* 0x000ee20000300800 */
[----:B----4-:R-:W-:-:S02]  /*fe00*/  IABS R17, R51 ;  /* 0x0000003300117213 */ /* 0x010fc40000000000 */
[----:B------:R-:W-:Y:S02]  /*fe10*/  ISETP.GE.AND P3, PT, R51, RZ, PT ;  /* 0x000000ff3300720c */ /* 0x000fe40003f66270 */
[----:B------:R-:W4:Y:S01]  /*fe20*/  LDL.LU R51, [R1+0x5d0] ;  /* 0x0005d00001337983 */ /* 0x000f220000300800 */
        /* <DEDUP_REMOVED lines=8> */
[----:B------:R-:W-:Y:S01]  /*feb0*/  ISETP.GT.U32.AND P2, PT, R57, R2, PT ;  /* 0x000000023900720c */ /* 0x000fe20003f44070 */
[----:B------:R-:W-:-:S04]  /*fec0*/  IMAD.HI.U32 R8, R0, R5, RZ ;  /* 0x0000000500087227 */ /* 0x000fc800078e00ff */
[----:B------:R-:W-:-:S04]  /*fed0*/  IMAD.MOV R8, RZ, RZ, -R8 ;  /* 0x000000ffff087224 */ /* 0x000fc800078e0a08 */
[----:B------:R-:W-:Y:S01]  /*fee0*/  IMAD R5, R57, R8, R5 ;  /* 0x0000000839057224 */ /* 0x000fe200078e0205 */
[----:B------:R-:W-:-:S03]  /*fef0*/  IABS R11, R61 ;  /* 0x0000003d000b7213 */ /* 0x000fc60000000000 */
[----:B------:R-:W-:Y:S01]  /*ff00*/  @!P2 IMAD.IADD R2, R2, 0x1, -R57 ;  /* 0x000000010202a824 */ /* 0x000fe200078e0a39 */
[----:B------:R-:W-:Y:S01]  /*ff10*/  ISETP.GT.U32.AND P2, PT, R57, R5, PT ;  /* 0x000000053900720c */ /* 0x000fe20003f44070 */
[----:B0-----:R-:W-:-:S04]  /*ff20*/  IMAD.MOV.U32 R4, RZ, RZ, R11 ;  /* 0x000000ffff047224 */ /* 0x001fc800078e000b */
[----:B------:R-:W-:-:S04]  /*ff30*/  IMAD.HI.U32 R8, R0, R4, RZ ;  /* 0x0000000400087227 */ /* 0x000fc800078e00ff */
[----:B------:R-:W-:-:S04]  /*ff40*/  IMAD.MOV R8, RZ, RZ, -R8 ;  /* 0x000000ffff087224 */ /* 0x000fc800078e0a08 */
[----:B------:R-:W-:Y:S01]  /*ff50*/  @!P2 IMAD.IADD R5, R5, 0x1, -R57 ;  /* 0x000000010505a824 */ /* 0x000fe200078e0a39 */
[C---:B------:R-:W-:Y:S01]  /*ff60*/  ISETP.GT.U32.AND P2, PT, R57.reuse, R7, PT ;  /* 0x000000073900720c */ /* 0x040fe20003f44070 */
[----:B------:R-:W-:Y:S02]  /*ff70*/  IMAD R4, R57, R8, R4 ;  /* 0x0000000839047224 */ /* 0x000fe400078e0204 */
[----:B------:R-:W-:-:S03]  /*ff80*/  IMAD.MOV.U32 R10, RZ, RZ, R28 ;  /* 0x000000ffff0a7224 */ /* 0x000fc600078e001c */
[----:B------:R-:W-:Y:S01]  /*ff90*/  ISETP.GT.U32.AND P5, PT, R57, R4, PT ;  /* 0x000000043900720c */ /* 0x000fe20003fa4070 */
[----:B------:R-:W-:Y:S02]  /*ffa0*/  @!P4 IMAD.MOV R10, RZ, RZ, -R10 ;  /* 0x000000ffff0ac224 */ /* 0x000fe400078e0a0a */
[----:B------:R-:W-:-:S04]  /*ffb0*/  @!P6 IMAD.MOV R2, RZ, RZ, -R2 ;  /* 0x000000ffff02e224 */ /* 0x000fc800078e0a02 */
[----:B------:R-:W-:Y:S02]  /*ffc0*/  @!P2 IMAD.IADD R7, R7, 0x1, -R57 ;  /* 0x000000010707a824 */ /* 0x000fe400078e0a39 */
[----:B------:R-:W-:Y:S01]  /*ffd0*/  @!P0 IMAD.MOV R6, RZ, RZ, -R6 ;  /* 0x000000ffff068224 */ /* 0x000fe200078e0a06 */
[----:B------:R-:W-:Y:S01]  /*ffe0*/  STL [R1+0xc4], R10 ;  /* 0x0000c40a01007387 */ /* 0x000fe20000100800 */
[----:B------:R-:W-:-:S03]  /*fff0*/  @!P3 IMAD.MOV R7, RZ, RZ, -R7 ;  /* 0x000000ffff07b224 */ /* 0x000fc600078e0a07 */
[----:B------:R-:W2:Y:S01]  /*10000*/  LDL.LU R54, [R1+0x5d8] ;  /* 0x0005d80001367983 */ /* 0x000ea20000300800 */
[----:B------:R-:W-:-:S03]  /*10010*/  @!P5 IMAD.IADD R4, R4, 0x1, -R57 ;  /* 0x000000010404d824 */ /* 0x000fc600078e0a39 */
[----:B------:R0:W-:Y:S01]  /*10020*/  STL [R1+0xc0], R2 ;  /* 0x0000c00201007387 */ /* 0x0001e20000100800 */
[----:B------:R-:W-:-:S03]  /*10030*/  ISETP.GT.U32.AND P4, PT, R57, R5, PT ;  /* 0x000000053900720c */ /* 0x000fc60003f84070 */
[----:B------:R-:W-:Y:S04]  /*10040*/  STL [R1+0xbc], R6 ;  /* 0x0000bc0601007387 */ /* 0x000fe80000100800 */
[----:B------:R-:W-:Y:S06]  /*10050*/  STL [R1+0xb8], R7 ;  /* 0x0000b80701007387 */ /* 0x000fec0000100800 */
[----:B------:R-:W-:Y:S01]  /*10060*/  @!P4 IMAD.IADD R5, R5, 0x1, -R57 ;  /* 0x000000010505c824 */ /* 0x000fe200078e0a39 */
[----:B------:R-:W-:-:S03]  /*10070*/  IABS R14, R52 ;  /* 0x00000034000e7213 */ /* 0x000fc60000000000 */
[----:B0-----:R-:W-:Y:S01]  /*10080*/  IMAD.MOV.U32 R2, RZ, RZ, R5 ;  /* 0x000000ffff027224 */ /* 0x001fe200078e0005 */
[----:B-----5:R-:W-:Y:S02]  /*10090*/  IABS R17, R49 ;  /* 0x0000003100117213 */ /* 0x020fe40000000000 */
[----:B------:R-:W-:Y:S02]  /*100a0*/  ISETP.GE.AND P5, PT, R49, RZ, PT ;  /* 0x000000ff3100720c */ /* 0x000fe40003fa6270 */
[----:B------:R-:W5:Y:S01]  /*100b0*/  LDL.LU R49, [R1+0x5dc] ;  /* 0x0005dc0001317983 */ /* 0x000f620000300800 */
[----:B------:R-:W-:Y:S02]  /*100c0*/  @!P1 IMAD.MOV R2, RZ, RZ, -R2 ;  /* 0x000000ffff029224 */ /* 0x000fe400078e0a02 */
[----:B------:R-:W-:Y:S01]  /*100d0*/  IMAD.HI.U32 R11, R0, R14, RZ ;  /* 0x0000000e000b7227 */ /* 0x000fe200078e00ff */
[----:B------:R-:W-:-:S03]  /*100e0*/  ISETP.GE.AND P0, PT, R61, RZ, PT ;  /* 0x000000ff3d00720c */ /* 0x000fc60003f06270 */
[----:B------:R-:W-:Y:S01]  /*100f0*/  IMAD.MOV R11, RZ, RZ, -R11 ;  /* 0x000000ffff0b7224 */ /* 0x000fe200078e0a0b */
[----:B---3--:R-:W-:Y:S02]  /*10100*/  IABS R8, R48 ;  /* 0x0000003000087213 */ /* 0x008fe40000000000 */
[----:B------:R-:W-:Y:S02]  /*10110*/  ISETP.GE.AND P1, PT, R48, RZ, PT ;  /* 0x000000ff3000720c */ /* 0x000fe40003f26270 */
[----:B------:R-:W3:Y:S01]  /*10120*/  LDL.LU R48, [R1+0x5e0] ;  /* 0x0005e00001307983 */ /* 0x000ee20000300800 */
[----:B------:R-:W-:-:S03]  /*10130*/  IMAD R14, R57, R11, R14 ;  /* 0x0000000b390e7224 */ /* 0x000fc600078e020e */
[----:B------:R-:W-:Y:S04]  /*10140*/  STL [R1+0x1b4], R2 ;  /* 0x0001b40201007387 */ /* 0x000fe80000100800 */
[----:B------:R-:W3:Y:S04]  /*10150*/  LDL.LU R60, [R1+0x5e4] ;  /* 0x0005e400013c7983 */ /* 0x000ee80000300800 */
[----:B------:R-:W3:Y:S01]  /*10160*/  LDL.LU R61, [R1+0x5e8] ;  /* 0x0005e800013d7983 */ /* 0x000ee20000300800 */
[----:B------:R-:W-:Y:S01]  /*10170*/  IMAD.HI.U32 R11, R0, R17, RZ ;  /* 0x00000011000b7227 */ /* 0x000fe200078e00ff */
[----:B------:R-:W-:-:S03]  /*10180*/  ISETP.GT.U32.AND P6, PT, R57, R14, PT ;  /* 0x0000000e3900720c */ /* 0x000fc60003fc4070 */
[----:B------:R-:W-:-:S04]  /*10190*/  IMAD.MOV R11, RZ, RZ, -R11 ;  /* 0x000000ffff0b7224 */ /* 0x000fc800078e0a0b */
[----:B------:R-:W-:-:S05]  /*101a0*/  IMAD R17, R57, R11, R17 ;  /* 0x0000000b39117224 */ /* 0x000fca00078e0211 */
[C---:B------:R-:W-:Y:S01]  /*101b0*/  ISETP.GT.U32.AND P4, PT, R57.reuse, R17, PT ;  /* 0x000000113900720c */ /* 0x040fe20003f84070 */
[----:B------:R-:W-:Y:S01]  /*101c0*/  @!P6 IMAD.IADD R14, R14, 0x1, -R57 ;  /* 0x000000010e0ee824 */ /* 0x000fe200078e0a39 */
[----:B------:R-:W-:-:S04]  /*101d0*/  ISETP.GT.U32.AND P3, PT, R57, R4, PT ;  /* 0x000000043900720c */ /* 0x000fc80003f64070 */
[----:B------:R-:W-:Y:S02]  /*101e0*/  ISETP.GT.U32.AND P6, PT, R57, R14, PT ;  /* 0x0000000e3900720c */ /* 0x000fe40003fc4070 */
[----:B------:R-:W-:Y:S02]  /*101f0*/  ISETP.GE.AND P2, PT, R52, RZ, PT ;  /* 0x000000ff3400720c */ /* 0x000fe40003f46270 */
[----:B------:R-:W3:Y:S03]  /*10200*/  LDL.LU R52, [R1+0x5ec] ;  /* 0x0005ec0001347983 */ /* 0x000ee60000300800 */
[--C-:B------:R-:W-:Y:S02]  /*10210*/  @!P4 IMAD.IADD R17, R17, 0x1, -R57.reuse ;  /* 0x000000011111c824 */ /* 0x100fe400078e0a39 */
[----:B------:R-:W-:-:S03]  /*10220*/  @!P3 IMAD.IADD R4, R4, 0x1, -R57 ;  /* 0x000000010404b824 */ /* 0x000fc600078e0a39 */
[----:B------:R-:W-:Y:S01]  /*10230*/  ISETP.GT.U32.AND P4, PT, R57, R17, PT ;  /* 0x000000113900720c */ /* 0x000fe20003f84070 */
[----:B------:R-:W-:Y:S02]  /*10240*/  @!P6 IMAD.IADD R14, R14, 0x1, -R57 ;  /* 0x000000010e0ee824 */ /* 0x000fe400078e0a39 */
[----:B------:R-:W-:Y:S02]  /*10250*/  IMAD.MOV.U32 R12, RZ, RZ, R4 ;  /* 0x000000ffff0c7224 */ /* 0x000fe400078e0004 */
[----:B------:R-:W-:Y:S02]  /*10260*/  IMAD.MOV.U32 R10, RZ, RZ, R14 ;  /* 0x000000ffff0a7224 */ /* 0x000fe400078e000e */
[----:B------:R-:W-:Y:S02]  /*10270*/  @!P0 IMAD.MOV R12, RZ, RZ, -R12 ;  /* 0x000000ffff0c8224 */ /* 0x000fe400078e0a0c */
[----:B------:R-:W-:-:S03]  /*10280*/  @!P2 IMAD.MOV R10, RZ, RZ, -R10 ;  /* 0x000000ffff0aa224 */ /* 0x000fc600078e0a0a */
[----:B------:R-:W-:Y:S01]  /*10290*/  STL [R1+0xac], R12 ;  /* 0x0000ac0c01007387 */ /* 0x000fe20000100800 */
[----:B------:R-:W-:-:S03]  /*102a0*/  @!P4 IMAD.IADD R17, R17, 0x1, -R57 ;  /* 0x000000011111c824 */ /* 0x000fc600078e0a39 */
[----:B------:R0:W-:Y:S01]  /*102b0*/  STL [R1+0xb0], R10 ;  /* 0x0000b00a01007387 */ /* 0x0001e20000100800 */
[----:B----4-:R-:W-:Y:S02]  /*102c0*/  IABS R11, R51 ;  /* 0x00000033000b7213 */ /* 0x010fe40000000000 */
[----:B------:R-:W-:Y:S02]  /*102d0*/  ISETP.GE.AND P4, PT, R51, RZ, PT ;  /* 0x000000ff3300720c */ /* 0x000fe40003f86270 */
[----:B------:R-:W4:Y:S01]  /*102e0*/  LDL.LU R51, [R1+0x5f0] ;  /* 0x0005f00001337983 */ /* 0x000f220000300800 */
[----:B------:R-:W-:-:S04]  /*102f0*/  IMAD.HI.U32 R25, R0, R11, RZ ;  /* 0x0000000b00197227 */ /* 0x000fc800078e00ff */
[----:B------:R-:W-:-:S04]  /*10300*/  IMAD.MOV R25, RZ, RZ, -R25 ;  /* 0x000000ffff197224 */ /* 0x000fc800078e0a19 */
[----:B------:R-:W-:-:S05]  /*10310*/  IMAD R11, R57, R25, R11 ;  /* 0x00000019390b7224 */ /* 0x000fca00078e020b */
        /* <DEDUP_REMOVED lines=8> */
[----:B------:R-:W-:Y:S01]  /*103a0*/  IMAD.HI.U32 R6, R0, R8, RZ ;  /* 0x0000000800067227 */ /* 0x000fe200078e00ff */
[----:B------:R-:W-:-:S03]  /*103b0*/  IABS R2, R50 ;  /* 0x0000003200027213 */ /* 0x000fc60000000000 */
[----:B------:R-:W-:-:S04]  /*103c0*/  IMAD.MOV R6, RZ, RZ, -R6 ;  /* 0x000000ffff067224 */ /* 0x000fc800078e0a06 */
[----:B------:R-:W-:Y:S02]  /*103d0*/  IMAD R6, R57, R6, R8 ;  /* 0x0000000639067224 */ /* 0x000fe400078e0208 */
[----:B------:R-:W-:-:S03]  /*103e0*/  IMAD.MOV.U32 R8, RZ, RZ, R2 ;  /* 0x000000ffff087224 */ /* 0x000fc600078e0002 */
[----:B------:R-:W-:Y:S01]  /*103f0*/  ISETP.GT.U32.AND P3, PT, R57, R6, PT ;  /* 0x000000063900720c */ /* 0x000fe20003f64070 */
[----:B------:R-:W-:-:S04]  /*10400*/  IMAD.HI.U32 R7, R0, R8, RZ ;  /* 0x0000000800077227 */ /* 0x000fc800078e00ff */
[----:B------:R-:W-:-:S04]  /*10410*/  IMAD.MOV R7, RZ, RZ, -R7 ;  /* 0x000000ffff077224 */ /* 0x000fc800078e0a07 */
[----:B------:R-:W-:-:S04]  /*10420*/  IMAD R8, R57, R7, R8 ;  /* 0x0000000739087224 */ /* 0x000fc800078e0208 */
[----:B------:R-:W-:Y:S01]  /*10430*/  @!P3 IMAD.IADD R6, R6, 0x1, -R57 ;  /* 0x000000010606b824 */ /* 0x000fe200078e0a39 */
[----:B------:R-:W-:Y:S01]  /*10440*/  ISETP.GT.U32.AND P3, PT, R57, R8, PT ;  /* 0x000000083900720c */ /* 0x000fe20003f64070 */
[----:B------:R-:W-:-:S12]  /*10450*/  IMAD.HI.U32 R23, R0, R5, RZ ;  /* 0x0000000500177227 */ /* 0x000fd800078e00ff */
[----:B------:R-:W-:-:S05]  /*10460*/  @!P3 IMAD.IADD R8, R8, 0x1, -R57 ;  /* 0x000000010808b824 */ /* 0x000fca00078e0a39 */
[C---:B------:R-:W-:Y:S02]  /*10470*/  ISETP.GT.U32.AND P3, PT, R57.reuse, R8, PT ;  /* 0x000000083900720c */ /* 0x040fe40003f64070 */
[----:B------:R-:W-:Y:S01]  /*10480*/  IABS R2, R54 ;  /* 0x0000003600027213 */ /* 0x000fe20000000000 */
[----:B------:R-:W-:Y:S01]  /*10490*/  IMAD.MOV R23, RZ, RZ, -R23 ;  /* 0x000000ffff177224 */ /* 0x000fe200078e0a17 */
[----:B------:R-:W-:-:S03]  /*104a0*/  ISETP.GT.U32.AND P0, PT, R57, R6, PT ;  /* 0x000000063900720c */ /* 0x000fc60003f04070 */
[----:B------:R-:W-:-:S04]  /*104b0*/  IMAD.HI.U32 R20, R0, R2, RZ ;  /* 0x0000000200147227 */ /* 0x000fc800078e00ff */
[----:B------:R-:W-:Y:S02]  /*104c0*/  IMAD.MOV R20, RZ, RZ, -R20 ;  /* 0x000000ffff147224 */ /* 0x000fe400078e0a14 */
[C---:B------:R-:W-:Y:S02]  /*104d0*/  IMAD R5, R57.reuse, R23, R5 ;  /* 0x0000001739057224 */ /* 0x040fe400078e0205 */
[--C-:B------:R-:W-:Y:S01]  /*104e0*/  @!P3 IMAD.IADD R8, R8, 0x1, -R57.reuse ;  /* 0x000000010808b824 */ /* 0x100fe200078e0a39 */
[----:B------:R-:W-:Y:S01]  /*104f0*/  ISETP.GE.AND P6, PT, R50, RZ, PT ;  /* 0x000000ff3200720c */ /* 0x000fe20003fc6270 */
[C---:B------:R-:W-:Y:S01]  /*10500*/  IMAD R2, R57.reuse, R20, R2 ;  /* 0x0000001439027224 */ /* 0x040fe200078e0202 */
[----:B------:R-:W-:Y:S01]  /*10510*/  ISETP.GT.U32.AND P5, PT, R57, R5, PT ;  /* 0x000000053900720c */ /* 0x000fe20003fa4070 */
[----:B------:R-:W-:-:S03]  /*10520*/  @!P0 IMAD.IADD R6, R6, 0x1, -R57 ;  /* 0x0000000106068824 */ /* 0x000fc600078e0a39 */
[----:B------:R-:W-:Y:S02]  /*10530*/  ISETP.GT.U32.AND P0, PT, R57, R2, PT ;  /* 0x000000023900720c */ /* 0x000fe40003f04070 */
[----:B-----5:R-:W-:-:S05]  /*10540*/  IABS R7, R49 ;  /* 0x0000003100077213 */ /* 0x020fca0000000000 */
[----:B------:R-:W-:-:S04]  /*10550*/  IMAD.HI.U32 R4, R0, R7, RZ ;  /* 0x0000000700047227 */ /* 0x000fc800078e00ff */
[----:B------:R-:W-:-:S04]  /*10560*/  IMAD.MOV R4, RZ, RZ, -R4 ;  /* 0x000000ffff047224 */ /* 0x000fc800078e0a04 */
[----:B------:R-:W-:-:S05]  /*10570*/  IMAD R7, R57, R4, R7 ;  /* 0x0000000439077224 */ /* 0x000fca00078e0207 */
[----:B------:R-:W-:Y:S02]  /*10580*/  ISETP.GT.U32.AND P3, PT, R57, R7, PT ;  /* 0x000000073900720c */ /* 0x000fe40003f64070 */
[----:B---3--:R-:W-:-:S05]  /*10590*/  IABS R50, R48 ;  /* 0x0000003000327213 */ /* 0x008fca0000000000 */
[----:B------:R-:W-:-:S04]  /*105a0*/  IMAD.HI.U32 R17, R0, R50, RZ ;  /* 0x0000003200117227 */ /* 0x000fc800078e00ff */
[----:B------:R-:W-:Y:S02]  /*105b0*/  IMAD.MOV R17, RZ, RZ, -R17 ;  /* 0x000000ffff117224 */ /* 0x000fe400078e0a11 */
[--C-:B------:R-:W-:Y:S01]  /*105c0*/  @!P3 IMAD.IADD R7, R7, 0x1, -R57.reuse ;  /* 0x000000010707b824 */ /* 0x100fe200078e0a39 */
[----:B------:R-:W-:Y:S01]  /*105d0*/  IABS R4, R61 ;  /* 0x0000003d00047213 */ /* 0x000fe20000000000 */
[----:B------:R-:W-:Y:S01]  /*105e0*/  @!P5 IMAD.IADD R5, R5, 0x1, -R57 ;  /* 0x000000010505d824 */ /* 0x000fe200078e0a39 */
[----:B------:R-:W-:Y:S01]  /*105f0*/  IABS R44, R60 ;  /* 0x0000003c002c7213 */ /* 0x000fe20000000000 */
[C---:B------:R-:W-:Y:S01]  /*10600*/  IMAD R50, R57.reuse, R17, R50 ;  /* 0x0000001139327224 */ /* 0x040fe200078e0232 */
[C---:B------:R-:W-:Y:S01]  /*10610*/  ISETP.GT.U32.AND P5, PT, R57.reuse, R11, PT ;  /* 0x0000000b3900720c */ /* 0x040fe20003fa4070 */
[----:B------:R-:W-:Y:S01]  /*10620*/  IMAD.HI.U32 R17, R0, R4, RZ ;  /* 0x0000000400117227 */ /* 0x000fe200078e00ff */
[----:B------:R-:W-:-:S03]  /*10630*/  ISETP.GT.U32.AND P3, PT, R57, R7, PT ;  /* 0x000000073900720c */ /* 0x000fc60003f64070 */
[----:B------:R-:W-:Y:S01]  /*10640*/  @!P0 IMAD.IADD R2, R2, 0x1, -R57 ;  /* 0x0000000102028824 */ /* 0x000fe200078e0a39 */
[----:B------:R-:W-:Y:S01]  /*10650*/  ISETP.GT.U32.AND P0, PT, R57, R5, PT ;  /* 0x000000053900720c */ /* 0x000fe20003f04070 */
[----:B------:R-:W-:-:S04]  /*10660*/  IMAD.HI.U32 R14, R0, R44, RZ ;  /* 0x0000002c000e7227 */ /* 0x000fc800078e00ff */
[----:B------:R-:W-:Y:S02]  /*10670*/  IMAD.MOV R17, RZ, RZ, -R17 ;  /* 0x000000ffff117224 */ /* 0x000fe400078e0a11 */
[----:B------:R-:W-:Y:S02]  /*10680*/  IMAD.MOV R14, RZ, RZ, -R14 ;  /* 0x000000ffff0e7224 */ /* 0x000fe400078e0a0e */
[C---:B------:R-:W-:Y:S02]  /*10690*/  IMAD R4, R57.reuse, R17, R4 ;  /* 0x0000001139047224 */ /* 0x040fe400078e0204 */
[----:B------:R-:W-:Y:S01]  /*106a0*/  @!P1 IMAD.MOV R6, RZ, RZ, -R6 ;  /* 0x000000ffff069224 */ /* 0x000fe200078e0a06 */
[C---:B------:R-:W-:Y:S01]  /*106b0*/  ISETP.GT.U32.AND P1, PT, R57.reuse, R2, PT ;  /* 0x000000023900720c */ /* 0x040fe20003f24070 */
[----:B------:R-:W-:Y:S02]  /*106c0*/  IMAD R44, R57, R14, R44 ;  /* 0x0000000e392c7224 */ /* 0x000fe400078e022c */
[--C-:B------:R-:W-:Y:S01]  /*106d0*/  @!P5 IMAD.IADD R11, R11, 0x1, -R57.reuse ;  /* 0x000000010b0bd824 */ /* 0x100fe200078e0a39 */
[----:B------:R-:W-:Y:S01]  /*106e0*/  ISETP.GT.U32.AND P5, PT, R57, R50, PT ;  /* 0x000000323900720c */ /* 0x000fe20003fa4070 */
[--C-:B------:R-:W-:Y:S01]  /*106f0*/  @!P3 IMAD.IADD R7, R7, 0x1, -R57.reuse ;  /* 0x000000010707b824 */ /* 0x100fe200078e0a39 */
[----:B------:R-:W-:Y:S01]  /*10700*/  ISETP.GT.U32.AND P3, PT, R57, R4, PT ;  /* 0x000000043900720c */ /* 0x000fe20003f64070 */
[----:B------:R-:W-:Y:S01]  /*10710*/  @!P0 IMAD.IADD R5, R5, 0x1, -R57 ;  /* 0x0000000105058824 */ /* 0x000fe200078e0a39 */
[----:B------:R-:W-:-:S05]  /*10720*/  ISETP.GT.U32.AND P0, PT, R57, R44, PT ;  /* 0x0000002c3900720c */ /* 0x000fca0003f04070 */
[----:B------:R-:W-:Y:S01]  /*10730*/  @!P1 IMAD.IADD R2, R2, 0x1, -R57 ;  /* 0x0000000102029824 */ /* 0x000fe200078e0a39 */
[----:B------:R-:W-:-:S03]  /*10740*/  ISETP.GE.AND P1, PT, R54, RZ, PT ;  /* 0x000000ff3600720c */ /* 0x000fc60003f26270 */
[--C-:B------:R-:W-:Y:S01]  /*10750*/  @!P5 IMAD.IADD R50, R50, 0x1, -R57.reuse ;  /* 0x000000013232d824 */ /* 0x100fe200078e0a39 */
[----:B------:R-:W-:Y:S01]  /*10760*/  ISETP.GE.AND P5, PT, R49, RZ, PT ;  /* 0x000000ff3100720c */ /* 0x000fe20003fa6270 */
[--C-:B------:R-:W-:Y:S01]  /*10770*/  @!P3 IMAD.IADD R4, R4, 0x1, -R57.reuse ;  /* 0x000000010404b824 */ /* 0x100fe200078e0a39 */
[----:B------:R1:W-:Y:S01]  /*10780*/  STL [R1+0x154], R6 ;  /* 0x0001540601007387 */ /* 0x0003e20000100800 */
[----:B------:R-:W-:Y:S01]  /*10790*/  @!P0 IMAD.IADD R44, R44, 0x1, -R57 ;  /* 0x000000012c2c8824 */ /* 0x000fe200078e0a39 */
[----:B------:R-:W-:Y:S01]  /*107a0*/  ISETP.GE.AND P0, PT, R48, RZ, PT ;  /* 0x000000ff3000720c */ /* 0x000fe20003f06270 */
[----:B------:R-:W-:Y:S01]  /*107b0*/  @!P6 IMAD.MOV R8, RZ, RZ, -R8 ;  /* 0x000000ffff08e224 */ /* 0x000fe200078e0a08 */
[----:B------:R-:W3:Y:S01]  /*107c0*/  LDL.LU R54, [R1+0x5f8] ;  /* 0x0005f80001367983 */ /* 0x000ee20000300800 */
[----:B------:R-:W-:Y:S01]  /*107d0*/  ISETP.GT.U32.AND P6, PT, R57, R4, PT ;  /* 0x000000043900720c */ /* 0x000fe20003fc4070 */
[----:B0-----:R-:W-:Y:S02]  /*107e0*/  IMAD.MOV.U32 R10, RZ, RZ, R11 ;  /* 0x000000ffff0a7224 */ /* 0x001fe400078e000b */
[----:B------:R-:W5:Y:S01]  /*107f0*/  LDL R48, [R1+0x3c] ;  /* 0x00003c0001307983 */ /* 0x000f620000100800 */
[----:B------:R-:W-:-:S02]  /*10800*/  @!P2 IMAD.MOV R5, RZ, RZ, -R5 ;  /* 0x000000ffff05a224 */ /* 0x000fc400078e0a05 */
[----:B------:R-:W-:Y:S01]  /*10810*/  @!P4 IMAD.MOV R10, RZ, RZ, -R10 ;  /* 0x000000ffff0ac224 */ /* 0x000fe200078e0a0a */
[----:B------:R-:W3:Y:S01]  /*10820*/  LDL.LU R49, [R1+0x5fc] ;  /* 0x0005fc0001317983 */ /* 0x000ee20000300800 */
[----:B------:R-:W-:Y:S02]  /*10830*/  @!P1 IMAD.MOV R2, RZ, RZ, -R2 ;  /* 0x000000ffff029224 */ /* 0x000fe400078e0a02 */
[----:B------:R-:W-:Y:S01]  /*10840*/  @!P5 IMAD.MOV R7, RZ, RZ, -R7 ;  /* 0x000000ffff07d224 */ /* 0x000fe200078e0a07 */
[----:B------:R-:W-:Y:S01]  /*10850*/  STL [R1+0x130], R8 ;  /* 0x0001300801007387 */ /* 0x000fe20000100800 */
[----:B-1----:R-:W-:Y:S01]  /*10860*/  IABS R6, R52 ;  /* 0x0000003400067213 */ /* 0x002fe20000000000 */
[----:B------:R-:W-:Y:S02]  /*10870*/  @!P6 IMAD.IADD R4, R4, 0x1, -R57 ;  /* 0x000000010404e824 */ /* 0x000fe400078e0a39 */
[----:B------:R-:W-:Y:S01]  /*10880*/  STL [R1+0xa8], R10 ;  /* 0x0000a80a01007387 */ /* 0x000fe20000100800 */
[----:B----4-:R-:W-:-:S03]  /*10890*/  IABS R14, R51 ;  /* 0x00000033000e7213 */ /* 0x010fc60000000000 */
[----:B------:R-:W-:Y:S01]  /*108a0*/  STL [R1+0xa4], R5 ;  /* 0x0000a40501007387 */ /* 0x000fe20000100800 */
[----:B------:R-:W-:-:S03]  /*108b0*/  ISETP.GE.AND P6, PT, R51, RZ, PT ;  /* 0x000000ff3300720c */ /* 0x000fc60003fc6270 */
[----:B------:R0:W-:Y:S04]  /*108c0*/  STL [R1+0xa0], R2 ;  /* 0x0000a00201007387 */ /* 0x0001e80000100800 */
[----:B------:R5:W-:Y:S04]  /*108d0*/  STL [R1+0x9c], R7 ;  /* 0x00009c0701007387 */ /* 0x000be80000100800 */
        /* <DEDUP_REMOVED lines=12> */
[C---:B------:R-:W-:Y:S01]  /*109a0*/  IMAD R14, R57.reuse, R20, R14 ;  /* 0x00000014390e7224 */ /* 0x040fe200078e020e */
[----:B------:R-:W-:-:S03]  /*109b0*/  ISETP.GT.U32.AND P3, PT, R57, R50, PT ;  /* 0x000000323900720c */ /* 0x000fc60003f64070 */
[--C-:B------:R-:W-:Y:S01]  /*109c0*/  @!P4 IMAD.IADD R44, R44, 0x1, -R57.reuse ;  /* 0x000000012c2cc824 */ /* 0x100fe200078e0a39 */
[----:B------:R-:W-:Y:S02]  /*109d0*/  ISETP.GT.U32.AND P4, PT, R57, R14, PT ;  /* 0x0000000e3900720c */ /* 0x000fe40003f84070 */
[----:B------:R-:W-:Y:S02]  /*109e0*/  ISETP.GE.AND P5, PT, R61, RZ, PT ;  /* 0x000000ff3d00720c */ /* 0x000fe40003fa6270 */
[----:B------:R-:W2:Y:S05]  /*109f0*/  LDL.LU R61, [R1+0x608] ;  /* 0x00060800013d7983 */ /* 0x000eaa0000300800 */
[----:B------:R-:W-:-:S04]  /*10a00*/  @!P3 IMAD.IADD R50, R50, 0x1, -R57 ;  /* 0x000000013232b824 */ /* 0x000fc800078e0a39 */
[----:B------:R-:W-:Y:S02]  /*10a10*/  @!P4 IMAD.IADD R14, R14, 0x1, -R57 ;  /* 0x000000010e0ec824 */ /* 0x000fe400078e0a39 */
[----:B------:R-:W-:Y:S01]  /*10a20*/  @!P0 IMAD.MOV R50, RZ, RZ, -R50 ;  /* 0x000000ffff328224 */ /* 0x000fe200078e0a32 */
[C---:B------:R-:W-:Y:S02]  /*10a30*/  ISETP.GT.U32.AND P0, PT, R57.reuse, R6, PT ;  /* 0x000000063900720c */ /* 0x040fe40003f04070 */
[----:B------:R-:W-:Y:S01]  /*10a40*/  ISETP.GT.U32.AND P4, PT, R57, R14, PT ;  /* 0x0000000e3900720c */ /* 0x000fe20003f84070 */
[----:B0-----:R-:W-:Y:S01]  /*10a50*/  IMAD.HI.U32 R2, R0, R17, RZ ;  /* 0x0000001100027227 */ /* 0x001fe200078e00ff */
[----:B------:R-:W-:Y:S02]  /*10a60*/  ISETP.GE.AND P1, PT, R60, RZ, PT ;  /* 0x000000ff3c00720c */ /* 0x000fe40003f26270 */
[----:B------:R-:W-:Y:S01]  /*10a70*/  ISETP.GE.AND P3, PT, R52, RZ, PT ;  /* 0x000000ff3400720c */ /* 0x000fe20003f66270 */
[----:B------:R-:W-:-:S02]  /*10a80*/  IMAD.MOV R2, RZ, RZ, -R2 ;  /* 0x000000ffff027224 */ /* 0x000fc400078e0a02 */
[----:B------:R-:W-:Y:S02]  /*10a90*/  @!P5 IMAD.MOV R4, RZ, RZ, -R4 ;  /* 0x000000ffff04d224 */ /* 0x000fe400078e0a04 */
[C---:B------:R-:W-:Y:S02]  /*10aa0*/  IMAD R2, R57.reuse, R2, R17 ;  /* 0x0000000239027224 */ /* 0x040fe400078e0211 */
[--C-:B------:R-:W-:Y:S02]  /*10ab0*/  @!P0 IMAD.IADD R6, R6, 0x1, -R57.reuse ;  /* 0x0000000106068824 */ /* 0x100fe400078e0a39 */
[----:B------:R-:W-:Y:S01]  /*10ac0*/  @!P4 IMAD.IADD R14, R14, 0x1, -R57 ;  /* 0x000000010e0ec824 */ /* 0x000fe200078e0a39 */
[----:B------:R0:W-:Y:S01]  /*10ad0*/  STL [R1+0x78], R4 ;  /* 0x0000780401007387 */ /* 0x0001e20000100800 */
[----:B------:R-:W-:Y:S01]  /*10ae0*/  @!P1 IMAD.MOV R44, RZ, RZ, -R44 ;  /* 0x000000ffff2c9224 */ /* 0x000fe200078e0a2c */
[----:B------:R-:W-:Y:S01]  /*10af0*/  ISETP.GT.U32.AND P1, PT, R57, R2, PT ;  /* 0x000000023900720c */ /* 0x000fe20003f24070 */
[----:B------:R-:W-:-:S02]  /*10b00*/  IMAD.MOV.U32 R10, RZ, RZ, R14 ;  /* 0x000000ffff0a7224 */ /* 0x000fc400078e000e */
[----:B------:R-:W-:Y:S02]  /*10b10*/  @!P3 IMAD.MOV R6, RZ, RZ, -R6 ;  /* 0x000000ffff06b224 */ /* 0x000fe400078e0a06 */
[----:B------:R-:W-:-:S03]  /*10b20*/  @!P6 IMAD.MOV R10, RZ, RZ, -R10 ;  /* 0x000000ffff0ae224 */ /* 0x000fc600078e0a0a */
[----:B------:R1:W-:Y:S05]  /*10b30*/  STL [R1+0x80], R6 ;  /* 0x0000800601007387 */ /* 0x0003ea0000100800 */
[----:B------:R-:W-:-:S05]  /*10b40*/  @!P1 IMAD.IADD R2, R2, 0x1, -R57 ;  /* 0x0000000102029824 */ /* 0x000fca00078e0a39 */
[----:B------:R-:W-:-:S13]  /*10b50*/  ISETP.GT.U32.AND P1, PT, R57, R2, PT ;  /* 0x000000023900720c */ /* 0x000fda0003f24070 */
[----:B------:R-:W-:Y:S01]  /*10b60*/  @!P1 IMAD.IADD R2, R2, 0x1, -R57 ;  /* 0x0000000102029824 */ /* 0x000fe200078e0a39 */
[----:B-----5:R-:W-:-:S05]  /*10b70*/  IABS R7, R48 ;  /* 0x0000003000077213 */ /* 0x020fca0000000000 */
[----:B0-----:R-:W-:Y:S01]  /*10b80*/  IMAD.HI.U32 R4, R0, R7, RZ ;  /* 0x0000000700047227 */ /* 0x001fe200078e00ff */
[----:B---3--:R-:W-:-:S03]  /*10b90*/  IABS R11, R49 ;  /* 0x00000031000b7213 */ /* 0x008fc60000000000 */
[----:B------:R-:W-:Y:S01]  /*10ba0*/  IMAD.MOV R4, RZ, RZ, -R4 ;  /* 0x000000ffff047224 */ /* 0x000fe200078e0a04 */
[----:B------:R-:W-:Y:S02]  /*10bb0*/  ISETP.GE.AND P0, PT, R49, RZ, PT ;  /* 0x000000ff3100720c */ /* 0x000fe40003f06270 */
[----:B------:R-:W3:Y:S01]  /*10bc0*/  LDL.LU R49, [R1+0x60c] ;  /* 0x00060c0001317983 */ /* 0x000ee20000300800 */
[----:B------:R-:W-:-:S03]  /*10bd0*/  IMAD R4, R57, R4, R7 ;  /* 0x0000000439047224 */ /* 0x000fc600078e0207 */
[----:B------:R-:W-:Y:S01]  /*10be0*/  STL [R1+0x90], R10 ;  /* 0x0000900a01007387 */ /* 0x000fe20000100800 */
[----:B------:R-:W-:Y:S02]  /*10bf0*/  IABS R5, R54 ;  /* 0x0000003600057213 */ /* 0x000fe40000000000 */
[----:B----4-:R-:W-:Y:S02]  /*10c00*/  ISETP.GE.AND P6, PT, R51, RZ, PT ;  /* 0x000000ff3300720c */ /* 0x010fe40003fc6270 */
[----:B------:R-:W-:Y:S02]  /*10c10*/  IABS R7, R51 ;  /* 0x0000003300077213 */ /* 0x000fe40000000000 */
[----:B------:R-:W4:Y:S01]  /*10c20*/  LDL.LU R51, [R1+0x610] ;  /* 0x0006100001337983 */ /* 0x000f220000300800 */
[----:B------:R-:W-:-:S04]  /*10c30*/  IMAD.HI.U32 R8, R0, R5, RZ ;  /* 0x0000000500087227 */ /* 0x000fc800078e00ff */
[----:B------:R-:W-:-:S04]  /*10c40*/  IMAD.MOV R8, RZ, RZ, -R8 ;  /* 0x000000ffff087224 */ /* 0x000fc800078e0a08 */
[----:B------:R-:W-:Y:S02]  /*10c50*/  IMAD R5, R57, R8, R5 ;  /* 0x0000000839057224 */ /* 0x000fe400078e0205 */
[----:B------:R-:W-:-:S04]  /*10c60*/  IMAD.HI.U32 R8, R0, R11, RZ ;  /* 0x0000000b00087227 */ /* 0x000fc800078e00ff */
[----:B------:R-:W-:-:S04]  /*10c70*/  IMAD.MOV R8, RZ, RZ, -R8 ;  /* 0x000000ffff087224 */ /* 0x000fc800078e0a08 */
[----:B------:R-:W-:Y:S02]  /*10c80*/  IMAD R11, R57, R8, R11 ;  /* 0x00000008390b7224 */ /* 0x000fe400078e020b */
[----:B------:R-:W-:-:S04]  /*10c90*/  IMAD.MOV.U32 R8, RZ, RZ, R2 ;  /* 0x000000ffff087224 */ /* 0x000fc800078e0002 */
[----:B------:R-:W-:Y:S01]  /*10ca0*/  @!P2 IMAD.MOV R8, RZ, RZ, -R8 ;  /* 0x000000ffff08a224 */ /* 0x000fe200078e0a08 */
[----:B--2---:R-:W-:Y:S02]  /*10cb0*/  IABS R25, R53 ;  /* 0x0000003500197213 */ /* 0x004fe40000000000 */
[----:B------:R-:W-:Y:S02]  /*10cc0*/  ISETP.GE.AND P2, PT, R53, RZ, PT ;  /* 0x000000ff3500720c */ /* 0x000fe40003f46270 */
[----:B------:R-:W2:Y:S01]  /*10cd0*/  LDL.LU R53, [R1+0x614] ;  /* 0x0006140001357983 */ /* 0x000ea20000300800 */
[----:B------:R-:W-:-:S03]  /*10ce0*/  ISETP.GT.U32.AND P4, PT, R57, R5, PT ;  /* 0x000000053900720c */ /* 0x000fc60003f84070 */
[----:B------:R0:W-:Y:S04]  /*10cf0*/  STL [R1+0x94], R8 ;  /* 0x0000940801007387 */ /* 0x0001e80000100800 */
[----:B------:R-:W5:Y:S06]  /*10d00*/  LDL.LU R52, [R1+0x618] ;  /* 0x0006180001347983 */ /* 0x000f6c0000300800 */
[----:B------:R-:W-:-:S05]  /*10d10*/  @!P4 IMAD.IADD R5, R5, 0x1, -R57 ;  /* 0x000000010505c824 */ /* 0x000fca00078e0a39 */
[C---:B------:R-:W-:Y:S02]  /*10d20*/  ISETP.GT.U32.AND P4, PT, R57.reuse, R5, PT ;  /* 0x000000053900720c */ /* 0x040fe40003f84070 */
[----:B------:R-:W-:Y:S02]  /*10d30*/  ISETP.GE.AND P5, PT, R54, RZ, PT ;  /* 0x000000ff3600720c */ /* 0x000fe40003fa6270 */
[----:B------:R-:W5:Y:S01]  /*10d40*/  LDL.LU R54, [R1+0x61c] ;  /* 0x00061c0001367983 */ /* 0x000f620000300800 */
[----:B------:R-:W-:-:S08]  /*10d50*/  ISETP.GT.U32.AND P3, PT, R57, R4, PT ;  /* 0x000000043900720c */ /* 0x000fd00003f64070 */
[--C-:B------:R-:W-:Y:S01]  /*10d60*/  @!P4 IMAD.IADD R5, R5, 0x1, -R57.reuse ;  /* 0x000000010505c824 */ /* 0x100fe200078e0a39 */
[----:B------:R-:W-:Y:S02]  /*10d70*/  ISETP.GE.AND P4, PT, R48, RZ, PT ;  /* 0x000000ff3000720c */ /* 0x000fe40003f86270 */
[----:B------:R-:W5:Y:S01]  /*10d80*/  LDL.LU R48, [R1+0x620] ;  /* 0x0006200001307983 */ /* 0x000f620000300800 */
[----:B------:R-:W-:Y:S01]  /*10d90*/  ISETP.GT.U32.AND P1, PT, R57, R11, PT ;  /* 0x0000000b3900720c */ /* 0x000fe20003f24070 */
[----:B------:R-:W-:Y:S01]  /*10da0*/  @!P3 IMAD.IADD R4, R4, 0x1, -R57 ;  /* 0x000000010404b824 */ /* 0x000fe200078e0a39 */
[----:B-1----:R-:W-:Y:S01]  /*10db0*/  IABS R6, R61 ;  /* 0x0000003d00067213 */ /* 0x002fe20000000000 */
[----:B0-----:R-:W-:-:S03]  /*10dc0*/  IMAD.HI.U32 R8, R0, R25, RZ ;  /* 0x0000001900087227 */ /* 0x001fc600078e00ff */
[----:B------:R-:W-:Y:S01]  /*10dd0*/  ISETP.GT.U32.AND P3, PT, R57, R4, PT ;  /* 0x000000043900720c */ /* 0x000fe20003f64070 */
[----:B------:R-:W-:-:S06]  /*10de0*/  IMAD.HI.U32 R2, R0, R6, RZ ;  /* 0x0000000600027227 */ /* 0x000fcc00078e00ff */
[----:B------:R-:W-:Y:S02]  /*10df0*/  @!P1 IMAD.IADD R11, R11, 0x1, -R57 ;  /* 0x000000010b0b9824 */ /* 0x000fe400078e0a39 */
[----:B------:R-:W-:-:S03]  /*10e00*/  IMAD.MOV R8, RZ, RZ, -R8 ;  /* 0x000000ffff087224 */ /* 0x000fc600078e0a08 */
[----:B------:R-:W-:Y:S01]  /*10e10*/  ISETP.GT.U32.AND P1, PT, R57, R11, PT ;  /* 0x0000000b3900720c */ /* 0x000fe20003f24070 */
[----:B------:R-:W-:-:S04]  /*10e20*/  IMAD.HI.U32 R14, R0, R7, RZ ;  /* 0x00000007000e7227 */ /* 0x000fc800078e00ff */
[----:B------:R-:W-:Y:S02]  /*10e30*/  IMAD.MOV R2, RZ, RZ, -R2 ;  /* 0x000000ffff027224 */ /* 0x000fe400078e0a02 */
[C---:B------:R-:W-:Y:S02]  /*10e40*/  IMAD R25, R57.reuse, R8, R25 ;  /* 0x0000000839197224 */ /* 0x040fe400078e0219 */
[----:B------:R-:W-:Y:S02]  /*10e50*/  IMAD.MOV R14, RZ, RZ, -R14 ;  /* 0x000000ffff0e7224 */ /* 0x000fe400078e0a0e */
[C---:B------:R-:W-:Y:S02]  /*10e60*/  IMAD R6, R57.reuse, R2, R6 ;  /* 0x0000000239067224 */ /* 0x040fe400078e0206 */
[----:B------:R-:W-:Y:S01]  /*10e70*/  @!P5 IMAD.MOV R5, RZ, RZ, -R5 ;  /* 0x000000ffff05d224 */ /* 0x000fe200078e0a05 */
[C---:B------:R-:W-:Y:S01]  /*10e80*/  ISETP.GT.U32.AND P5, PT, R57.reuse, R25, PT ;  /* 0x000000193900720c */ /* 0x040fe20003fa4070 */
[----:B------:R-:W-:-:S02]  /*10e90*/  IMAD R7, R57, R14, R7 ;  /* 0x0000000e39077224 */ /* 0x000fc400078e0207 */
[--C-:B------:R-:W-:Y:S02]  /*10ea0*/  @!P3 IMAD.IADD R4, R4, 0x1, -R57.reuse ;  /* 0x000000010404b824 */ /* 0x100fe400078e0a39 */
[----:B------:R-:W-:Y:S01]  /*10eb0*/  @!P1 IMAD.IADD R11, R11, 0x1, -R57 ;  /* 0x000000010b0b9824 */ /* 0x000fe200078e0a39 */
[C---:B------:R-:W-:Y:S01]  /*10ec0*/  ISETP.GT.U32.AND P1, PT, R57.reuse, R6, PT ;  /* 0x000000063900720c */ /* 0x040fe20003f24070 */
[----:B------:R-:W-:Y:S01]  /*10ed0*/  IMAD.MOV.U32 R10, RZ, RZ, R4 ;  /* 0x000000ffff0a7224 */ /* 0x000fe200078e0004 */
[----:B------:R-:W-:-:S03]  /*10ee0*/  ISETP.GT.U32.AND P3, PT, R57, R7, PT ;  /* 0x000000073900720c */ /* 0x000fc60003f64070 */
[----:B------:R-:W-:Y:S01]  /*10ef0*/  @!P4 IMAD.MOV R10, RZ, RZ, -R10 ;  /* 0x000000ffff0ac224 */ /* 0x000fe200078e0a0a */
[----:B------:R-:W-:Y:S01]  /*10f00*/  STL [R1+0x84], R5 ;  /* 0x0000840501007387 */ /* 0x000fe20000100800 */
[----:B------:R-:W-:-:S03]  /*10f10*/  @!P5 IMAD.IADD R25, R25, 0x1, -R57 ;  /* 0x000000011919d824 */ /* 0x000fc600078e0a39 */
[----:B------:R0:W-:Y:S04]  /*10f20*/  STL [R1+0x88], R10 ;  /* 0x0000880a01007387 */ /* 0x0001e80000100800 */
[----:B------:R-:W5:Y:S01]  /*10f30*/  LDL.LU R60, [R1+0x624] ;  /* 0x00062400013c7983 */ /* 0x000f620000300800 */
[--C-:B------:R-:W-:Y:S01]  /*10f40*/  @!P1 IMAD.IADD R6, R6, 0x1, -R57.reuse ;  /* 0x0000000106069824 */ /* 0x100fe200078e0a39 */
[----:B------:R-:W-:Y:S01]  /*10f50*/  ISETP.GT.U32.AND P1, PT, R57, R25, PT ;  /* 0x000000193900720c */ /* 0x000fe20003f24070 */
[----:B------:R-:W-:Y:S02]  /*10f60*/  @!P3 IMAD.IADD R7, R7, 0x1, -R57 ;  /* 0x000000010707b824 */ /* 0x000fe400078e0a39 */
[----:B0-----:R-:W-:-:S03]  /*10f70*/  IMAD.MOV.U32 R10, RZ, RZ, R11 ;  /* 0x000000ffff0a7224 */ /* 0x001fc600078e000b */
[C---:B------:R-:W-:Y:S01]  /*10f80*/  ISETP.GT.U32.AND P5, PT, R57.reuse, R7, PT ;  /* 0x000000073900720c */ /* 0x040fe20003fa4070 */
[----:B------:R-:W-:Y:S01]  /*10f90*/  @!P0 IMAD.MOV R10, RZ, RZ, -R10 ;  /* 0x000000ffff0a8224 */ /* 0x000fe200078e0a0a */
[----:B------:R-:W-:-:S05]  /*10fa0*/  ISETP.GT.U32.AND P0, PT, R57, R6, PT ;  /* 0x000000063900720c */ /* 0x000fca0003f04070 */
[----:B------:R-:W-:-:S06]  /*10fb0*/  @!P1 IMAD.IADD R25, R25, 0x1, -R57 ;  /* 0x0000000119199824 */ /* 0x000fcc00078e0a39 */
[----:B------:R-:W-:Y:S01]  /*10fc0*/  @!P5 IMAD.IADD R7, R7, 0x1, -R57 ;  /* 0x000000010707d824 */ /* 0x000fe200078e0a39 */
[----:B------:R0:W-:Y:S03]  /*10fd0*/  STL [R1+0x8c], R10 ;  /* 0x00008c0a01007387 */ /* 0x0001e60000100800 */
[----:B------:R-:W-:Y:S02]  /*10fe0*/  @!P6 IMAD.MOV R7, RZ, RZ, -R7 ;  /* 0x000000ffff07e224 */ /* 0x000fe400078e0a07 */
[----:B------:R-:W-:Y:S01]  /*10ff0*/  @!P0 IMAD.IADD R6, R6, 0x1, -R57 ;  /* 0x0000000106068824 */ /* 0x000fe200078e0a39 */
[----:B----4-:R-:W-:-:S05]  /*11000*/  IABS R5, R51 ;  /* 0x0000003300057213 */ /* 0x010fca0000000000 */
[----:B------:R-:W-:-:S04]  /*11010*/  IMAD.HI.U32 R8, R0, R5, RZ ;  /* 0x0000000500087227 */ /* 0x000fc800078e00ff */
[----:B------:R-:W-:-:S04]  /*11020*/  IMAD.MOV R8, RZ, RZ, -R8 ;  /* 0x000000ffff087224 */ /* 0x000fc800078e0a08 */
[----:B------:R-:W-:-:S05]  /*11030*/  IMAD R5, R57, R8, R5 ;  /* 0x0000000839057224 */ /* 0x000fca00078e0205 */
[----:B------:R-:W-:Y:S02]  /*11040*/  ISETP.GT.U32.AND P1, PT, R57, R5, PT ;  /* 0x000000053900720c */ /* 0x000fe40003f24070 */
[----:B------:R-:W-:Y:S02]  /*11050*/  ISETP.GE.AND P0, PT, R51, RZ, PT ;  /* 0x000000ff3300720c */ /* 0x000fe40003f06270 */
[----:B------:R-:W4:Y:S04]  /*11060*/  LDL.LU R51, [R1+0x628] ;  /* 0x0006280001337983 */ /* 0x000f280000300800 */
[----:B------:R1:W-:Y:S05]  /*11070*/  STL [R1+0x7c], R7 ;  /* 0x00007c0701007387 */ /* 0x0003ea0000100800 */
[----:B------:R-:W-:Y:S01]  /*11080*/  @!P1 IMAD.IADD R5, R5, 0x1, -R57 ;  /* 0x0000000105059824 */ /* 0x000fe200078e0a39 */
[----:B--2---:R-:W-:-:S02]  /*11090*/  IABS R4, R53 ;  /* 0x0000003500047213 */ /* 0x004fc40000000000 */
[----:B------:R-:W-:Y:S02]  /*110a0*/  ISETP.GE.AND P1, PT, R53, RZ, PT ;  /* 0x000000ff3500720c */ /* 0x000fe40003f26270 */
[----:B------:R-:W2:Y:S01]  /*110b0*/  LDL.LU R53, [R1+0x62c] ;  /* 0x00062c0001357983 */ /* 0x000ea20000300800 */
[----:B---3--:R-:W-:-:S05]  /*110c0*/  IABS R2, R49 ;  /* 0x0000003100027213 */ /* 0x008fca0000000000 */
        /* <DEDUP_REMOVED lines=9> */
[----:B------:R-:W-:Y:S02]  /*11160*/  ISETP.GT.U32.AND P6, PT, R57, R2, PT ;  /* 0x000000023900720c */ /* 0x000fe40003fc4070 */
[----:B-----5:R-:W-:Y:S02]  /*11170*/  IABS R8, R52 ;  /* 0x0000003400087213 */ /* 0x020fe40000000000 */
[----:B------:R-:W-:Y:S02]  /*11180*/  ISETP.GE.AND P4, PT, R61, RZ, PT ;  /* 0x000000ff3d00720c */ /* 0x000fe40003f86270 */
[----:B------:R-:W-:Y:S01]  /*11190*/  ISETP.GE.AND P3, PT, R49, RZ, PT ;  /* 0x000000ff3100720c */ /* 0x000fe20003f66270 */
[----:B------:R-:W-:Y:S01]  /*111a0*/  IMAD.HI.U32 R11, R0, R8, RZ ;  /* 0x00000008000b7227 */ /* 0x000fe200078e00ff */
[----:B------:R-:W3:Y:S03]  /*111b0*/  LDL.LU R61, [R1+0x630] ;  /* 0x00063000013d7983 */ /* 0x000ee60000300800 */
[----:B------:R-:W-:-:S02]  /*111c0*/  IMAD.MOV R11, RZ, RZ, -R11 ;  /* 0x000000ffff0b7224 */ /* 0x000fc400078e0a0b */
[--C-:B------:R-:W-:Y:S02]  /*111d0*/  @!P6 IMAD.IADD R2, R2, 0x1, -R57.reuse ;  /* 0x000000010202e824 */ /* 0x100fe400078e0a39 */
[----:B------:R-:W-:Y:S02]  /*111e0*/  @!P5 IMAD.IADD R4, R4, 0x1, -R57 ;  /* 0x000000010404d824 */ /* 0x000fe400078e0a39 */
[C---:B------:R-:W-:Y:S02]  /*111f0*/  IMAD R8, R57.reuse, R11, R8 ;  /* 0x0000000b39087224 */ /* 0x040fe400078e0208 */
[----:B------:R-:W-:Y:S02]  /*11200*/  IMAD.MOV.U32 R12, RZ, RZ, R6 ;  /* 0x000000ffff0c7224 */ /* 0x000fe400078e0006 */
[----:B0-----:R-:W-:Y:S02]  /*11210*/  IMAD.MOV.U32 R10, RZ, RZ, R2 ;  /* 0x000000ffff0a7224 */ /* 0x001fe400078e0002 */
[----:B------:R-:W-:Y:S01]  /*11220*/  @!P2 IMAD.MOV R25, RZ, RZ, -R25 ;  /* 0x000000ffff19a224 */ /* 0x000fe200078e0a19 */
[C---:B------:R-:W-:Y:S01]  /*11230*/  ISETP.GT.U32.AND P2, PT, R57.reuse, R4, PT ;  /* 0x000000043900720c */ /* 0x040fe20003f44070 */
[----:B------:R-:W-:Y:S01]  /*11240*/  @!P4 IMAD.MOV R12, RZ, RZ, -R12 ;  /* 0x000000ffff0cc224 */ /* 0x000fe200078e0a0c */
[----:B------:R-:W-:Y:S01]  /*11250*/  ISETP.GT.U32.AND P6, PT, R57, R8, PT ;  /* 0x000000083900720c */ /* 0x000fe20003fc4070 */
[----:B------:R-:W-:Y:S01]  /*11260*/  @!P3 IMAD.MOV R10, RZ, RZ, -R10 ;  /* 0x000000ffff0ab224 */ /* 0x000fe200078e0a0a */
[----:B------:R-:W-:-:S02]  /*11270*/  ISETP.GE.AND P3, PT, R52, RZ, PT ;  /* 0x000000ff3400720c */ /* 0x000fc40003f66270 */
[----:B------:R-:W-:Y:S04]  /*11280*/  STL [R1+0x68], R12 ;  /* 0x0000680c01007387 */ /* 0x000fe80000100800 */
[----:B------:R0:W-:Y:S04]  /*11290*/  STL [R1+0x6c], R10 ;  /* 0x00006c0a01007387 */ /* 0x0001e80000100800 */
[----:B------:R-:W5:Y:S01]  /*112a0*/  LDL.LU R52, [R1+0x634] ;  /* 0x0006340001347983 */ /* 0x000f620000300800 */
[--C-:B------:R-:W-:Y:S01]  /*112b0*/  @!P2 IMAD.IADD R4, R4, 0x1, -R57.reuse ;  /* 0x000000010404a824 */ /* 0x100fe200078e0a39 */
[----:B------:R-:W-:Y:S01]  /*112c0*/  IABS R49, R54 ;  /* 0x0000003600317213 */ /* 0x000fe20000000000 */
[----:B------:R-:W-:Y:S01]  /*112d0*/  @!P6 IMAD.IADD R8, R8, 0x1, -R57 ;  /* 0x000000010808e824 */ /* 0x000fe200078e0a39 */
[----:B------:R-:W-:-:S02]  /*112e0*/  ISETP.GE.AND P2, PT, R54, RZ, PT ;  /* 0x000000ff3600720c */ /* 0x000fc40003f46270 */
[----:B------:R-:W-:Y:S01]  /*112f0*/  IABS R14, R48 ;  /* 0x00000030000e7213 */ /* 0x000fe20000000000 */
[----:B------:R-:W5:Y:S01]  /*11300*/  LDL.LU R54, [R1+0x638] ;  /* 0x0006380001367983 */ /* 0x000f620000300800 */
[----:B------:R-:W-:-:S03]  /*11310*/  ISETP.GE.AND P6, PT, R48, RZ, PT ;  /* 0x000000ff3000720c */ /* 0x000fc60003fc6270 */
[----:B------:R-:W5:Y:S01]  /*11320*/  LDL.LU R48, [R1+0x63c] ;  /* 0x00063c0001307983 */ /* 0x000f620000300800 */
[----:B------:R-:W-:Y:S02]  /*11330*/  IABS R11, R60 ;  /* 0x0000003c000b7213 */ /* 0x000fe40000000000 */
[----:B------:R-:W-:-:S03]  /*11340*/  ISETP.GT.U32.AND P5, PT, R57, R5, PT ;  /* 0x000000053900720c */ /* 0x000fc60003fa4070 */
[----:B------:R-:W-:-:S04]  /*11350*/  IMAD.HI.U32 R6, R0, R11, RZ ;  /* 0x0000000b00067227 */ /* 0x000fc800078e00ff */
[----:B------:R-:W-:Y:S02]  /*11360*/  IMAD.MOV R6, RZ, RZ, -R6 ;  /* 0x000000ffff067224 */ /* 0x000fe400078e0a06 */
[----:B-1----:R-:W-:-:S04]  /*11370*/  IMAD.HI.U32 R7, R0, R14, RZ ;  /* 0x0000000e00077227 */ /* 0x002fc800078e00ff */
[C---:B------:R-:W-:Y:S02]  /*11380*/  IMAD R11, R57.reuse, R6, R11 ;  /* 0x00000006390b7224 */ /* 0x040fe400078e020b */
[----:B0-----:R-:W-:Y:S02]  /*11390*/  IMAD.MOV.U32 R10, RZ, RZ, R4 ;  /* 0x000000ffff0a7224 */ /* 0x001fe400078e0004 */
[----:B------:R-:W-:Y:S02]  /*113a0*/  IMAD.MOV R7, RZ, RZ, -R7 ;  /* 0x000000ffff077224 */ /* 0x000fe400078e0a07 */
[----:B------:R-:W-:Y:S01]  /*113b0*/  @!P1 IMAD.MOV R10, RZ, RZ, -R10 ;  /* 0x000000ffff0a9224 */ /* 0x000fe200078e0a0a */
[----:B------:R-:W-:Y:S01]  /*113c0*/  ISETP.GT.U32.AND P1, PT, R57, R11, PT ;  /* 0x0000000b3900720c */ /* 0x000fe20003f24070 */
[----:B------:R-:W-:Y:S02]  /*113d0*/  @!P5 IMAD.IADD R5, R5, 0x1, -R57 ;  /* 0x000000010505d824 */ /* 0x000fe400078e0a39 */
[----:B------:R-:W-:-:S02]  /*113e0*/  IMAD R14, R57, R7, R14 ;  /* 0x00000007390e7224 */ /* 0x000fc400078e020e */
[----:B------:R-:W-:-:S04]  /*113f0*/  IMAD.MOV.U32 R7, RZ, RZ, R5 ;  /* 0x000000ffff077224 */ /* 0x000fc800078e0005 */
[----:B------:R-:W-:-:S04]  /*11400*/  @!P0 IMAD.MOV R7, RZ, RZ, -R7 ;  /* 0x000000ffff078224 */ /* 0x000fc800078e0a07 */
[----:B------:R-:W-:Y:S01]  /*11410*/  @!P1 IMAD.IADD R11, R11, 0x1, -R57 ;  /* 0x000000010b0b9824 */ /* 0x000fe200078e0a39 */
[----:B------:R-:W-:Y:S04]  /*11420*/  STL [R1+0x74], R7 ;  /* 0x0000740701007387 */ /* 0x000fe80000100800 */
[----:B------:R0:W-:Y:S01]  /*11430*/  STL [R1+0x70], R10 ;  /* 0x0000700a01007387 */ /* 0x0001e20000100800 */
[----:B------:R-:W-:-:S04]  /*11440*/  IMAD.HI.U32 R17, R0, R49, RZ ;  /* 0x0000003100117227 */ /* 0x000fc800078e00ff */
[----:B------:R-:W-:-:S04]  /*11450*/  IMAD.MOV R17, RZ, RZ, -R17 ;  /* 0x000000ffff117224 */ /* 0x000fc800078e0a11 */
[----:B------:R-:W-:Y:S01]  /*11460*/  IMAD R49, R57, R17, R49 ;  /* 0x0000001139317224 */ /* 0x000fe200078e0231 */
[----:B--2---:R-:W-:Y:S02]  /*11470*/  IABS R6, R53 ;  /* 0x0000003500067213 */ /* 0x004fe40000000000 */
[----:B------:R-:W-:Y:S02]  /*11480*/  ISETP.GE.AND P1, PT, R53, RZ, PT ;  /* 0x000000ff3500720c */ /* 0x000fe40003f26270 */
[----:B------:R-:W2:Y:S01]  /*11490*/  LDL.LU R53, [R1+0x640] ;  /* 0x0006400001357983 */ /* 0x000ea20000300800 */
[C---:B------:R-:W-:Y:S02]  /*114a0*/  ISETP.GT.U32.AND P4, PT, R57.reuse, R49, PT ;  /* 0x000000313900720c */ /* 0x040fe40003f84070 */
[----:B------:R-:W-:Y:S01]  /*114b0*/  ISETP.GT.U32.AND P5, PT, R57, R14, PT ;  /* 0x0000000e3900720c */ /* 0x000fe20003fa4070 */
[----:B------:R-:W2:Y:S01]  /*114c0*/  LDL.LU R59, [R1+0x644] ;  /* 0x00064400013b7983 */ /* 0x000ea20000300800 */
[----:B----4-:R-:W-:-:S09]  /*114d0*/  IABS R2, R51 ;  /* 0x0000003300027213 */ /* 0x010fd20000000000 */
[--C-:B------:R-:W-:Y:S01]  /*114e0*/  @!P4 IMAD.IADD R49, R49, 0x1, -R57.reuse ;  /* 0x000000013131c824 */ /* 0x100fe200078e0a39 */
[----:B------:R-:W-:Y:S01]  /*114f0*/  ISETP.GT.U32.AND P4, PT, R57, R8, PT ;  /* 0x000000083900720c */ /* 0x000fe20003f84070 */
[----:B------:R-:W-:Y:S02]  /*11500*/  @!P5 IMAD.IADD R14, R14, 0x1, -R57 ;  /* 0x000000010e0ed824 */ /* 0x000fe400078e0a39 */
[----:B------:R-:W-:-:S03]  /*11510*/  IMAD.HI.U32 R5, R0, R2, RZ ;  /* 0x0000000200057227 */ /* 0x000fc600078e00ff */
[C---:B------:R-:W-:Y:S01]  /*11520*/  ISETP.GT.U32.AND P0, PT, R57.reuse, R14, PT ;  /* 0x0000000e3900720c */ /* 0x040fe20003f04070 */
[----:B------:R-:W-:Y:S01]  /*11530*/  IMAD.MOV R5, RZ, RZ, -R5 ;  /* 0x000000ffff057224 */ /* 0x000fe200078e0a05 */
[----:B------:R-:W-:-:S03]  /*11540*/  ISETP.GT.U32.AND P5, PT, R57, R49, PT ;  /* 0x000000313900720c */ /* 0x000fc60003fa4070 */
[----:B------:R-:W-:Y:S02]  /*11550*/  IMAD R2, R57, R5, R2 ;  /* 0x0000000539027224 */ /* 0x000fe400078e0202 */
[----:B------:R-:W-:-:S04]  /*11560*/  @!P4 IMAD.IADD R8, R8, 0x1, -R57 ;  /* 0x000000010808c824 */ /* 0x000fc800078e0a39 */
[----:B0-----:R-:W-:Y:S02]  /*11570*/  IMAD.MOV.U32 R10, RZ, RZ, R8 ;  /* 0x000000ffff0a7224 */ /* 0x001fe400078e0008 */
[----:B------:R-:W-:Y:S01]  /*11580*/  @!P0 IMAD.IADD R14, R14, 0x1, -R57 ;  /* 0x000000010e0e8824 */ /* 0x000fe200078e0a39 */
[----:B------:R-:W-:Y:S02]  /*11590*/  ISETP.GT.U32.AND P0, PT, R57, R2, PT ;  /* 0x000000023900720c */ /* 0x000fe40003f04070 */
[----:B---3--:R-:W-:Y:S01]  /*115a0*/  IABS R7, R61 ;  /* 0x0000003d00077213 */ /* 0x008fe20000000000 */
[----:B------:R-:W-:-:S04]  /*115b0*/  @!P3 IMAD.MOV R10, RZ, RZ, -R10 ;  /* 0x000000ffff0ab224 */ /* 0x000fc800078e0a0a */
[----:B------:R-:W-:-:S04]  /*115c0*/  IMAD.HI.U32 R5, R0, R7, RZ ;  /* 0x0000000700057227 */ /* 0x000fc800078e00ff */
[----:B------:R-:W-:Y:S01]  /*115d0*/  @!P5 IMAD.IADD R49, R49, 0x1, -R57 ;  /* 0x000000013131d824 */ /* 0x000fe200078e0a39 */
[----:B------:R-:W-:Y:S01]  /*115e0*/  ISETP.GE.AND P5, PT, R51, RZ, PT ;  /* 0x000000ff3300720c */ /* 0x000fe20003fa6270 */
[----:B------:R-:W-:Y:S01]  /*115f0*/  IMAD.MOV R5, RZ, RZ, -R5 ;  /* 0x000000ffff057224 */ /* 0x000fe200078e0a05 */
[----:B------:R-:W3:Y:S03]  /*11600*/  LDL.LU R51, [R1+0x648] ;  /* 0x0006480001337983 */ /* 0x000ee60000300800 */
[C---:B------:R-:W-:Y:S01]  /*11610*/  IMAD R7, R57.reuse, R5, R7 ;  /* 0x0000000539077224 */ /* 0x040fe200078e0207 */
[----:B------:R0:W-:Y:S01]  /*11620*/  STL [R1+0x64], R10 ;  /* 0x0000640a01007387 */ /* 0x0001e20000100800 */
[----:B------:R-:W-:Y:S02]  /*11630*/  IMAD.MOV.U32 R4, RZ, RZ, R6 ;  /* 0x000000ffff047224 */ /* 0x000fe400078e0006 */
[----:B------:R-:W-:Y:S01]  /*11640*/  @!P0 IMAD.IADD R2, R2, 0x1, -R57 ;  /* 0x0000000102028824 */ /* 0x000fe200078e0a39 */
[----:B------:R-:W-:Y:S01]  /*11650*/  ISETP.GT.U32.AND P0, PT, R57, R11, PT ;  /* 0x0000000b3900720c */ /* 0x000fe20003f04070 */
[----:B0-----:R-:W-:-:S04]  /*11660*/  IMAD.MOV.U32 R10, RZ, RZ, R14 ;  /* 0x000000ffff0a7224 */ /* 0x001fc800078e000e */
[----:B------:R-:W-:Y:S01]  /*11670*/  @!P6 IMAD.MOV R10, RZ, RZ, -R10 ;  /* 0x000000ffff0ae224 */ /* 0x000fe200078e0a0a */
[----:B-----5:R-:W-:Y:S02]  /*11680*/  IABS R6, R52 ;  /* 0x0000003400067213 */ /* 0x020fe40000000000 */
[C---:B------:R-:W-:Y:S02]  /*11690*/  ISETP.GT.U32.AND P6, PT, R57.reuse, R7, PT ;  /* 0x000000073900720c */ /* 0x040fe40003fc4070 */
[----:B------:R-:W-:Y:S01]  /*116a0*/  ISETP.GT.U32.AND P3, PT, R57, R2, PT ;  /* 0x000000023900720c */ /* 0x000fe20003f64070 */
[----:B------:R-:W-:Y:S01]  /*116b0*/  IMAD.HI.U32 R8, R0, R6, RZ ;  /* 0x0000000600087227 */ /* 0x000fe200078e00ff */
[----:B------:R-:W-:-:S03]  /*116c0*/  ISETP.GE.AND P4, PT, R60, RZ, PT ;  /* 0x000000ff3c00720c */ /* 0x000fc60003f86270 */
[----:B------:R-:W-:Y:S01]  /*116d0*/  IMAD.MOV R8, RZ, RZ, -R8 ;  /* 0x000000ffff087224 */ /* 0x000fe200078e0a08 */
[----:B------:R-:W-:Y:S01]  /*116e0*/  IABS R5, R48 ;  /* 0x0000003000057213 */ /* 0x000fe20000000000 */
[--C-:B------:R-:W-:Y:S02]  /*116f0*/  @!P0 IMAD.IADD R11, R11, 0x1, -R57.reuse ;  /* 0x000000010b0b8824 */ /* 0x100fe400078e0a39 */
[----:B------:R-:W-:Y:S02]  /*11700*/  IMAD R6, R57, R8, R6 ;  /* 0x0000000839067224 */ /* 0x000fe400078e0206 */
[--C-:B------:R-:W-:Y:S02]  /*11710*/  @!P6 IMAD.IADD R7, R7, 0x1, -R57.reuse ;  /* 0x000000010707e824 */ /* 0x100fe400078e0a39 */
[----:B------:R-:W-:Y:S01]  /*11720*/  IMAD.HI.U32 R8, R0, R5, RZ ;  /* 0x0000000500087227 */ /* 0x000fe200078e00ff */
[----:B------:R0:W-:Y:S02]  /*11730*/  STL [R1+0x60], R10 ;  /* 0x0000600a01007387 */ /* 0x0001e40000100800 */
[----:B------:R-:W-:Y:S01]  /*11740*/  ISETP.GT.U32.AND P6, PT, R57, R7, PT ;  /* 0x000000073900720c */ /* 0x000fe20003fc4070 */
[----:B------:R-:W-:Y:S01]  /*11750*/  IMAD.MOV R8, RZ, RZ, -R8 ;  /* 0x000000ffff087224 */ /* 0x000fe200078e0a08 */
[----:B------:R-:W4:Y:S01]  /*11760*/  LDL.LU R30, [R1+0x64c] ;  /* 0x00064c00011e7983 */ /* 0x000f220000300800 */
[----:B------:R-:W-:-:S02]  /*11770*/  @!P3 IMAD.IADD R2, R2, 0x1, -R57 ;  /* 0x000000010202b824 */ /* 0x000fc400078e0a39 */
[----:B0-----:R-:W-:Y:S02]  /*11780*/  IMAD.MOV.U32 R10, RZ, RZ, R11 ;  /* 0x000000ffff0a7224 */ /* 0x001fe400078e000b */
[----:B------:R-:W-:Y:S02]  /*11790*/  IMAD R5, R57, R8, R5 ;  /* 0x0000000839057224 */ /* 0x000fe400078e0205 */
[----:B------:R-:W-:Y:S02]  /*117a0*/  @!P4 IMAD.MOV R10, RZ, RZ, -R10 ;  /* 0x000000ffff0ac224 */ /* 0x000fe400078e0a0a */
[----:B------:R-:W-:-:S03]  /*117b0*/  IMAD.MOV.U32 R8, RZ, RZ, R2 ;  /* 0x000000ffff087224 */ /* 0x000fc600078e0002 */
[----:B------:R0:W-:Y:S01]  /*117c0*/  STL [R1+0x58], R10 ;  /* 0x0000580a01007387 */ /* 0x0001e20000100800 */
[----:B------:R-:W-:-:S03]  /*117d0*/  @!P5 IMAD.MOV R8, RZ, RZ, -R8 ;  /* 0x000000ffff08d224 */ /* 0x000fc600078e0a08 */
[----:B------:R-:W5:Y:S01]  /*117e0*/  LDL.LU R60, [R1+0x650] ;  /* 0x00065000013c7983 */ /* 0x000f620000300800 */
[----:B------:R-:W-:Y:S01]  /*117f0*/  @!P6 IMAD.IADD R7, R7, 0x1, -R57 ;  /* 0x000000010707e824 */ /* 0x000fe200078e0a39 */
[----:B------:R-:W-:Y:S01]  /*11800*/  IABS R28, R54 ;  /* 0x00000036001c7213 */ /* 0x000fe20000000000 */
[----:B------:R-:W-:Y:S01]  /*11810*/  IMAD.HI.U32 R17, R0, R4, RZ ;  /* 0x0000000400117227 */ /* 0x000fe200078e00ff */
[----:B------:R1:W-:Y:S01]  /*11820*/  STL [R1+0x5c], R8 ;  /* 0x00005c0801007387 */ /* 0x0003e20000100800 */
[----:B------:R-:W-:-:S03]  /*11830*/  ISETP.GE.AND P6, PT, R54, RZ, PT ;  /* 0x000000ff3600720c */ /* 0x000fc60003fc6270 */
[----:B------:R-:W5:Y:S01]  /*11840*/  LDL.LU R54, [R1+0x654] ;  /* 0x0006540001367983 */ /* 0x000f620000300800 */
[----:B------:R-:W-:Y:S01]  /*11850*/  IMAD.MOV R17, RZ, RZ, -R17 ;  /* 0x000000ffff117224 */ /* 0x000fe200078e0a11 */
[----:B------:R-:W-:Y:S02]  /*11860*/  ISETP.GE.AND P0, PT, R61, RZ, PT ;  /* 0x000000ff3d00720c */ /* 0x000fe40003f06270 */
[----:B------:R-:W5:Y:S01]  /*11870*/  LDL.LU R61, [R1+0x658] ;  /* 0x00065800013d7983 */ /* 0x000f620000300800 */
[----:B------:R-:W-:Y:S02]  /*11880*/  IMAD R4, R57, R17, R4 ;  /* 0x0000001139047224 */ /* 0x000fe400078e0204 */
[----:B------:R-:W-:-:S03]  /*11890*/  @!P2 IMAD.MOV R49, RZ, RZ, -R49 ;  /* 0x000000ffff31a224 */ /* 0x000fc600078e0a31 */
[----:B------:R-:W-:Y:S01]  /*118a0*/  ISETP.GT.U32.AND P2, PT, R57, R4, PT ;  /* 0x000000043900720c */ /* 0x000fe20003f44070 */
[----:B------:R-:W-:-:S12]  /*118b0*/  IMAD.HI.U32 R14, R0, R28, RZ ;  /* 0x0000001c000e7227 */ /* 0x000fd800078e00ff */
[----:B------:R-:W-:-:S05]  /*118c0*/  @!P2 IMAD.IADD R4, R4, 0x1, -R57 ;  /* 0x000000010404a824 */ /* 0x000fca00078e0a39 */
[----:B------:R-:W-:Y:S01]  /*118d0*/  ISETP.GT.U32.AND P4, PT, R57, R4, PT ;  /* 0x000000043900720c */ /* 0x000fe20003f84070 */
[----:B------:R-:W-:-:S04]  /*118e0*/  IMAD.MOV R14, RZ, RZ, -R14 ;  /* 0x000000ffff0e7224 */ /* 0x000fc800078e0a0e */
[----:B------:R-:W-:-:S05]  /*118f0*/  IMAD R28, R57, R14, R28 ;  /* 0x0000000e391c7224 */ /* 0x000fca00078e021c */
[----:B------:R-:W-:-:S03]  /*11900*/  ISETP.GT.U32.AND P5, PT, R57, R28, PT ;  /* 0x0000001c3900720c */ /* 0x000fc60003fa4070 */
[----:B------:R-:W-:Y:S01]  /*11910*/  @!P4 IMAD.IADD R4, R4, 0x1, -R57 ;  /* 0x000000010404c824 */ /* 0x000fe200078e0a39 */
[----:B------:R-:W-:-:S03]  /*11920*/  ISETP.GT.U32.AND P4, PT, R57, R5, PT ;  /* 0x000000053900720c */ /* 0x000fc60003f84070 */
[----:B0-----:R-:W-:Y:S02]  /*11930*/  IMAD.MOV.U32 R10, RZ, RZ, R4 ;  /* 0x000000ffff0a7224 */ /* 0x001fe400078e0004 */
[----:B------:R-:W-:Y:S02]  /*11940*/  @!P0 IMAD.MOV R7, RZ, RZ, -R7 ;  /* 0x000000ffff078224 */ /* 0x000fe400078e0a07 */
[----:B------:R-:W-:Y:S01]  /*11950*/  @!P1 IMAD.MOV R10, RZ, RZ, -R10 ;  /* 0x000000ffff0a9224 */ /* 0x000fe200078e0a0a */
[----:B------:R-:W-:Y:S01]  /*11960*/  ISETP.GE.AND P2, PT, R52, RZ, PT ;  /* 0x000000ff3400720c */ /* 0x000fe20003f46270 */
[--C-:B------:R-:W-:Y:S01]  /*11970*/  @!P5 IMAD.IADD R28, R28, 0x1, -R57.reuse ;  /* 0x000000011c1cd824 */ /* 0x100fe200078e0a39 */
[----:B------:R-:W-:Y:S02]  /*11980*/  ISETP.GE.AND P5, PT, R48, RZ, PT ;  /* 0x000000ff3000720c */ /* 0x000fe40003fa6270 */
[----:B------:R-:W-:Y:S01]  /*11990*/  STL [R1+0x50], R10 ;  /* 0x0000500a01007387 */ /* 0x000fe20000100800 */
[----:B------:R-:W-:-:S03]  /*119a0*/  @!P4 IMAD.IADD R5, R5, 0x1, -R57 ;  /* 0x000000010505c824 */ /* 0x000fc600078e0a39 */
[----:B------:R0:W-:Y:S04]  /*119b0*/  STL [R1+0x44], R7 ;  /* 0x0000440701007387 */ /* 0x0001e80000100800 */
[----:B------:R-:W5:Y:S01]  /*119c0*/  LDL.LU R48, [R1+0x65c] ;  /* 0x00065c0001307983 */ /* 0x000f620000300800 */
[----:B--2---:R-:W-:Y:S02]  /*119d0*/  IABS R52, R53 ;  /* 0x0000003500347213 */ /* 0x004fe40000000000 */
[----:B------:R-:W-:Y:S02]  /*119e0*/  ISETP.GE.AND P4, PT, R53, RZ, PT ;  /* 0x000000ff3500720c */ /* 0x000fe40003f86270 */
[----:B------:R-:W2:Y:S01]  /*119f0*/  LDL.LU R53, [R1+0x660] ;  /* 0x0006600001357983 */ /* 0x000ea20000300800 */
[----:B------:R-:W-:Y:S01]  /*11a00*/  ISETP.GT.U32.AND P3, PT, R57, R6, PT ;  /* 0x000000063900720c */ /* 0x000fe20003f64070 */
[----:B------:R-:W-:Y:S01]  /*11a10*/  IMAD.HI.U32 R2, R0, R52, RZ ;  /* 0x0000003400027227 */ /* 0x000fe200078e00ff */
[----:B------:R-:W-:-:S03]  /*11a20*/  IABS R14, R59 ;  /* 0x0000003b000e7213 */ /* 0x000fc60000000000 */
[----:B------:R-:W-:-:S08]  /*11a30*/  IMAD.MOV R2, RZ, RZ, -R2 ;  /* 0x000000ffff027224 */ /* 0x000fd000078e0a02 */
[----:B------:R-:W-:-:S05]  /*11a40*/  @!P3 IMAD.IADD R6, R6, 0x1, -R57 ;  /* 0x000000010606b824 */ /* 0x000fca00078e0a39 */
[C---:B------:R-:W-:Y:S01]  /*11a50*/  ISETP.GT.U32.AND P3, PT, R57.reuse, R6, PT ;  /* 0x000000063900720c */ /* 0x040fe20003f64070 */
[C---:B------:R-:W-:Y:S02]  /*11a60*/  IMAD R52, R57.reuse, R2, R52 ;  /* 0x0000000239347224 */ /* 0x040fe400078e0234 */
[----:B------:R-:W-:Y:S01]  /*11a70*/  IMAD.HI.U32 R2, R0, R14, RZ ;  /* 0x0000000e00027227 */ /* 0x000fe200078e00ff */
[----:B------:R-:W-:-:S03]  /*11a80*/  ISETP.GT.U32.AND P1, PT, R57, R28, PT ;  /* 0x0000001c3900720c */ /* 0x000fc60003f24070 */
[----:B------:R-:W-:-:S04]  /*11a90*/  IMAD.MOV R2, RZ, RZ, -R2 ;  /* 0x000000ffff027224 */ /* 0x000fc800078e0a02 */
[----:B------:R-:W-:Y:S02]  /*11aa0*/  IMAD R14, R57, R2, R14 ;  /* 0x00000002390e7224 */ /* 0x000fe400078e020e */
[----:B------:R-:W-:-:S04]  /*11ab0*/  @!P3 IMAD.IADD R6, R6, 0x1, -R57 ;  /* 0x000000010606b824 */ /* 0x000fc800078e0a39 */
[----:B------:R-:W-:Y:S01]  /*11ac0*/  @!P2 IMAD.MOV R6, RZ, RZ, -R6 ;  /* 0x000000ffff06a224 */ /* 0x000fe200078e0a06 */
[----:B---3--:R-:W-:-:S05]  /*11ad0*/  IABS R46, R51 ;  /* 0x00000033002e7213 */ /* 0x008fca0000000000 */
[----:B-1----:R-:W-:-:S04]  /*11ae0*/  IMAD.HI.U32 R8, R0, R46, RZ ;  /* 0x0000002e00087227 */ /* 0x002fc800078e00ff */
[----:B------:R-:W-:Y:S01]  /*11af0*/  IMAD.MOV R4, RZ, RZ, -R8 ;  /* 0x000000ffff047224 */ /* 0x000fe200078e0a08 */
[----:B------:R-:W-:-:S03]  /*11b00*/  ISETP.GT.U32.AND P2, PT, R57, R14, PT ;  /* 0x0000000e3900720c */ /* 0x000fc60003f44070 */
[----:B------:R-:W-:Y:S02]  /*11b10*/  IMAD R46, R57, R4, R46 ;  /* 0x00000004392e7224 */ /* 0x000fe400078e022e */
[----:B------:R-:W-:-:S03]  /*11b20*/  @!P1 IMAD.IADD R28, R28, 0x1, -R57 ;  /* 0x000000011c1c9824 */ /* 0x000fc600078e0a39 */
[C---:B------:R-:W-:Y:S02]  /*11b30*/  ISETP.GT.U32.AND P1, PT, R57.reuse, R46, PT ;  /* 0x0000002e3900720c */ /* 0x040fe40003f24070 */
[----:B------:R-:W-:-:S03]  /*11b40*/  ISETP.GT.U32.AND P3, PT, R57, R52, PT ;  /* 0x000000343900720c */ /* 0x000fc60003f64070 */
[--C-:B------:R-:W-:Y:S01]  /*11b50*/  @!P2 IMAD.IADD R14, R14, 0x1, -R57.reuse ;  /* 0x000000010e0ea824 */ /* 0x100fe200078e0a39 */
[----:B------:R1:W-:Y:S07]  /*11b60*/  STL [R1+0x48], R6 ;  /* 0x0000480601007387 */ /* 0x0003ee0000100800 */
[----:B------:R-:W-:Y:S01]  /*11b70*/  @!P1 IMAD.IADD R46, R46, 0x1, -R57 ;  /* 0x000000012e2e9824 */ /* 0x000fe200078e0a39 */
[----:B------:R-:W-:Y:S02]  /*11b80*/  ISETP.GT.U32.AND P1, PT, R57, R14, PT ;  /* 0x0000000e3900720c */ /* 0x000fe40003f24070 */
[----:B----4-:R-:W-:-:S05]  /*11b90*/  IABS R20, R30 ;  /* 0x0000001e00147213 */ /* 0x010fca0000000000 */
[----:B------:R-:W-:-:S04]  /*11ba0*/  IMAD.HI.U32 R2, R0, R20, RZ ;  /* 0x0000001400027227 */ /* 0x000fc800078e00ff */
[----:B------:R-:W-:Y:S01]  /*11bb0*/  IMAD.MOV R2, RZ, RZ, -R2 ;  /* 0x000000ffff027224 */ /* 0x000fe200078e0a02 */
[----:B-----5:R-:W-:-:S03]  /*11bc0*/  IABS R33, R60 ;  /* 0x0000003c00217213 */ /* 0x020fc60000000000 */
[----:B------:R-:W-:Y:S02]  /*11bd0*/  IMAD R20, R57, R2, R20 ;  /* 0x0000000239147224 */ /* 0x000fe400078e0214 */
[----:B------:R-:W-:Y:S01]  /*11be0*/  IMAD.HI.U32 R4, R0, R33, RZ ;  /* 0x0000002100047227 */ /* 0x000fe200078e00ff */
[----:B0-----:R-:W-:-:S03]  /*11bf0*/  IABS R7, R54 ;  /* 0x0000003600077213 */ /* 0x001fc60000000000 */
[----:B------:R-:W-:Y:S01]  /*11c00*/  IMAD.MOV R4, RZ, RZ, -R4 ;  /* 0x000000ffff047224 */ /* 0x000fe200078e0a04 */
[----:B------:R-:W-:Y:S01]  /*11c10*/  ISETP.GE.AND P2, PT, R51, RZ, PT ;  /* 0x000000ff3300720c */ /* 0x000fe20003f46270 */
[----:B------:R-:W-:Y:S01]  /*11c20*/  @!P3 IMAD.IADD R52, R52, 0x1, -R57 ;  /* 0x000000013434b824 */ /* 0x000fe200078e0a39 */
[----:B------:R-:W3:Y:S01]  /*11c30*/  LDL.LU R51, [R1+0x664] ;  /* 0x0006640001337983 */ /* 0x000ee20000300800 */
[----:B------:R-:W-:Y:S01]  /*11c40*/  IMAD.HI.U32 R2, R0, R7, RZ ;  /* 0x0000000700027227 */ /* 0x000fe200078e00ff */
[C---:B------:R-:W-:Y:S02]  /*11c50*/  ISETP.GT.U32.AND P3, PT, R57.reuse, R5, PT ;  /* 0x000000053900720c */ /* 0x040fe40003f64070 */
[----:B------:R-:W-:Y:S01]  /*11c60*/  IABS R43, R61 ;  /* 0x0000003d002b7213 */ /* 0x000fe20000000000 */
[----:B------:R-:W-:Y:S02]  /*11c70*/  IMAD R33, R57, R4, R33 ;  /* 0x0000000439217224 */ /* 0x000fe400078e0221 */
[----:B------:R-:W-:-:S02]  /*11c80*/  IMAD.MOV R2, RZ, RZ, -R2 ;  /* 0x000000ffff027224 */ /* 0x000fc400078e0a02 */
[----:B------:R-:W-:Y:S01]  /*11c90*/  @!P1 IMAD.IADD R14, R14, 0x1, -R57 ;  /* 0x000000010e0e9824 */ /* 0x000fe200078e0a39 */
[C---:B------:R-:W-:Y:S01]  /*11ca0*/  ISETP.GT.U32.AND P1, PT, R57.reuse, R33, PT ;  /* 0x000000213900720c */ /* 0x040fe20003f24070 */
[C---:B------:R-:W-:Y:S02]  /*11cb0*/  IMAD R7, R57.reuse, R2, R7 ;  /* 0x0000000239077224 */ /* 0x040fe400078e0207 */
[----:B------:R-:W-:Y:S01]  /*11cc0*/  IMAD.HI.U32 R2, R0, R43, RZ ;  /* 0x0000002b00027227 */ /* 0x000fe200078e00ff */
[----:B------:R-:W-:-:S03]  /*11cd0*/  ISETP.GT.U32.AND P0, PT, R57, R52, PT ;  /* 0x000000343900720c */ /* 0x000fc60003f04070 */
[----:B------:R-:W-:Y:S02]  /*11ce0*/  IMAD.MOV R2, RZ, RZ, -R2 ;  /* 0x000000ffff027224 */ /* 0x000fe400078e0a02 */
[----:B------:R-:W-:Y:S01]  /*11cf0*/  @!P3 IMAD.IADD R5, R5, 0x1, -R57 ;  /* 0x000000010505b824 */ /* 0x000fe200078e0a39 */
[C---:B------:R-:W-:Y:S01]  /*11d00*/  ISETP.GT.U32.AND P3, PT, R57.reuse, R20, PT ;  /* 0x000000143900720c */ /* 0x040fe20003f64070 */
[----:B------:R-:W-:Y:S02]  /*11d10*/  IMAD R43, R57, R2, R43 ;  /* 0x00000002392b7224 */ /* 0x000fe400078e022b */
[----:B------:R-:W-:-:S03]  /*11d20*/  @!P1 IMAD.IADD R33, R33, 0x1, -R57 ;  /* 0x0000000121219824 */ /* 0x000fc600078e0a39 */
[----:B------:R-:W-:Y:S01]  /*11d30*/  ISETP.GT.U32.AND P1, PT, R57, R43, PT ;  /* 0x0000002b3900720c */ /* 0x000fe20003f24070 */
[--C-:B------:R-:W-:Y:S01]  /*11d40*/  @!P0 IMAD.IADD R52, R52, 0x1, -R57.reuse ;  /* 0x0000000134348824 */ /* 0x100fe200078e0a39 */
[----:B------:R-:W-:Y:S01]  /*11d50*/  ISETP.GE.AND P0, PT, R59, RZ, PT ;  /* 0x000000ff3b00720c */ /* 0x000fe20003f06270 */
[----:B------:R-:W-:Y:S01]  /*11d60*/  @!P6 IMAD.MOV R28, RZ, RZ, -R28 ;  /* 0x000000ffff1ce224 */ /* 0x000fe200078e0a1c */
[----:B------:R-:W4:Y:S03]  /*11d70*/  LDL.LU R59, [R1+0x668] ;  /* 0x00066800013b7983 */ /* 0x000f260000300800 */
[----:B------:R-:W-:Y:S02]  /*11d80*/  @!P3 IMAD.IADD R20, R20, 0x1, -R57 ;  /* 0x000000011414b824 */ /* 0x000fe400078e0a39 */
[----:B------:R-:W-:-:S03]  /*11d90*/  @!P5 IMAD.MOV R5, RZ, RZ, -R5 ;  /* 0x000000ffff05d224 */ /* 0x000fc600078e0a05 */
[----:B------:R-:W-:Y:S01]  /*11da0*/  ISETP.GT.U32.AND P6, PT, R57, R20, PT ;  /* 0x000000143900720c */ /* 0x000fe20003fc4070 */
[----:B------:R-:W-:Y:S01]  /*11db0*/  @!P1 IMAD.IADD R43, R43, 0x1, -R57 ;  /* 0x000000012b2b9824 */ /* 0x000fe200078e0a39 */
[----:B------:R-:W-:Y:S01]  /*11dc0*/  ISETP.GE.AND P5, PT, R30, RZ, PT ;  /* 0x000000ff1e00720c */ /* 0x000fe20003fa6270 */
[----:B------:R-:W-:-:S03]  /*11dd0*/  @!P0 IMAD.MOV R14, RZ, RZ, -R14 ;  /* 0x000000ffff0e8224 */ /* 0x000fc600078e0a0e */
[----:B------:R-:W-:Y:S01]  /*11de0*/  ISETP.GT.U32.AND P0, PT, R57, R43, PT ;  /* 0x0000002b3900720c */ /* 0x000fe20003f04070 */
[----:B------:R0:W-:Y:S04]  /*11df0*/  STL [R1+0x40], R5 ;  /* 0x0000400501007387 */ /* 0x0001e80000100800 */
[----:B------:R-:W5:Y:S02]  /*11e00*/  LDL.LU R30, [R1+0x66c] ;  /* 0x00066c00011e7983 */ /* 0x000f640000300800 */
[--C-:B------:R-:W-:Y:S01]  /*11e10*/  @!P6 IMAD.IADD R20, R20, 0x1, -R57.reuse ;  /* 0x000000011414e824 */ /* 0x100fe200078e0a39 */
[----:B------:R-:W-:Y:S02]  /*11e20*/  ISETP.GE.AND P6, PT, R60, RZ, PT ;  /* 0x000000ff3c00720c */ /* 0x000fe40003fc6270 */
[----:B------:R-:W5:Y:S01]  /*11e30*/  LDL.LU R60, [R1+0x670] ;  /* 0x00067000013c7983 */ /* 0x000f620000300800 */
[----:B------:R-:W-:Y:S01]  /*11e40*/  @!P5 IMAD.MOV R20, RZ, RZ, -R20 ;  /* 0x000000ffff14d224 */ /* 0x000fe200078e0a14 */
[----:B------:R-:W-:Y:S01]  /*11e50*/  ISETP.GE.AND P5, PT, R61, RZ, PT ;  /* 0x000000ff3d00720c */ /* 0x000fe20003fa6270 */
[----:B------:R-:W-:Y:S01]  /*11e60*/  @!P0 IMAD.IADD R43, R43, 0x1, -R57 ;  /* 0x000000012b2b8824 */ /* 0x000fe200078e0a39 */
[----:B------:R-:W5:Y:S01]  /*11e70*/  LDL.LU R61, [R1+0x674] ;  /* 0x00067400013d7983 */ /* 0x000f620000300800 */
[----:B--2---:R-:W-:-:S02]  /*11e80*/  IABS R47, R53 ;  /* 0x00000035002f7213 */ /* 0x004fc40000000000 */
[----:B------:R-:W-:Y:S02]  /*11e90*/  ISETP.GE.AND P0, PT, R53, RZ, PT ;  /* 0x000000ff3500720c */ /* 0x000fe40003f06270 */
[----:B------:R-:W2:Y:S01]  /*11ea0*/  LDL.LU R53, [R1+0x678] ;  /* 0x0006780001357983 */ /* 0x000ea20000300800 */
[----:B------:R-:W-:Y:S02]  /*11eb0*/  ISETP.GT.U32.AND P3, PT, R57, R46, PT ;  /* 0x0000002e3900720c */ /* 0x000fe40003f64070 */
[----:B-1----:R-:W-:-:S05]  /*11ec0*/  IABS R6, R48 ;  /* 0x0000003000067213 */ /* 0x002fca0000000000 */
[----:B0-----:R-:W-:-:S06]  /*11ed0*/  IMAD.HI.U32 R5, R0, R6, RZ ;  /* 0x0000000600057227 */ /* 0x001fcc00078e00ff */
[----:B------:R-:W-:Y:S01]  /*11ee0*/  @!P3 IMAD.IADD R46, R46, 0x1, -R57 ;  /* 0x000000012e2eb824 */ /* 0x000fe200078e0a39 */
[----:B------:R-:W-:Y:S01]  /*11ef0*/  ISETP.GT.U32.AND P3, PT, R57, R7, PT ;  /* 0x000000073900720c */ /* 0x000fe20003f64070 */
[----:B------:R-:W-:-:S04]  /*11f00*/  IMAD.MOV R5, RZ, RZ, -R5 ;  /* 0x000000ffff057224 */ /* 0x000fc800078e0a05 */
[----:B------:R-:W-:Y:S02]  /*11f10*/  IMAD R6, R57, R5, R6 ;  /* 0x0000000539067224 */ /* 0x000fe400078e0206 */
[----:B------:R-:W-:-:S03]  /*11f20*/  @!P2 IMAD.MOV R46, RZ, RZ, -R46 ;  /* 0x000000ffff2ea224 */ /* 0x000fc600078e0a2e */
[----:B------:R-:W-:-:S03]  /*11f30*/  ISETP.GT.U32.AND P2, PT, R57, R6, PT ;  /* 0x000000063900720c */ /* 0x000fc60003f44070 */
[----:B------:R-:W-:Y:S02]  /*11f40*/  @!P3 IMAD.IADD R7, R7, 0x1, -R57 ;  /* 0x000000010707b824 */ /* 0x000fe400078e0a39 */
[----:B------:R-:W-:-:S03]  /*11f50*/  @!P4 IMAD.MOV R52, RZ, RZ, -R52 ;  /* 0x000000ffff34c224 */ /* 0x000fc600078e0a34 */
[----:B------:R-:W-:-:S05]  /*11f60*/  ISETP.GT.U32.AND P4, PT, R57, R7, PT ;  /* 0x000000073900720c */ /* 0x000fca0003f84070 */
[----:B------:R-:W-:-:S08]  /*11f70*/  @!P2 IMAD.IADD R6, R6, 0x1, -R57 ;  /* 0x000000010606a824 */ /* 0x000fd000078e0a39 */
[----:B------:R-:W-:Y:S01]  /*11f80*/  @!P4 IMAD.IADD R7, R7, 0x1, -R57 ;  /* 0x000000010707c824 */ /* 0x000fe200078e0a39 */
[----:B------:R-:W-:Y:S02]  /*11f90*/  ISETP.GE.AND P4, PT, R48, RZ, PT ;  /* 0x000000ff3000720c */ /* 0x000fe40003f86270 */
[----:B------:R-:W2:Y:S01]  /*11fa0*/  LDL.LU R48, [R1+0x67c] ;  /* 0x00067c0001307983 */ /* 0x000ea20000300800 */
[----:B------:R-:W-:Y:S01]  /*11fb0*/  @!P5 IMAD.MOV R43, RZ, RZ, -R43 ;  /* 0x000000ffff2bd224 */ /* 0x000fe200078e0a2b */
[----:B------:R-:W-:Y:S01]  /*11fc0*/  ISETP.GT.U32.AND P1, PT, R57, R33, PT ;  /* 0x000000213900720c */ /* 0x000fe20003f24070 */
[----:B------:R-:W-:-:S04]  /*11fd0*/  IMAD.HI.U32 R2, R0, R47, RZ ;  /* 0x0000002f00027227 */ /* 0x000fc800078e00ff */
[----:B------:R-:W-:Y:S01]  /*11fe0*/  IMAD.MOV R2, RZ, RZ, -R2 ;  /* 0x000000ffff027224 */ /* 0x000fe200078e0a02 */
[----:B---3--:R-:W-:-:S05]  /*11ff0*/  IABS R4, R51 ;  /* 0x0000003300047213 */ /* 0x008fca0000000000 */
[----:B------:R-:W-:-:S04]  /*12000*/  IMAD.HI.U32 R5, R0, R4, RZ ;  /* 0x0000000400057227 */ /* 0x000fc800078e00ff */
[----:B------:R-:W-:-:S04]  /*12010*/  IMAD.MOV R5, RZ, RZ, -R5 ;  /* 0x000000ffff057224 */ /* 0x000fc800078e0a05 */
[----:B------:R-:W-:-:S05]  /*12020*/  IMAD R4, R57, R5, R4 ;  /* 0x0000000539047224 */ /* 0x000fca00078e0204 */
[----:B------:R-:W-:-:S13]  /*12030*/  ISETP.GT.U32.AND P2, PT, R57, R4, PT ;  /* 0x000000043900720c */ /* 0x000fda0003f44070 */
[----:B------:R-:W-:Y:S01]  /*12040*/  @!P2 IMAD.IADD R4, R4, 0x1, -R57 ;  /* 0x000000010404a824 */ /* 0x000fe200078e0a39 */
[----:B------:R-:W-:Y:S02]  /*12050*/  ISETP.GE.AND P2, PT, R51, RZ, PT ;  /* 0x000000ff3300720c */ /* 0x000fe40003f46270 */
[----:B------:R-:W3:Y:S02]  /*12060*/  LDL.LU R51, [R1+0x680] ;  /* 0x0006800001337983 */ /* 0x000ee40000300800 */
[C---:B------:R-:W-:Y:S01]  /*12070*/  ISETP.GT.U32.AND P5, PT, R57.reuse, R4, PT ;  /* 0x000000043900720c */ /* 0x040fe20003fa4070 */
[----:B------:R-:W-:-:S12]  /*12080*/  IMAD R47, R57, R2, R47 ;  /* 0x00000002392f7224 */ /* 0x000fd800078e022f */
[----:B------:R-:W-:-:S04]  /*12090*/  @!P5 IMAD.IADD R4, R4, 0x1, -R57 ;  /* 0x000000010404d824 */ /* 0x000fc800078e0a39 */
[----:B------:R-:W-:Y:S02]  /*120a0*/  @!P2 IMAD.MOV R4, RZ, RZ, -R4 ;  /* 0x000000ffff04a224 */ /* 0x000fe400078e0a04 */
[----:B------:R-:W-:Y:S01]  /*120b0*/  @!P1 IMAD.IADD R33, R33, 0x1, -R57 ;  /* 0x0000000121219824 */ /* 0x000fe200078e0a39 */
[----:B------:R-:W-:-:S03]  /*120c0*/  ISETP.GT.U32.AND P1, PT, R57, R47, PT ;  /* 0x0000002f3900720c */ /* 0x000fc60003f24070 */
[----:B------:R-:W-:Y:S01]  /*120d0*/  @!P6 IMAD.MOV R33, RZ, RZ, -R33 ;  /* 0x000000ffff21e224 */ /* 0x000fe200078e0a21 */
[----:B------:R-:W-:-:S09]  /*120e0*/  ISETP.GT.U32.AND P6, PT, R57, R6, PT ;  /* 0x000000063900720c */ /* 0x000fd20003fc4070 */
[----:B------:R-:W-:-:S05]  /*120f0*/  @!P1 IMAD.IADD R47, R47, 0x1, -R57 ;  /* 0x000000012f2f9824 */ /* 0x000fca00078e0a39 */
[----:B------:R-:W-:Y:S01]  /*12100*/  ISETP.GT.U32.AND P1, PT, R57, R47, PT ;  /* 0x0000002f3900720c */ /* 0x000fe20003f24070 */
[----:B------:R-:W-:Y:S01]  /*12110*/  @!P6 IMAD.IADD R6, R6, 0x1, -R57 ;  /* 0x000000010606e824 */ /* 0x000fe200078e0a39 */
[----:B------:R-:W-:Y:S02]  /*12120*/  ISETP.GE.AND P3, PT, R54, RZ, PT ;  /* 0x000000ff3600720c */ /* 0x000fe40003f66270 */
[----:B----4-:R-:W-:Y:S02]  /*12130*/  IABS R54, R59 ;  /* 0x0000003b00367213 */ /* 0x010fe40000000000 */
[----:B------:R-:W-:Y:S02]  /*12140*/  ISETP.GE.AND P6, PT, R59, RZ, PT ;  /* 0x000000ff3b00720c */ /* 0x000fe40003fc6270 */
[----:B-----5:R-:W-:-:S05]  /*12150*/  IABS R5, R61 ;  /* 0x0000003d00057213 */ /* 0x020fca0000000000 */
[----:B------:R-:W-:-:S04]  /*12160*/  @!P1 IMAD.IADD R47, R47, 0x1, -R57 ;  /* 0x000000012f2f9824 */ /* 0x000fc800078e0a39 */
[----:B------:R-:W-:Y:S01]  /*12170*/  @!P0 IMAD.MOV R47, RZ, RZ, -R47 ;  /* 0x000000ffff2f8224 */ /* 0x000fe200078e0a2f */
[----:B------:R-:W-:Y:S02]  /*12180*/  ISETP.GE.AND P0, PT, R61, RZ, PT ;  /* 0x000000ff3d00720c */ /* 0x000fe40003f06270 */
[----:B------:R-:W-:Y:S02]  /*12190*/  IABS R11, R60 ;  /* 0x0000003c000b7213 */ /* 0x000fe40000000000 */
[----:B------:R-:W-:Y:S02]  /*121a0*/  ISETP.GE.AND P5, PT, R60, RZ, PT ;  /* 0x000000ff3c00720c */ /* 0x000fe40003fa6270 */
[----:B--2---:R-:W-:Y:S02]  /*121b0*/  ISETP.GE.AND P2, PT, R53, RZ, PT ;  /* 0x000000ff3500720c */ /* 0x004fe40003f46270 */
[----:B------:R-:W-:Y:S02]  /*121c0*/  IABS R8, R53 ;  /* 0x0000003500087213 */ /* 0x000fe40000000000 */
[----:B------:R-:W2:Y:S04]  /*121d0*/  LDL.LU R53, [R1+0x684] ;  /* 0x0006840001357983 */ /* 0x000ea80000300800 */
[----:B------:R-:W4:Y:S04]  /*121e0*/  LDL.LU R19, [R1+0x688] ;  /* 0x0006880001137983 */ /* 0x000f280000300800 */
[----:B------:R-:W5:Y:S04]  /*121f0*/  LDL.LU R18, [R1+0x68c] ;  /* 0x00068c0001127983 */ /* 0x000f680000300800 */
[----:B------:R-:W2:Y:S04]  /*12200*/  LDL.LU R16, [R1+0x690] ;  /* 0x0006900001107983 */ /* 0x000ea80000300800 */
[----:B------:R-:W2:Y:S04]  /*12210*/  LDL.LU R15, [R1+0x694] ;  /* 0x00069400010f7983 */ /* 0x000ea80000300800 */
[----:B------:R-:W2:Y:S04]  /*12220*/  LDL.LU R13, [R1+0x698] ;  /* 0x00069800010d7983 */ /* 0x000ea80000300800 */
[----:B------:R-:W2:Y:S04]  /*12230*/  LDL.LU R12, [R1+0x69c] ;  /* 0x00069c00010c7983 */ /* 0x000ea80000300800 */
[----:B------:R-:W2:Y:S04]  /*12240*/  LDL.LU R10, [R1+0x6a0] ;  /* 0x0006a000010a7983 */ /* 0x000ea80000300800 */
[----:B------:R-:W2:Y:S04]  /*12250*/  LDL.LU R59, [R1+0x6a4] ;  /* 0x0006a400013b7983 */ /* 0x000ea80000300800 */
[----:B------:R-:W2:Y:S04]  /*12260*/  LDL.LU R61, [R1+0x6a8] ;  /* 0x0006a800013d7983 */ /* 0x000ea80000300800 */
[----:B------:R-:W2:Y:S01]  /*12270*/  LDL.LU R60, [R1+0x6ac] ;  /* 0x0006ac00013c7983 */ /* 0x000ea20000300800 */
[----:B------:R-:W-:-:S04]  /*12280*/  IMAD.HI.U32 R2, R0, R54, RZ ;  /* 0x0000003600027227 */ /* 0x000fc800078e00ff */
[----:B------:R-:W-:-:S04]  /*12290*/  IMAD.MOV R2, RZ, RZ, -R2 ;  /* 0x000000ffff027224 */ /* 0x000fc800078e0a02 */
[----:B------:R-:W-:Y:S02]  /*122a0*/  IMAD R54, R57, R2, R54 ;  /* 0x0000000239367224 */ /* 0x000fe400078e0236 */
[----:B------:R-:W-:-:S03]  /*122b0*/  @!P3 IMAD.MOV R7, RZ, RZ, -R7 ;  /* 0x000000ffff07b224 */ /* 0x000fc600078e0a07 */
[----:B------:R-:W-:Y:S02]  /*122c0*/  ISETP.GT.U32.AND P3, PT, R57, R54, PT ;  /* 0x000000363900720c */ /* 0x000fe40003f64070 */
[----:B------:R-:W-:-:S05]  /*122d0*/  IABS R35, R30 ;  /* 0x0000001e00237213 */ /* 0x000fca0000000000 */
[----:B------:R-:W-:-:S04]  /*122e0*/  IMAD.HI.U32 R2, R0, R35, RZ ;  /* 0x0000002300027227 */ /* 0x000fc800078e00ff */
[----:B------:R-:W-:Y:S02]  /*122f0*/  IMAD.MOV R2, RZ, RZ, -R2 ;  /* 0x000000ffff027224 */ /* 0x000fe400078e0a02 */
[----:B------:R-:W-:Y:S02]  /*12300*/  @!P3 IMAD.IADD R54, R54, 0x1, -R57 ;  /* 0x000000013636b824 */ /* 0x000fe400078e0a39 */
[C---:B------:R-:W-:Y:S02]  /*12310*/  IMAD R35, R57.reuse, R2, R35 ;  /* 0x0000000239237224 */ /* 0x040fe400078e0223 */
[----:B------:R-:W-:Y:S01]  /*12320*/  IMAD.HI.U32 R2, R0, R11, RZ ;  /* 0x0000000b00027227 */ /* 0x000fe200078e00ff */
[----:B------:R-:W-:-:S03]  /*12330*/  ISETP.GT.U32.AND P3, PT, R57, R54, PT ;  /* 0x000000363900720c */ /* 0x000fc60003f64070 */
[----:B------:R-:W-:-:S04]  /*12340*/  IMAD.MOV R2, RZ, RZ, -R2 ;  /* 0x000000ffff027224 */ /* 0x000fc800078e0a02 */
[----:B------:R-:W-:-:S06]  /*12350*/  IMAD R11, R57, R2, R11 ;  /* 0x00000002390b7224 */ /* 0x000fcc00078e020b */
[----:B------:R-:W-:Y:S01]  /*12360*/  @!P3 IMAD.IADD R54, R54, 0x1, -R57 ;  /* 0x000000013636b824 */ /* 0x000fe200078e0a39 */
[----:B------:R-:W-:Y:S01]  /*12370*/  ISETP.GT.U32.AND P3, PT, R57, R11, PT ;  /* 0x0000000b3900720c */ /* 0x000fe20003f64070 */
[----:B------:R-:W-:-:S12]  /*12380*/  IMAD.HI.U32 R2, R0, R5, RZ ;  /* 0x0000000500027227 */ /* 0x000fd800078e00ff */
[----:B------:R-:W-:-:S05]  /*12390*/  @!P3 IMAD.IADD R11, R11, 0x1, -R57 ;  /* 0x000000010b0bb824 */ /* 0x000fca00078e0a39 */
[----:B------:R-:W-:Y:S01]  /*123a0*/  ISETP.GT.U32.AND P3, PT, R57, R11, PT ;  /* 0x0000000b3900720c */ /* 0x000fe20003f64070 */
[----:B------:R-:W-:-:S04]  /*123b0*/  IMAD.MOV R2, RZ, RZ, -R2 ;  /* 0x000000ffff027224 */ /* 0x000fc800078e0a02 */
[----:B------:R-:W-:-:S08]  /*123c0*/  IMAD R5, R57, R2, R5 ;  /* 0x0000000239057224 */ /* 0x000fd000078e0205 */
[----:B------:R-:W-:Y:S01]  /*123d0*/  @!P3 IMAD.IADD R11, R11, 0x1, -R57 ;  /* 0x000000010b0bb824 */ /* 0x000fe200078e0a39 */
[C---:B------:R-:W-:Y:S01]  /*123e0*/  ISETP.GT.U32.AND P3, PT, R57.reuse, R5, PT ;  /* 0x000000053900720c */ /* 0x040fe20003f64070 */
[----:B------:R-:W-:Y:S01]  /*123f0*/  @!P4 IMAD.MOV R6, RZ, RZ, -R6 ;  /* 0x000000ffff06c224 */ /* 0x000fe200078e0a06 */
[----:B------:R-:W-:Y:S02]  /*12400*/  ISETP.GT.U32.AND P4, PT, R57, R35, PT ;  /* 0x000000233900720c */ /* 0x000fe40003f84070 */
[----:B------:R-:W-:Y:S01]  /*12410*/  IABS R17, R48 ;  /* 0x0000003000117213 */ /* 0x000fe20000000000 */
[----:B------:R-:W-:-:S08]  /*12420*/  IMAD.HI.U32 R41, R0, R8, RZ ;  /* 0x0000000800297227 */ /* 0x000fd000078e00ff */
[----:B------:R-:W-:Y:S02]  /*12430*/  @!P3 IMAD.IADD R5, R5, 0x1, -R57 ;  /* 0x000000010505b824 */ /* 0x000fe400078e0a39 */
[----:B------:R-:W-:-:S03]  /*12440*/  IMAD.HI.U32 R39, R0, R17, RZ ;  /* 0x0000001100277227 */ /* 0x000fc600078e00ff */
[----:B------:R-:W-:Y:S01]  /*12450*/  ISETP.GT.U32.AND P3, PT, R57, R5, PT ;  /* 0x000000053900720c */ /* 0x000fe20003f64070 */
[----:B------:R-:W-:Y:S02]  /*12460*/  IMAD.MOV R41, RZ, RZ, -R41 ;  /* 0x000000ffff297224 */ /* 0x000fe400078e0a29 */
[----:B------:R-:W-:Y:S02]  /*12470*/  IMAD.MOV R39, RZ, RZ, -R39 ;  /* 0x000000ffff277224 */ /* 0x000fe400078e0a27 */
[----:B------:R-:W-:Y:S02]  /*12480*/  @!P4 IMAD.IADD R35, R35, 0x1, -R57 ;  /* 0x000000012323c824 */ /* 0x000fe400078e0a39 */
[C---:B------:R-:W-:Y:S02]  /*12490*/  IMAD R8, R57.reuse, R41, R8 ;  /* 0x0000002939087224 */ /* 0x040fe400078e0208 */
[C---:B------:R-:W-:Y:S01]  /*124a0*/  IMAD R17, R57.reuse, R39, R17 ;  /* 0x0000002739117224 */ /* 0x040fe200078e0211 */
[C---:B------:R-:W-:Y:S01]  /*124b0*/  ISETP.GT.U32.AND P4, PT, R57.reuse, R35, PT ;  /* 0x000000233900720c */ /* 0x040fe20003f84070 */
[----:B------:R-:W-:Y:S01]  /*124c0*/  @!P5 IMAD.MOV R11, RZ, RZ, -R11 ;  /* 0x000000ffff0bd224 */ /* 0x000fe200078e0a0b */
[----:B------:R-:W-:Y:S01]  /*124d0*/  ISETP.GT.U32.AND P5, PT, R57, R8, PT ;  /* 0x000000083900720c */ /* 0x000fe20003fa4070 */
[----:B------:R-:W-:Y:S01]  /*124e0*/  @!P3 IMAD.IADD R5, R5, 0x1, -R57 ;  /* 0x000000010505b824 */ /* 0x000fe200078e0a39 */
[----:B------:R-:W-:-:S02]  /*124f0*/  ISETP.GT.U32.AND P3, PT, R57, R17, PT ;  /* 0x000000113900720c */ /* 0x000fc40003f64070 */
[----:B------:R-:W-:Y:S02]  /*12500*/  ISETP.GE.AND P1, PT, R30, RZ, PT ;  /* 0x000000ff1e00720c */ /* 0x000fe40003f26270 */
[----:B---3--:R-:W-:-:S05]  /*12510*/  IABS R30, R51 ;  /* 0x00000033001e7213 */ /* 0x008fca0000000000 */
[--C-:B------:R-:W-:Y:S01]  /*12520*/  @!P4 IMAD.IADD R35, R35, 0x1, -R57.reuse ;  /* 0x000000012323c824 */ /* 0x100fe200078e0a39 */
[----:B------:R-:W-:Y:S01]  /*12530*/  ISETP.GE.AND P4, PT, R51, RZ, PT ;  /* 0x000000ff3300720c */ /* 0x000fe20003f86270 */
[--C-:B------:R-:W-:Y:S02]  /*12540*/  @!P5 IMAD.IADD R8, R8, 0x1, -R57.reuse ;  /* 0x000000010808d824 */ /* 0x100fe400078e0a39 */
[----:B------:R-:W-:-:S03]  /*12550*/  @!P3 IMAD.IADD R17, R17, 0x1, -R57 ;  /* 0x000000011111b824 */ /* 0x000fc600078e0a39 */
[C---:B------:R-:W-:Y:S02]  /*12560*/  ISETP.GT.U32.AND P5, PT, R57.reuse, R8, PT ;  /* 0x000000083900720c */ /* 0x040fe40003fa4070 */
[----:B------:R-:W-:Y:S01]  /*12570*/  ISETP.GT.U32.AND P3, PT, R57, R17, PT ;  /* 0x000000113900720c */ /* 0x000fe20003f64070 */
[----:B------:R-:W-:-:S04]  /*12580*/  IMAD.HI.U32 R23, R0, R30, RZ ;  /* 0x0000001e00177227 */ /* 0x000fc800078e00ff */
[----:B------:R-:W-:Y:S02]  /*12590*/  @!P1 IMAD.MOV R35, RZ, RZ, -R35 ;  /* 0x000000ffff239224 */ /* 0x000fe400078e0a23 */
[----:B------:R-:W-:-:S04]  /*125a0*/  IMAD.MOV R23, RZ, RZ, -R23 ;  /* 0x000000ffff177224 */ /* 0x000fc800078e0a17 */
[--C-:B------:R-:W-:Y:S02]  /*125b0*/  @!P5 IMAD.IADD R8, R8, 0x1, -R57.reuse ;  /* 0x000000010808d824 */ /* 0x100fe400078e0a39 */
[----:B------:R-:W-:Y:S02]  /*125c0*/  @!P3 IMAD.IADD R17, R17, 0x1, -R57 ;  /* 0x000000011111b824 */ /* 0x000fe400078e0a39 */
[C---:B------:R-:W-:Y:S02]  /*125d0*/  IMAD R30, R57.reuse, R23, R30 ;  /* 0x00000017391e7224 */ /* 0x040fe400078e021e */
[----:B------:R-:W-:Y:S01]  /*125e0*/  @!P6 IMAD.MOV R54, RZ, RZ, -R54 ;  /* 0x000000ffff36e224 */ /* 0x000fe200078e0a36 */
[----:B------:R-:W-:Y:S01]  /*125f0*/  ISETP.GE.AND P6, PT, R48, RZ, PT ;  /* 0x000000ff3000720c */ /* 0x000fe20003fc6270 */
[----:B------:R-:W-:Y:S01]  /*12600*/  @!P2 IMAD.MOV R8, RZ, RZ, -R8 ;  /* 0x000000ffff08a224 */ /* 0x000fe200078e0a08 */
[----:B------:R-:W-:Y:S01]  /*12610*/  ISETP.GT.U32.AND P5, PT, R57, R30, PT ;  /* 0x0000001e3900720c */ /* 0x000fe20003fa4070 */
[----:B------:R-:W-:-:S10]  /*12620*/  @!P0 IMAD.MOV R5, RZ, RZ, -R5 ;  /* 0x000000ffff058224 */ /* 0x000fd400078e0a05 */
[----:B------:R-:W-:Y:S02]  /*12630*/  @!P6 IMAD.MOV R17, RZ, RZ, -R17 ;  /* 0x000000ffff11e224 */ /* 0x000fe400078e0a11 */
[----:B------:R-:W-:Y:S01]  /*12640*/  @!P5 IMAD.IADD R30, R30, 0x1, -R57 ;  /* 0x000000011e1ed824 */ /* 0x000fe200078e0a39 */
[----:B----4-:R-:W-:Y:S02]  /*12650*/  IABS R45, R19 ;  /* 0x00000013002d7213 */ /* 0x010fe40000000000 */
[----:B-----5:R-:W-:-:S03]  /*12660*/  IABS R51, R18 ;  /* 0x0000001200337213 */ /* 0x020fc60000000000 */
[----:B------:R-:W-:-:S04]  /*12670*/  IMAD.HI.U32 R41, R0, R45, RZ ;  /* 0x0000002d00297227 */ /* 0x000fc800078e00ff */
[----:B------:R-:W-:Y:S01]  /*12680*/  IMAD.HI.U32 R39, R0, R51, RZ ;  /* 0x0000003300277227 */ /* 0x000fe200078e00ff */
[----:B--2---:R-:W-:-:S03]  /*12690*/  IABS R42, R53 ;  /* 0x00000035002a7213 */ /* 0x004fc60000000000 */
[----:B------:R-:W-:Y:S02]  /*126a0*/  IMAD.MOV R39, RZ, RZ, -R39 ;  /* 0x000000ffff277224 */ /* 0x000fe400078e0a27 */
[----:B------:R-:W-:Y:S02]  /*126b0*/  IMAD.MOV R41, RZ, RZ, -R41 ;  /* 0x000000ffff297224 */ /* 0x000fe400078e0a29 */
[----:B------:R-:W-:Y:S01]  /*126c0*/  IMAD R51, R57, R39, R51 ;  /* 0x0000002739337224 */ /* 0x000fe200078e0233 */
[----:B------:R-:W-:Y:S01]  /*126d0*/  ISETP.GE.AND P1, PT, R53, RZ, PT ;  /* 0x000000ff3500720c */ /* 0x000fe20003f26270 */
[----:B------:R-:W-:Y:S01]  /*126e0*/  IMAD.HI.U32 R2, R0, R42, RZ ;  /* 0x0000002a00027227 */ /* 0x000fe200078e00ff */
[----:B------:R-:W-:Y:S02]  /*126f0*/  IABS R53, R16 ;  /* 0x0000001000357213 */ /* 0x000fe40000000000 */
[----:B------:R-:W-:Y:S01]  /*12700*/  IABS R55, R15 ;  /* 0x0000000f00377213 */ /* 0x000fe20000000000 */
[C---:B------:R-:W-:Y:S01]  /*12710*/  IMAD R45, R57.reuse, R41, R45 ;  /* 0x00000029392d7224 */ /* 0x040fe200078e022d */
[----:B------:R-:W-:Y:S01]  /*12720*/  ISETP.GT.U32.AND P3, PT, R57, R51, PT ;  /* 0x000000333900720c */ /* 0x000fe20003f64070 */
[----:B------:R-:W-:-:S02]  /*12730*/  IMAD.MOV R2, RZ, RZ, -R2 ;  /* 0x000000ffff027224 */ /* 0x000fc400078e0a02 */
[----:B------:R-:W-:Y:S01]  /*12740*/  IMAD.HI.U32 R23, R0, R53, RZ ;  /* 0x0000003500177227 */ /* 0x000fe200078e00ff */
[----:B------:R-:W-:-:S03]  /*12750*/  ISETP.GT.U32.AND P2, PT, R57, R45, PT ;  /* 0x0000002d3900720c */ /* 0x000fc60003f44070 */
[----:B------:R-:W-:Y:S02]  /*12760*/  IMAD R42, R57, R2, R42 ;  /* 0x00000002392a7224 */ /* 0x000fe400078e022a */
[----:B------:R-:W-:Y:S01]  /*12770*/  IMAD.HI.U32 R2, R0, R55, RZ ;  /* 0x0000003700027227 */ /* 0x000fe200078e00ff */
[----:B------:R-:W-:-:S03]  /*12780*/  IABS R39, R12 ;  /* 0x0000000c00277213 */ /* 0x000fc60000000000 */
[----:B------:R-:W-:Y:S02]  /*12790*/  IMAD.MOV R23, RZ, RZ, -R23 ;  /* 0x000000ffff177224 */ /* 0x000fe400078e0a17 */
[----:B------:R-:W-:Y:S01]  /*127a0*/  IMAD.MOV R2, RZ, RZ, -R2 ;  /* 0x000000ffff027224 */ /* 0x000fe200078e0a02 */
[C---:B------:R-:W-:Y:S01]  /*127b0*/  ISETP.GT.U32.AND P0, PT, R57.reuse, R42, PT ;  /* 0x0000002a3900720c */ /* 0x040fe20003f04070 */
[C---:B------:R-:W-:Y:S01]  /*127c0*/  IMAD R53, R57.reuse, R23, R53 ;  /* 0x0000001739357224 */ /* 0x040fe200078e0235 */
[----:B------:R-:W-:Y:S01]  /*127d0*/  IABS R23, R13 ;  /* 0x0000000d00177213 */ /* 0x000fe20000000000 */
[----:B------:R-:W-:Y:S01]  /*127e0*/  IMAD R55, R57, R2, R55 ;  /* 0x0000000239377224 */ /* 0x000fe200078e0237 */
[----:B------:R-:W-:Y:S01]  /*127f0*/  IABS R41, R10 ;  /* 0x0000000a00297213 */ /* 0x000fe20000000000 */
[----:B------:R-:W-:Y:S02]  /*12800*/  @!P3 IMAD.IADD R51, R51, 0x1, -R57 ;  /* 0x000000013333b824 */ /* 0x000fe400078e0a39 */
[----:B------:R-:W-:-:S02]  /*12810*/  IMAD.MOV.U32 R2, RZ, RZ, R39 ;  /* 0x000000ffff027224 */ /* 0x000fc400078e0027 */
[----:B------:R-:W-:Y:S01]  /*12820*/  IMAD.HI.U32 R48, R0, R23, RZ ;  /* 0x0000001700307227 */ /* 0x000fe200078e00ff */
[----:B------:R-:W-:-:S03]  /*12830*/  ISETP.GT.U32.AND P6, PT, R57, R51, PT ;  /* 0x000000333900720c */ /* 0x000fc60003fc4070 */
[----:B------:R-:W-:Y:S02]  /*12840*/  @!P2 IMAD.IADD R45, R45, 0x1, -R57 ;  /* 0x000000012d2da824 */ /* 0x000fe400078e0a39 */
[----:B------:R-:W-:-:S04]  /*12850*/  IMAD.HI.U32 R39, R0, R2, RZ ;  /* 0x0000000200277227 */ /* 0x000fc800078e00ff */
[----:B------:R-:W-:Y:S01]  /*12860*/  IMAD.HI.U32 R22, R0, R41, RZ ;  /* 0x0000002900167227 */ /* 0x000fe200078e00ff */
[----:B------:R-:W-:-:S03]  /*12870*/  ISETP.GT.U32.AND P3, PT, R57, R45, PT ;  /* 0x0000002d3900720c */ /* 0x000fc60003f64070 */
[----:B------:R-:W-:Y:S02]  /*12880*/  IMAD.MOV R58, RZ, RZ, -R48 ;  /* 0x000000ffff3a7224 */ /* 0x000fe400078e0a30 */
[----:B------:R-:W-:Y:S02]  /*12890*/  IMAD.MOV R48, RZ, RZ, -R39 ;  /* 0x000000ffff307224 */ /* 0x000fe400078e0a27 */
[----:B------:R-:W-:Y:S02]  /*128a0*/  IMAD.MOV R39, RZ, RZ, -R22 ;  /* 0x000000ffff277224 */ /* 0x000fe400078e0a16 */
[----:B------:R-:W-:Y:S01]  /*128b0*/  @!P0 IMAD.IADD R42, R42, 0x1, -R57 ;  /* 0x000000012a2a8824 */ /* 0x000fe200078e0a39 */
[C---:B------:R-:W-:Y:S01]  /*128c0*/  ISETP.GT.U32.AND P0, PT, R57.reuse, R30, PT ;  /* 0x0000001e3900720c */ /* 0x040fe20003f04070 */
[C---:B------:R-:W-:Y:S01]  /*128d0*/  IMAD R2, R57.reuse, R48, R2 ;  /* 0x0000003039027224 */ /* 0x040fe200078e0202 */
[C---:B------:R-:W-:Y:S01]  /*128e0*/  ISETP.GT.U32.AND P5, PT, R57.reuse, R53, PT ;  /* 0x000000353900720c */ /* 0x040fe20003fa4070 */
[----:B------:R-:W-:Y:S01]  /*128f0*/  IMAD R41, R57, R39, R41 ;  /* 0x0000002739297224 */ /* 0x000fe200078e0229 */
[----:B------:R-:W-:Y:S01]  /*12900*/  IABS R48, R61 ;  /* 0x0000003d00307213 */ /* 0x000fe20000000000 */
[----:B------:R-:W-:-:S02]  /*12910*/  @!P6 IMAD.IADD R51, R51, 0x1, -R57 ;  /* 0x000000013333e824 */ /* 0x000fc400078e0a39 */
[C---:B------:R-:W-:Y:S01]  /*12920*/  IMAD R23, R57.reuse, R58, R23 ;  /* 0x0000003a39177224 */ /* 0x040fe200078e0217 */
[----:B------:R-:W-:Y:S01]  /*12930*/  ISETP.GT.U32.AND P6, PT, R57, R41, PT ;  /* 0x000000293900720c */ /* 0x000fe20003fc4070 */
[----:B------:R-:W-:-:S04]  /*12940*/  IMAD.HI.U32 R58, R0, R48, RZ ;  /* 0x00000030003a7227 */ /* 0x000fc800078e00ff */
[--C-:B------:R-:W-:Y:S01]  /*12950*/  @!P3 IMAD.IADD R45, R45, 0x1, -R57.reuse ;  /* 0x000000012d2db824 */ /* 0x100fe200078e0a39 */
[C---:B------:R-:W-:Y:S01]  /*12960*/  ISETP.GT.U32.AND P3, PT, R57.reuse, R2, PT ;  /* 0x000000023900720c */ /* 0x040fe20003f64070 */
[----:B------:R-:W-:Y:S02]  /*12970*/  IMAD.MOV R58, RZ, RZ, -R58 ;  /* 0x000000ffff3a7224 */ /* 0x000fe400078e0a3a */
[--C-:B------:R-:W-:Y:S01]  /*12980*/  @!P0 IMAD.IADD R30, R30, 0x1, -R57.reuse ;  /* 0x000000011e1e8824 */ /* 0x100fe200078e0a39 */
[----:B------:R-:W-:Y:S01]  /*12990*/  ISETP.GT.U32.AND P0, PT, R57, R55, PT ;  /* 0x000000373900720c */ /* 0x000fe20003f04070 */
[--C-:B------:R-:W-:Y:S02]  /*129a0*/  @!P5 IMAD.IADD R53, R53, 0x1, -R57.reuse ;  /* 0x000000013535d824 */ /* 0x100fe400078e0a39 */
[----:B------:R-:W-:Y:S02]  /*129b0*/  IMAD R48, R57, R58, R48 ;  /* 0x0000003a39307224 */ /* 0x000fe400078e0230 */
[----:B------:R-:W-:Y:S01]  /*129c0*/  @!P6 IMAD.IADD R41, R41, 0x1, -R57 ;  /* 0x000000012929e824 */ /* 0x000fe200078e0a39 */
[----:B------:R-:W-:-:S02]  /*129d0*/  ISETP.GT.U32.AND P5, PT, R57, R53, PT ;  /* 0x000000353900720c */ /* 0x000fc40003fa4070 */
[----:B------:R-:W-:Y:S01]  /*129e0*/  ISETP.GT.U32.AND P6, PT, R57, R48, PT ;  /* 0x000000303900720c */ /* 0x000fe20003fc4070 */
[--C-:B------:R-:W-:Y:S01]  /*129f0*/  @!P3 IMAD.IADD R2, R2, 0x1, -R57.reuse ;  /* 0x000000010202b824 */ /* 0x100fe200078e0a39 */
[----:B------:R-:W-:Y:S02]  /*12a00*/  ISETP.GE.AND P3, PT, R16, RZ, PT ;  /* 0x000000ff1000720c */ /* 0x000fe40003f66270 */
[----:B------:R-:W-:Y:S01]  /*12a10*/  IABS R56, R59 ;  /* 0x0000003b00387213 */ /* 0x000fe20000000000 */
[----:B------:R-:W-:Y:S01]  /*12a20*/  @!P0 IMAD.IADD R55, R55, 0x1, -R57 ;  /* 0x0000000137378824 */ /* 0x000fe200078e0a39 */
[----:B------:R-:W-:Y:S01]  /*12a30*/  IABS R39, R60 ;  /* 0x0000003c00277213 */ /* 0x000fe20000000000 */
[----:B------:R-:W-:Y:S02]  /*12a40*/  @!P4 IMAD.MOV R30, RZ, RZ, -R30 ;  /* 0x000000ffff1ec224 */ /* 0x000fe400078e0a1e */
[----:B------:R-:W-:Y:S01]  /*12a50*/  IMAD.HI.U32 R21, R0, R56, RZ ;  /* 0x0000003800157227 */ /* 0x000fe200078e00ff */
[----:B------:R-:W-:-:S03]  /*12a60*/  ISETP.GT.U32.AND P4, PT, R57, R55, PT ;  /* 0x000000373900720c */ /* 0x000fc60003f84070 */
[----:B------:R-:W-:-:S04]  /*12a70*/  IMAD.HI.U32 R0, R0, R39, RZ ;  /* 0x0000002700007227 */ /* 0x000fc800078e00ff */
[--C-:B------:R-:W-:Y:S02]  /*12a80*/  @!P5 IMAD.IADD R53, R53, 0x1, -R57.reuse ;  /* 0x000000013535d824 */ /* 0x100fe400078e0a39 */
[----:B------:R-:W-:Y:S02]  /*12a90*/  @!P6 IMAD.IADD R48, R48, 0x1, -R57 ;  /* 0x000000013030e824 */ /* 0x000fe400078e0a39 */
[----:B------:R-:W-:Y:S02]  /*12aa0*/  IMAD.MOV R0, RZ, RZ, -R0 ;  /* 0x000000ffff007224 */ /* 0x000fe400078e0a00 */
[----:B------:R-:W-:Y:S01]  /*12ab0*/  @!P3 IMAD.MOV R53, RZ, RZ, -R53 ;  /* 0x000000ffff35b224 */ /* 0x000fe200078e0a35 */
[C---:B------:R-:W-:Y:S01]  /*12ac0*/  ISETP.GT.U32.AND P3, PT, R57.reuse, R48, PT ;  /* 0x000000303900720c */ /* 0x040fe20003f64070 */
[C---:B------:R-:W-:Y:S01]  /*12ad0*/  IMAD R39, R57.reuse, R0, R39 ;  /* 0x0000000039277224 */ /* 0x040fe200078e0227 */
[----:B------:R-:W-:Y:S01]  /*12ae0*/  ISETP.GT.U32.AND P2, PT, R57, R42, PT ;  /* 0x0000002a3900720c */ /* 0x000fe20003f44070 */
[----:B------:R-:W-:-:S02]  /*12af0*/  @!P4 IMAD.IADD R55, R55, 0x1, -R57 ;  /* 0x000000013737c824 */ /* 0x000fc400078e0a39 */
[----:B------:R-:W-:Y:S01]  /*12b00*/  IMAD.MOV R21, RZ, RZ, -R21 ;  /* 0x000000ffff157224 */ /* 0x000fe200078e0a15 */
[----:B------:R-:W-:-:S03]  /*12b10*/  ISETP.GT.U32.AND P4, PT, R57, R39, PT ;  /* 0x000000273900720c */ /* 0x000fc60003f84070 */
[----:B------:R-:W-:-:S04]  /*12b20*/  IMAD R56, R57, R21, R56 ;  /* 0x0000001539387224 */ /* 0x000fc800078e0238 */
[--C-:B------:R-:W-:Y:S01]  /*12b30*/  @!P3 IMAD.IADD R48, R48, 0x1, -R57.reuse ;  /* 0x000000013030b824 */ /* 0x100fe200078e0a39 */
[----:B------:R-:W-:Y:S01]  /*12b40*/  ISETP.GE.AND P3, PT, R61, RZ, PT ;  /* 0x000000ff3d00720c */ /* 0x000fe20003f66270 */
[--C-:B------:R-:W-:Y:S01]  /*12b50*/  @!P2 IMAD.IADD R42, R42, 0x1, -R57.reuse ;  /* 0x000000012a2aa824 */ /* 0x100fe200078e0a39 */
[----:B------:R-:W0:Y:S01]  /*12b60*/  S2R R61, SR_TID.X ;  /* 0x00000000003d7919 */ /* 0x000e220000002100 */
[C---:B------:R-:W-:Y:S02]  /*12b70*/  ISETP.GT.U32.AND P2, PT, R57.reuse, R23, PT ;  /* 0x000000173900720c */ /* 0x040fe40003f44070 */
[----:B------:R-:W-:Y:S01]  /*12b80*/  ISETP.GT.U32.AND P5, PT, R57, R56, PT ;  /* 0x000000383900720c */ /* 0x000fe20003fa4070 */
[----:B------:R-:W-:Y:S01]  /*12b90*/  @!P4 IMAD.IADD R39, R39, 0x1, -R57 ;  /* 0x000000012727c824 */ /* 0x000fe200078e0a39 */
[----:B------:R-:W-:Y:S02]  /*12ba0*/  ISETP.GE.AND P4, PT, R60, RZ, PT ;  /* 0x000000ff3c00720c */ /* 0x000fe40003f86270 */
[----:B------:R-:W1:Y:S01]  /*12bb0*/  LDC R60, c[0x0][0x230] ;  /* 0x00008c00ff3c7b82 */ /* 0x000e620000000800 */
[----:B------:R-:W-:-:S06]  /*12bc0*/  @!P1 IMAD.MOV R42, RZ, RZ, -R42 ;  /* 0x000000ffff2a9224 */ /* 0x000fcc00078e0a2a */
[--C-:B------:R-:W-:Y:S02]  /*12bd0*/  @!P2 IMAD.IADD R23, R23, 0x1, -R57.reuse ;  /* 0x000000011717a824 */ /* 0x100fe400078e0a39 */
[----:B------:R-:W-:Y:S01]  /*12be0*/  @!P5 IMAD.IADD R56, R56, 0x1, -R57 ;  /* 0x000000013838d824 */ /* 0x000fe200078e0a39 */
[C---:B------:R-:W-:Y:S02]  /*12bf0*/  ISETP.GT.U32.AND P5, PT, R57.reuse, R2, PT ;  /* 0x000000023900720c */ /* 0x040fe40003fa4070 */
[----:B------:R-:W-:Y:S02]  /*12c00*/  ISETP.GT.U32.AND P1, PT, R57, R23, PT ;  /* 0x000000173900720c */ /* 0x000fe40003f24070 */
[----:B------:R-:W-:-:S09]  /*12c10*/  ISETP.GE.AND P0, PT, R19, RZ, PT ;  /* 0x000000ff1300720c */ /* 0x000fd20003f06270 */
[--C-:B------:R-:W-:Y:S01]  /*12c20*/  @!P5 IMAD.IADD R2, R2, 0x1, -R57.reuse ;  /* 0x000000010202d824 */ /* 0x100fe200078e0a39 */
[----:B------:R-:W-:Y:S01]  /*12c30*/  ISETP.GE.AND P5, PT, R12, RZ, PT ;  /* 0x000000ff0c00720c */ /* 0x000fe20003fa6270 */
[----:B------:R-:W-:Y:S01]  /*12c40*/  @!P1 IMAD.IADD R23, R23, 0x1, -R57 ;  /* 0x0000000117179824 */ /* 0x000fe200078e0a39 */
[----:B0-----:R-:W-:Y:S01]  /*12c50*/  LOP3.LUT R12, R61, 0x3, RZ, 0xc0, !PT ;  /* 0x000000033d0c7812 */ /* 0x001fe200078ec0ff */
[----:B-1----:R-:W-:Y:S01]  /*12c60*/  VIADD R60, R60, 0x3f ;  /* 0x0000003f3c3c7836 */ /* 0x002fe20000000000 */
[----:B------:R-:W-:Y:S02]  /*12c70*/  ISETP.GE.AND P1, PT, R13, RZ, PT ;  /* 0x000000ff0d00720c */ /* 0x000fe40003f26270 */
[----:B------:R-:W-:Y:S01]  /*12c80*/  SHF.R.U32.HI R13, RZ, 0x2, R61 ;  /* 0x00000002ff0d7819 */ /* 0x000fe2000001163d */
[----:B------:R-:W-:Y:S01]  /*12c90*/  @!P0 IMAD.MOV R45, RZ, RZ, -R45 ;  /* 0x000000ffff2d8224 */ /* 0x000fe200078e0a2d */
[----:B------:R-:W-:Y:S01]  /*12ca0*/  SHF.R.S32.HI R0, RZ, 0x1f, R60 ;  /* 0x0000001fff007819 */ /* 0x000fe2000001143c */
[----:B------:R-:W-:Y:S01]  /*12cb0*/  IMAD R12, R12, 0x220, RZ ;  /* 0x000002200c0c7824 */ /* 0x000fe200078e02ff */
[----:B------:R-:W-:-:S02]  /*12cc0*/  ISETP.GT.U32.AND P0, PT, R57, R41, PT ;  /* 0x000000293900720c */ /* 0x000fc40003f04070 */
[----:B------:R-:W-:Y:S02]  /*12cd0*/  SGXT.U32 R13, R13, 0x3 ;  /* 0x000000030d0d781a */ /* 0x000fe40000000000 */
[----:B------:R-:W-:Y:S02]  /*12ce0*/  ISETP.GE.AND P6, PT, R15, RZ, PT ;  /* 0x000000ff0f00720c */ /* 0x000fe40003fc6270 */
[----:B------:R-:W-:Y:S02]  /*12cf0*/  LEA.HI R15, R0, R60, RZ, 0x6 ;  /* 0x0000003c000f7211 */ /* 0x000fe400078f30ff */
[----:B------:R-:W-:Y:S02]  /*12d00*/  LOP3.LUT R0, R12, R13, RZ, 0xfc, !PT ;  /* 0x0000000d0c007212 */ /* 0x000fe400078efcff */
[----:B------:R-:W-:Y:S01]  /*12d10*/  ISETP.GE.AND P2, PT, R18, RZ, PT ;  /* 0x000000ff1200720c */ /* 0x000fe20003f46270 */
[----:B------:R-:W-:Y:S02]  /*12d20*/  IMAD.SHL.U32 R58, R61, 0x40, RZ ;  /* 0x000000403d3a7824 */ /* 0x000fe400078e00ff */
[----:B------:R0:W-:Y:S01]  /*12d30*/  STL [R1+0x3b2c], R0 ;  /* 0x003b2c0001007387 */ /* 0x0001e20000100800 */
[----:B------:R-:W-:-:S03]  /*12d40*/  @!P0 IMAD.IADD R41, R41, 0x1, -R57 ;  /* 0x0000000129298824 */ /* 0x000fc600078e0a39 */
[----:B------:R-:W2:Y:S01]  /*12d50*/  LDL.LU R27, [R1+0xb4] ;  /* 0x0000b400011b7983 */ /* 0x000ea20000300800 */
[----:B------:R-:W-:-:S03]  /*12d60*/  ISETP.GE.AND P0, PT, R10, RZ, PT ;  /* 0x000000ff0a00720c */ /* 0x000fc60003f06270 */
[----:B------:R-:W3:Y:S01]  /*12d70*/  LDL.LU R26, [R1+0x98] ;  /* 0x00009800011a7983 */ /* 0x000ee20000300800 */
[----:B0-----:R-:W0:Y:S01]  /*12d80*/  LDC R0, c[0x0][0x23c] ;  /* 0x00008f00ff007b82 */ /* 0x001e220000000800 */
[----:B------:R-:W-:Y:S02]  /*12d90*/  IMAD.SHL.U32 R10, R61, 0x8, RZ ;  /* 0x000000083d0a7824 */ /* 0x000fe400078e00ff */
[----:B------:R-:W4:Y:S01]  /*12da0*/  LDL.LU R24, [R1+0x54] ;  /* 0x0000540001187983 */ /* 0x000f220000300800 */
[----:B------:R-:W-:Y:S01]  /*12db0*/  LOP3.LUT R58, R58, 0x1c0, RZ, 0xc0, !PT ;  /* 0x000001c03a3a7812 */ /* 0x000fe200078ec0ff */
[----:B------:R-:W-:Y:S02]  /*12dc0*/  @!P2 IMAD.MOV R51, RZ, RZ, -R51 ;  /* 0x000000ffff33a224 */ /* 0x000fe400078e0a33 */
[----:B------:R-:W5:Y:S01]  /*12dd0*/  LDL.LU R22, [R1+0x4c] ;  /* 0x00004c0001167983 */ /* 0x000f620000300800 */
[----:B------:R-:W-:-:S03]  /*12de0*/  ISETP.GT.U32.AND P2, PT, R57, R56, PT ;  /* 0x000000383900720c */ /* 0x000fc60003f44070 */
[----:B------:R-:W5:Y:S01]  /*12df0*/  LDL.LU R21, [R1+0x38] ;  /* 0x0000380001157983 */ /* 0x000f620000300800 */
[----:B------:R-:W-:Y:S01]  /*12e00*/  LOP3.LUT R58, R58, 0x30, R10, 0xf8, !PT ;  /* 0x000000303a3a7812 */ /* 0x000fe200078ef80a */
[----:B------:R-:W-:Y:S02]  /*12e10*/  IMAD.SHL.U32 R10, R61, 0x2, RZ ;  /* 0x000000023d0a7824 */ /* 0x000fe400078e00ff */
[----:B------:R-:W5:Y:S01]  /*12e20*/  LDL.LU R19, [R1+0x34] ;  /* 0x0000340001137983 */ /* 0x000f620000300800 */
[----:B------:R-:W-:Y:S01]  /*12e30*/  @!P6 IMAD.MOV R55, RZ, RZ, -R55 ;  /* 0x000000ffff37e224 */ /* 0x000fe200078e0a37 */
[----:B------:R-:W-:Y:S02]  /*12e40*/  ISETP.GT.U32.AND P6, PT, R57, R39, PT ;  /* 0x000000273900720c */ /* 0x000fe40003fc4070 */
[----:B------:R-:W5:Y:S01]  /*12e50*/  LDL.LU R18, [R1+0x30] ;  /* 0x0000300001127983 */ /* 0x000f620000300800 */
[----:B------:R-:W-:-:S03]  /*12e60*/  LOP3.LUT R10, R58, 0x30, R10, 0x78, !PT ;  /* 0x000000303a0a7812 */ /* 0x000fc600078e780a */
[----:B------:R-:W5:Y:S04]  /*12e70*/  LDL.LU R16, [R1+0x2c] ;  /* 0x00002c0001107983 */ /* 0x000f680000300800 */
[----:B------:R-:W5:Y:S04]  /*12e80*/  LDL.LU R15, [R1+0x20] ;  /* 0x00002000010f7983 */ /* 0x000f680000300800 */
[----:B------:R-:W5:Y:S01]  /*12e90*/  LDL.LU R13, [R1+0x1c] ;  /* 0x00001c00010d7983 */ /* 0x000f620000300800 */
[----:B------:R-:W-:Y:S01]  /*12ea0*/  @!P2 IMAD.IADD R56, R56, 0x1, -R57 ;  /* 0x000000013838a824 */ /* 0x000fe200078e0a39 */
[----:B------:R-:W-:-:S02]  /*12eb0*/  LOP3.LUT R61, R61, 0x1f, RZ, 0xc0, !PT ;  /* 0x0000001f3d3d7812 */ /* 0x000fc400078ec0ff */
[----:B------:R-:W5:Y:S01]  /*12ec0*/  LDL.LU R12, [R1+0x18] ;  /* 0x00001800010c7983 */ /* 0x000f620000300800 */
[----:B------:R-:W-:-:S03]  /*12ed0*/  ISETP.GE.AND P2, PT, R59, RZ, PT ;  /* 0x000000ff3b00720c */ /* 0x000fc60003f46270 */
[----:B------:R-:W5:Y:S01]  /*12ee0*/  LDL.LU R10, [R1+0x14] ;  /* 0x00001400010a7983 */ /* 0x000f620000300800 */
[----:B------:R-:W-:-:S03]  /*12ef0*/  @!P6 IMAD.IADD R39, R39, 0x1, -R57 ;  /* 0x000000012727e824 */ /* 0x000fc600078e0a39 */
[----:B------:R-:W5:Y:S01]  /*12f00*/  LDL.LU R59, [R1+0x10] ;  /* 0x00001000013b7983 */ /* 0x000f620000300800 */
[----:B0-----:R-:W-:-:S03]  /*12f10*/  IMAD R57, R61, R0, RZ ;  /* 0x000000003d397224 */ /* 0x001fc600078e02ff */
[----:B------:R-:W5:Y:S04]  /*12f20*/  LDL.LU R60, [R1+0xc] ;  /* 0x00000c00013c7983 */ /* 0x000f680000300800 */
[----:B------:R-:W5:Y:S01]  /*12f30*/  LDL.LU R61, [R1+0x8] ;  /* 0x00000800013d7983 */ /* 0x000f620000300800 */
[----:B------:R-:W-:Y:S01]  /*12f40*/  @!P1 IMAD.MOV R23, RZ, RZ, -R23 ;  /* 0x000000ffff179224 */ /* 0x000fe200078e0a17 */
[----:B------:R-:W-:Y:S02]  /*12f50*/  ISETP.NE.AND P1, PT, R3, RZ, PT ;  /* 0x000000ff0300720c */ /* 0x000fe40003f25270 */
[----:B------:R-:W-:Y:S01]  /*12f60*/  LOP3.LUT R58, RZ, R3, RZ, 0x33, !PT ;  /* 0x00000003ff3a7212 */ /* 0x000fe200078e33ff */
[----:B------:R-:W-:Y:S02]  /*12f70*/  IMAD R3, R0, 0x20, R57 ;  /* 0x0000002000037824 */ /* 0x000fe400078e0239 */
[----:B------:R-:W-:Y:S01]  /*12f80*/  @!P5 IMAD.MOV R2, RZ, RZ, -R2 ;  /* 0x000000ffff02d224 */ /* 0x000fe200078e0a02 */
[----:B------:R-:W-:-:S02]  /*12f90*/  IADD3 R57, P5, R57, UR4, RZ ;  /* 0x0000000439397c10 */ /* 0x000fc4000ffbe0ff */
[----:B------:R-:W-:Y:S01]  /*12fa0*/  IADD3 R3, P6, R3, UR4, RZ ;  /* 0x0000000403037c10 */ /* 0x000fe2000ffde0ff */
[----:B------:R-:W-:Y:S02]  /*12fb0*/  ULDC UR4, c[0x0][0x234] ;  /* 0x00008d0000047ab9 */ /* 0x000fe40000000800 */
[----:B------:R0:W-:Y:S04]  /*12fc0*/  STL [R1+0x3b8c], R57 ;  /* 0x003b8c3901007387 */ /* 0x0001e80000100800 */
[----:B0-----:R-:W5:Y:S04]  /*12fd0*/  LDL.LU R57, [R1] ;  /* 0x0000000001397983 */ /* 0x001f680000300800 */
[----:B------:R0:W-:Y:S04]  /*12fe0*/  STL [R1+0x3b90], R3 ;  /* 0x003b900301007387 */ /* 0x0001e80000100800 */
[----:B0-----:R-:W5:Y:S01]  /*12ff0*/  LDL.LU R3, [R1+0x4] ;  /* 0x0000040001037983 */ /* 0x001f620000300800 */
[----:B--2---:R-:W-:-:S02]  /*13000*/  SEL R27, R58, R27, !P1 ;  /* 0x0000001b3a1b7207 */ /* 0x004fc40004800000 */
[----:B---3--:R-:W-:-:S03]  /*13010*/  SEL R26, R58, R26, !P1 ;  /* 0x0000001a3a1a7207 */ /* 0x008fc60004800000 */
[----:B------:R0:W-:Y:S01]  /*13020*/  STL [R1+0x31c], R27 ;  /* 0x00031c1b01007387 */ /* 0x0001e20000100800 */
[C---:B----4-:R-:W-:Y:S02]  /*13030*/  SEL R24, R58.reuse, R24, !P1 ;  /* 0x000000183a187207 */ /* 0x050fe40004800000 */
[C---:B-----5:R-:W-:Y:S01]  /*13040*/  SEL R22, R58.reuse, R22, !P1 ;  /* 0x000000163a167207 */ /* 0x060fe20004800000 */
[----:B0-----:R-:W2:Y:S01]  /*13050*/  LDL.LU R27, [R1+0x3c58] ;  /* 0x003c5800011b7983 */ /* 0x001ea20000300800 */
[----:B------:R-:W-:-:S03]  /*13060*/  SEL R21, R58, R21, !P1 ;  /* 0x000000153a157207 */ /* 0x000fc60004800000 */
[----:B------:R0:W-:Y:S01]  /*13070*/  STL [R1+0x318], R26 ;  /* 0x0003181a01007387 */ /* 0x0001e20000100800 */
[C---:B------:R-:W-:Y:S02]  /*13080*/  SEL R19, R58.reuse, R19, !P1 ;  /* 0x000000133a137207 */ /* 0x040fe40004800000 */
[C---:B------:R-:W-:Y:S01]  /*13090*/  SEL R18, R58.reuse, R18, !P1 ;  /* 0x000000123a127207 */ /* 0x040fe20004800000 */
[----:B0-----:R-:W3:Y:S04]  /*130a0*/  LDL.LU R26, [R1+0x3c54] ;  /* 0x003c5400011a7983 */ /* 0x001ee80000300800 */
[----:B------:R0:W-:Y:S01]  /*130b0*/  STL [R1+0x314], R24 ;  /* 0x0003141801007387 */ /* 0x0001e20000100800 */
[C---:B------:R-:W-:Y:S02]  /*130c0*/  SEL R16, R58.reuse, R16, !P1 ;  /* 0x000000103a107207 */ /* 0x040fe40004800000 */
[C---:B------:R-:W-:Y:S01]  /*130d0*/  SEL R15, R58.reuse, R15, !P1 ;  /* 0x0000000f3a0f7207 */ /* 0x040fe20004800000 */
[----:B0-----:R-:W4:Y:S04]  /*130e0*/  LDL.LU R24, [R1+0x3c50] ;  /* 0x003c500001187983 */ /* 0x001f280000300800 */
[----:B------:R0:W-:Y:S01]  /*130f0*/  STL [R1+0x310], R22 ;  /* 0x0003101601007387 */ /* 0x0001e20000100800 */
[----:B------:R-:W-:-:S03]  /*13100*/  SEL R13, R58, R13, !P1 ;  /* 0x0000000d3a0d7207 */ /* 0x000fc60004800000 */
[----:B0-----:R-:W5:Y:S04]  /*13110*/  LDL.LU R22, [R1+0x3c4c] ;  /* 0x003c4c0001167983 */ /* 0x001f680000300800 */
[----:B------:R0:W-:Y:S01]  /*13120*/  STL [R1+0x98], R21 ;  /* 0x0000981501007387 */ /* 0x0001e20000100800 */
[----:B------:R-:W-:-:S03]  /*13130*/  SEL R12, R58, R12, !P1 ;  /* 0x0000000c3a0c7207 */ /* 0x000fc60004800000 */
[----:B0-----:R-:W2:Y:S04]  /*13140*/  LDL.LU R21, [R1+0x3c48] ;  /* 0x003c480001157983 */ /* 0x001ea80000300800 */
[----:B------:R0:W-:Y:S01]  /*13150*/  STL [R1+0x30c], R19 ;  /* 0x00030c1301007387 */ /* 0x0001e20000100800 */
[----:B------:R-:W-:-:S03]  /*13160*/  SEL R10, R58, R10, !P1 ;  /* 0x0000000a3a0a7207 */ /* 0x000fc60004800000 */
[----:B0-----:R-:W3:Y:S04]  /*13170*/  LDL.LU R19, [R1+0x3c44] ;  /* 0x003c440001137983 */ /* 0x001ee80000300800 */
[----:B------:R0:W-:Y:S01]  /*13180*/  STL [R1+0x308], R18 ;  /* 0x0003081201007387 */ /* 0x0001e20000100800 */
[----:B------:R-:W-:-:S03]  /*13190*/  SEL R59, R58, R59, !P1 ;  /* 0x0000003b3a3b7207 */ /* 0x000fc60004800000 */
[----:B0-----:R-:W4:Y:S04]  /*131a0*/  LDL.LU R18, [R1+0x3c40] ;  /* 0x003c400001127983 */ /* 0x001f280000300800 */
[----:B------:R0:W-:Y:S01]  /*131b0*/  STL [R1+0x304], R16 ;  /* 0x0003041001007387 */ /* 0x0001e20000100800 */
[----:B------:R-:W-:-:S03]  /*131c0*/  SEL R60, R58, R60, !P1 ;  /* 0x0000003c3a3c7207 */ /* 0x000fc60004800000 */
[----:B0-----:R-:W5:Y:S04]  /*131d0*/  LDL.LU R16, [R1+0x3c3c] ;  /* 0x003c3c0001107983 */ /* 0x001f680000300800 */
[----:B------:R0:W-:Y:S01]  /*131e0*/  STL [R1+0x300], R15 ;  /* 0x0003000f01007387 */ /* 0x0001e20000100800 */
[----:B------:R-:W-:-:S03]  /*131f0*/  SEL R61, R58, R61, !P1 ;  /* 0x0000003d3a3d7207 */ /* 0x000fc60004800000 */
[----:B0-----:R-:W2:Y:S04]  /*13200*/  LDL.LU R15, [R1+0x3c38] ;  /* 0x003c3800010f7983 */ /* 0x001ea80000300800 */
[----:B------:R0:W-:Y:S04]  /*13210*/  STL [R1+0x2fc], R13 ;  /* 0x0002fc0d01007387 */ /* 0x0001e80000100800 */
[----:B0-----:R-:W3:Y:S04]  /*13220*/  LDL.LU R13, [R1+0x3c34] ;  /* 0x003c3400010d7983 */ /* 0x001ee80000300800 */
[----:B------:R0:W-:Y:S04]  /*13230*/  STL [R1+0x2f8], R12 ;  /* 0x0002f80c01007387 */ /* 0x0001e80000100800 */
[----:B0-----:R-:W4:Y:S04]  /*13240*/  LDL.LU R12, [R1+0x3c30] ;  /* 0x003c3000010c7983 */ /* 0x001f280000300800 */
[----:B------:R0:W-:Y:S04]  /*13250*/  STL [R1+0x2f4], R10 ;  /* 0x0002f40a01007387 */ /* 0x0001e80000100800 */
[----:B0-----:R-:W5:Y:S04]  /*13260*/  LDL.LU R10, [R1+0x3c2c] ;  /* 0x003c2c00010a7983 */ /* 0x001f680000300800 */
[----:B------:R0:W-:Y:S04]  /*13270*/  STL [R1+0x2f0], R59 ;  /* 0x0002f03b01007387 */ /* 0x0001e80000100800 */
[----:B0-----:R-:W2:Y:S04]  /*13280*/  LDL.LU R59, [R1+0x3c28] ;  /* 0x003c2800013b7983 */ /* 0x001ea80000300800 */
[----:B------:R0:W-:Y:S04]  /*13290*/  STL [R1+0x2ec], R60 ;  /* 0x0002ec3c01007387 */ /* 0x0001e80000100800 */
[----:B0-----:R-:W3:Y:S04]  /*132a0*/  LDL.LU R60, [R1+0x3c24] ;  /* 0x003c2400013c7983 */ /* 0x001ee80000300800 */
[----:B------:R0:W-:Y:S04]  /*132b0*/  STL [R1+0x2e8], R61 ;  /* 0x0002e83d01007387 */ /* 0x0001e80000100800 */
[----:B0-----:R-:W4:Y:S01]  /*132c0*/  LDL.LU R61, [R1+0x3c20] ;  /* 0x003c2000013d7983 */ /* 0x001f220000300800 */
[----:B------:R-:W-:-:S05]  /*132d0*/  SEL R3, R58, R3, !P1 ;  /* 0x000000033a037207 */ /* 0x000fca0004800000 */
[----:B------:R0:W-:Y:S02]  /*132e0*/  STL [R1+0x2e4], R3 ;  /* 0x0002e40301007387 */ /* 0x0001e40000100800 */
[----:B0-----:R-:W-:-:S05]  /*132f0*/  SEL R3, R58, R57, !P1 ;  /* 0x000000393a037207 */ /* 0x001fca0004800000 */
[----:B------:R2:W-:Y:S02]  /*13300*/  STL [R1+0x2e0], R3 ;  /* 0x0002e00301007387 */ /* 0x0005e40000100800 */
[C---:B--2---:R-:W-:Y:S02]  /*13310*/  SEL R3, R58.reuse, R59, !P1 ;  /* 0x0000003b3a037207 */ /* 0x044fe40004800000 */
[C---:B---3--:R-:W-:Y:S02]  /*13320*/  SEL R60, R58.reuse, R60, !P1 ;  /* 0x0000003c3a3c7207 */ /* 0x048fe40004800000 */
[----:B----4-:R-:W-:-:S05]  /*13330*/  SEL R57, R58, R61, !P1 ;  /* 0x0000003d3a397207 */ /* 0x010fca0004800000 */
[----:B------:R5:W-:Y:S04]  /*13340*/  STL [R1+0x2dc], R57 ;  /* 0x0002dc3901007387 */ /* 0x000be80000100800 */
[----:B------:R-:W-:Y:S01]  /*13350*/  STL [R1+0x2d8], R60 ;  /* 0x0002d83c01007387 */ /* 0x000fe20000100800 */
[C---:B-----5:R-:W-:Y:S02]  /*13360*/  SEL R57, R58.reuse, R10, !P1 ;  /* 0x0000000a3a397207 */ /* 0x060fe40004800000 */
[C---:B------:R-:W-:Y:S01]  /*13370*/  SEL R10, R58.reuse, R12, !P1 ;  /* 0x0000000c3a0a7207 */ /* 0x040fe20004800000 */
[----:B------:R0:W-:Y:S01]  /*13380*/  STL [R1+0x2d4], R3 ;  /* 0x0002d40301007387 */ /* 0x0001e20000100800 */
[----:B------:R-:W-:-:S03]  /*13390*/  SEL R12, R58, R15, !P1 ;  /* 0x0000000f3a0c7207 */ /* 0x000fc60004800000 */
[----:B------:R-:W-:Y:S04]  /*133a0*/  STL [R1+0x2d0], R57 ;  /* 0x0002d03901007387 */ /* 0x000fe80000100800 */
[----:B------:R1:W-:Y:S01]  /*133b0*/  STL [R1+0x54], R10 ;  /* 0x0000540a01007387 */ /* 0x0003e20000100800 */
[----:B0-----:R-:W-:-:S05]  /*133c0*/  SEL R3, R58, R13, !P1 ;  /* 0x0000000d3a037207 */ /* 0x001fca0004800000 */
[----:B------:R0:W-:Y:S01]  /*133d0*/  STL [R1+0x2cc], R3 ;  /* 0x0002cc0301007387 */ /* 0x0001e20000100800 */
[----:B-1----:R-:W-:-:S03]  /*133e0*/  SEL R10, R58, R16, !P1 ;  /* 0x000000103a0a7207 */ /* 0x002fc60004800000 */
[----:B------:R-:W-:Y:S01]  /*133f0*/  STL [R1+0x4c], R12 ;  /* 0x00004c0c01007387 */ /* 0x000fe20000100800 */
[----:B0-----:R-:W-:-:S03]  /*13400*/  SEL R3, R58, R18, !P1 ;  /* 0x000000123a037207 */ /* 0x001fc60004800000 */
[----:B------:R-:W2:Y:S04]  /*13410*/  LDL.LU R18, [R1+0x390] ;  /* 0x0003900001127983 */ /* 0x000ea80000300800 */
[----:B------:R0:W-:Y:S04]  /*13420*/  STL [R1+0x2c8], R10 ;  /* 0x0002c80a01007387 */ /* 0x0001e80000100800 */
[----:B------:R1:W-:Y:S01]  /*13430*/  STL [R1+0x2c4], R3 ;  /* 0x0002c40301007387 */ /* 0x0003e20000100800 */
[----:B0-----:R-:W-:-:S03]  /*13440*/  SEL R10, R58, R19, !P1 ;  /* 0x000000133a0a7207 */ /* 0x001fc60004800000 */
[----:B------:R-:W3:Y:S01]  /*13450*/  LDL.LU R19, [R1+0x388] ;  /* 0x0003880001137983 */ /* 0x000ee20000300800 */
[----:B-1----:R-:W-:-:S03]  /*13460*/  SEL R3, R58, R21, !P1 ;  /* 0x000000153a037207 */ /* 0x002fc60004800000 */
[----:B------:R0:W-:Y:S04]  /*13470*/  STL [R1+0x2c0], R10 ;  /* 0x0002c00a01007387 */ /* 0x0001e80000100800 */
[----:B------:R-:W4:Y:S04]  /*13480*/  LDL.LU R16, [R1+0x280] ;  /* 0x0002800001107983 */ /* 0x000f280000300800 */
[----:B------:R1:W-:Y:S01]  /*13490*/  STL [R1+0x2bc], R3 ;  /* 0x0002bc0301007387 */ /* 0x0003e20000100800 */
[----:B0-----:R-:W-:-:S03]  /*134a0*/  SEL R10, R58, R22, !P1 ;  /* 0x000000163a0a7207 */ /* 0x001fc60004800000 */
[----:B------:R-:W5:Y:S04]  /*134b0*/  LDL.LU R15, [R1+0x3bc] ;  /* 0x0003bc00010f7983 */ /* 0x000f680000300800 */
[----:B------:R0:W-:Y:S01]  /*134c0*/  STL [R1+0x2b8], R10 ;  /* 0x0002b80a01007387 */ /* 0x0001e20000100800 */
[----:B-1----:R-:W-:-:S03]  /*134d0*/  SEL R3, R58, R24, !P1 ;  /* 0x000000183a037207 */ /* 0x002fc60004800000 */
[----:B------:R-:W5:Y:S04]  /*134e0*/  LDL.LU R60, [R1+0x38c] ;  /* 0x00038c00013c7983 */ /* 0x000f680000300800 */
[----:B------:R1:W-:Y:S01]  /*134f0*/  STL [R1+0x2b4], R3 ;  /* 0x0002b40301007387 */ /* 0x0003e20000100800 */
[----:B0-----:R-:W-:-:S03]  /*13500*/  SEL R10, R58, R26, !P1 ;  /* 0x0000001a3a0a7207 */ /* 0x001fc60004800000 */
[----:B------:R-:W5:Y:S04]  /*13510*/  LDL.LU R61, [R1+0x394] ;  /* 0x00039400013d7983 */ /* 0x000f680000300800 */
[----:B------:R0:W-:Y:S01]  /*13520*/  STL [R1+0x2b0], R10 ;  /* 0x0002b00a01007387 */ /* 0x0001e20000100800 */
[----:B-1----:R-:W-:-:S03]  /*13530*/  SEL R3, R58, R27, !P1 ;  /* 0x0000001b3a037207 */ /* 0x002fc60004800000 */
[----:B------:R-:W4:Y:S01]  /*13540*/  LDL.LU R27, [R1+0x3a8] ;  /* 0x0003a800011b7983 */ /* 0x000f220000300800 */
[----:B------:R-:W-:-:S03]  /*13550*/  SEL R12, R58, R31, !P1 ;  /* 0x0000001f3a0c7207 */ /* 0x000fc60004800000 */
[----:B------:R-:W5:Y:S01]  /*13560*/  LDL.LU R57, [R1+0x3b0] ;  /* 0x0003b00001397983 */ /* 0x000f620000300800 */
[----:B0-----:R-:W-:-:S03]  /*13570*/  SEL R10, R58, R29, !P1 ;  /* 0x0000001d3a0a7207 */ /* 0x001fc60004800000 */
[----:B------:R0:W-:Y:S04]  /*13580*/  STL [R1+0x2ac], R3 ;  /* 0x0002ac0301007387 */ /* 0x0001e80000100800 */
[----:B0-----:R-:W5:Y:S04]  /*13590*/  LDL.LU R3, [R1+0x3b4] ;  /* 0x0003b40001037983 */ /* 0x001f680000300800 */
[----:B------:R-:W2:Y:S04]  /*135a0*/  LDL.LU R29, [R1+0x358] ;  /* 0x00035800011d7983 */ /* 0x000ea80000300800 */
[----:B------:R-:W3:Y:S04]  /*135b0*/  LDL.LU R31, [R1+0x338] ;  /* 0x00033800011f7983 */ /* 0x000ee80000300800 */
[----:B------:R-:W5:Y:S04]  /*135c0*/  LDL.LU R59, [R1+0x398] ;  /* 0x00039800013b7983 */ /* 0x000f680000300800 */
[----:B------:R0:W-:Y:S04]  /*135d0*/  STL [R1+0x2a8], R12 ;  /* 0x0002a80c01007387 */ /* 0x0001e80000100800 */
[----:B------:R-:W5:Y:S01]  /*135e0*/  LDL.LU R26, [R1+0x3ac] ;  /* 0x0003ac00011a7983 */ /* 0x000f620000300800 */
[----:B------:R-:W-:-:S03]  /*135f0*/  SEL R21, R58, R37, !P1 ;  /* 0x000000253a157207 */ /* 0x000fc60004800000 */
[----:B------:R-:W5:Y:S01]  /*13600*/  LDL.LU R24, [R1+0x39c] ;  /* 0x00039c0001187983 */ /* 0x000f620000300800 */
[C---:B0-----:R-:W-:Y:S02]  /*13610*/  SEL R12, R58.reuse, R32, !P1 ;  /* 0x000000203a0c7207 */ /* 0x041fe40004800000 */
[C---:B------:R-:W-:Y:S01]  /*13620*/  SEL R32, R58.reuse, R36, !P1 ;  /* 0x000000243a207207 */ /* 0x040fe20004800000 */
[----:B------:R-:W5:Y:S04]  /*13630*/  LDL.LU R22, [R1+0x3a4] ;  /* 0x0003a40001167983 */ /* 0x000f680000300800 */
[----:B------:R0:W-:Y:S01]  /*13640*/  STL [R1+0x2a0], R32 ;  /* 0x0002a02001007387 */ /* 0x0001e20000100800 */
[----:B------:R-:W-:-:S03]  /*13650*/  SEL R13, R58, R34, !P1 ;  /* 0x000000223a0d7207 */ /* 0x000fc60004800000 */
[----:B------:R1:W-:Y:S01]  /*13660*/  STL [R1+0x29c], R21 ;  /* 0x00029c1501007387 */ /* 0x0003e20000100800 */
[C---:B------:R-:W-:Y:S02]  /*13670*/  SEL R34, R58.reuse, R40, !P1 ;  /* 0x000000283a227207 */ /* 0x040fe40004800000 */
[C---:B0-----:R-:W-:Y:S01]  /*13680*/  SEL R32, R58.reuse, R38, !P1 ;  /* 0x000000263a207207 */ /* 0x041fe20004800000 */
[----:B-1----:R-:W5:Y:S04]  /*13690*/  LDL.LU R21, [R1+0x3a0] ;  /* 0x0003a00001157983 */ /* 0x002f680000300800 */
[----:B------:R3:W-:Y:S04]  /*136a0*/  STL [R1+0x298], R32 ;  /* 0x0002982001007387 */ /* 0x0007e80000100800 */
[----:B------:R-:W-:Y:S01]  /*136b0*/  STL [R1+0x294], R34 ;  /* 0x0002942201007387 */ /* 0x000fe20000100800 */
[----:B--2---:R-:W-:-:S02]  /*136c0*/  SEL R29, R58, R29, !P1 ;  /* 0x0000001d3a1d7207 */ /* 0x004fc40004800000 */
[C---:B---3--:R-:W-:Y:S02]  /*136d0*/  SEL R32, R58.reuse, R31, !P1 ;  /* 0x0000001f3a207207 */ /* 0x048fe40004800000 */
[----:B------:R-:W-:-:S03]  /*136e0*/  SEL R31, R58, R19, !P1 ;  /* 0x000000133a1f7207 */ /* 0x000fc60004800000 */
[----:B------:R-:W-:Y:S04]  /*136f0*/  STL [R1+0x338], R32 ;  /* 0x0003382001007387 */ /* 0x000fe80000100800 */
[----:B------:R-:W2:Y:S04]  /*13700*/  LDL.LU R19, [R1+0x380] ;  /* 0x0003800001137983 */ /* 0x000ea80000300800 */
[----:B------:R0:W-:Y:S04]  /*13710*/  STL [R1+0x358], R29 ;  /* 0x0003581d01007387 */ /* 0x0001e80000100800 */
[----:B------:R4:W-:Y:S01]  /*13720*/  STL [R1+0x388], R31 ;  /* 0x0003881f01007387 */ /* 0x0009e20000100800 */
[----:B0-----:R-:W-:-:S03]  /*13730*/  SEL R29, R58, R18, !P1 ;  /* 0x000000123a1d7207 */ /* 0x001fc60004800000 */
[----:B------:R-:W3:Y:S01]  /*13740*/  LDL.LU R18, [R1+0x384] ;  /* 0x0003840001127983 */ /* 0x000ee20000300800 */
[----:B----4-:R-:W-:-:S03]  /*13750*/  SEL R31, R58, R27, !P1 ;  /* 0x0000001b3a1f7207 */ /* 0x010fc60004800000 */
[----:B------:R0:W-:Y:S04]  /*13760*/  STL [R1+0x390], R29 ;  /* 0x0003901d01007387 */ /* 0x0001e80000100800 */
[----:B------:R-:W4:Y:S04]  /*13770*/  LDL.LU R27, [R1+0x37c] ;  /* 0x00037c00011b7983 */ /* 0x000f280000300800 */
[----:B------:R5:W-:Y:S01]  /*13780*/  STL [R1+0x3a8], R31 ;  /* 0x0003a81f01007387 */ /* 0x000be20000100800 */
[----:B0-----:R-:W-:-:S03]  /*13790*/  SEL R29, R58, R16, !P1 ;  /* 0x000000103a1d7207 */ /* 0x001fc60004800000 */
[----:B------:R-:W4:Y:S04]  /*137a0*/  LDL.LU R16, [R1+0x378] ;  /* 0x0003780001107983 */ /* 0x000f280000300800 */
[----:B------:R0:W-:Y:S01]  /*137b0*/  STL [R1+0x3b8], R29 ;  /* 0x0003b81d01007387 */ /* 0x0001e20000100800 */
[----:B-----5:R-:W-:-:S03]  /*137c0*/  SEL R31, R58, R15, !P1 ;  /* 0x0000000f3a1f7207 */ /* 0x020fc60004800000 */
[----:B------:R-:W5:Y:S04]  /*137d0*/  LDL.LU R15, [R1+0x374] ;  /* 0x00037400010f7983 */ /* 0x000f680000300800 */
[----:B------:R1:W-:Y:S01]  /*137e0*/  STL [R1+0x3cc], R31 ;  /* 0x0003cc1f01007387 */ /* 0x0003e20000100800 */
[----:B0-----:R-:W-:-:S03]  /*137f0*/  SEL R29, R58, R60, !P1 ;  /* 0x0000003c3a1d7207 */ /* 0x001fc60004800000 */
[----:B------:R-:W5:Y:S04]  /*13800*/  LDL.LU R60, [R1+0x370] ;  /* 0x00037000013c7983 */ /* 0x000f680000300800 */
[----:B------:R0:W-:Y:S01]  /*13810*/  STL [R1+0x3d0], R29 ;  /* 0x0003d01d01007387 */ /* 0x0001e20000100800 */
[----:B-1----:R-:W-:-:S03]  /*13820*/  SEL R31, R58, R61, !P1 ;  /* 0x0000003d3a1f7207 */ /* 0x002fc60004800000 */
[----:B------:R-:W5:Y:S01]  /*13830*/  LDL.LU R61, [R1+0x36c] ;  /* 0x00036c00013d7983 */ /* 0x000f620000300800 */
[----:B0-----:R-:W-:-:S03]  /*13840*/  SEL R29, R58, R57, !P1 ;  /* 0x000000393a1d7207 */ /* 0x001fc60004800000 */
[----:B------:R0:W-:Y:S04]  /*13850*/  STL [R1+0x3c8], R31 ;  /* 0x0003c81f01007387 */ /* 0x0001e80000100800 */
[----:B------:R-:W5:Y:S04]  /*13860*/  LDL.LU R57, [R1+0x368] ;  /* 0x0003680001397983 */ /* 0x000f680000300800 */
        /* <DEDUP_REMOVED lines=9> */
[----:B------:R-:W-:Y:S01]  /*13900*/  STL [R1+0x3b4], R31 ;  /* 0x0003b41f01007387 */ /* 0x000fe20000100800 */
[----:B-1----:R-:W-:-:S03]  /*13910*/  SEL R29, R58, R24, !P1 ;  /* 0x000000183a1d7207 */ /* 0x002fc60004800000 */
[----:B------:R-:W5:Y:S04]  /*13920*/  LDL.LU R34, [R1+0x354] ;  /* 0x0003540001227983 */ /* 0x000f680000300800 */
[----:B------:R-:W5:Y:S04]  /*13930*/  LDL.LU R24, [R1+0x350] ;  /* 0x0003500001187983 */ /* 0x000f680000300800 */
[----:B------:R0:W-:Y:S01]  /*13940*/  STL [R1+0x3b0], R29 ;  /* 0x0003b01d01007387 */ /* 0x0001e20000100800 */
[----:B------:R-:W-:-:S03]  /*13950*/  SEL R21, R58, R21, !P1 ;  /* 0x000000153a157207 */ /* 0x000fc60004800000 */
[----:B------:R-:W5:Y:S01]  /*13960*/  LDL.LU R32, [R1+0x348] ;  /* 0x0003480001207983 */ /* 0x000f620000300800 */
[----:B0-----:R-:W-:-:S03]  /*13970*/  SEL R29, R58, R22, !P1 ;  /* 0x000000163a1d7207 */ /* 0x001fc60004800000 */
[----:B------:R-:W5:Y:S04]  /*13980*/  LDL.LU R22, [R1+0x34c] ;  /* 0x00034c0001167983 */ /* 0x000f680000300800 */
[----:B------:R0:W-:Y:S04]  /*13990*/  STL [R1+0x3ac], R29 ;  /* 0x0003ac1d01007387 */ /* 0x0001e80000100800 */
[----:B------:R-:W5:Y:S04]  /*139a0*/  LDL.LU R31, [R1+0x344] ;  /* 0x00034400011f7983 */ /* 0x000f680000300800 */
[----:B0-----:R-:W5:Y:S04]  /*139b0*/  LDL.LU R29, [R1+0x340] ;  /* 0x00034000011d7983 */ /* 0x001f680000300800 */
[----:B------:R0:W-:Y:S04]  /*139c0*/  STL [R1+0x3a4], R21 ;  /* 0x0003a41501007387 */ /* 0x0001e80000100800 */
[----:B0-----:R-:W5:Y:S01]  /*139d0*/  LDL.LU R21, [R1+0x33c] ;  /* 0x00033c0001157983 */ /* 0x001f620000300800 */
[----:B--2---:R-:W-:-:S03]  /*139e0*/  SEL R37, R58, R19, !P1 ;  /* 0x000000133a257207 */ /* 0x004fc60004800000 */
[----:B------:R-:W2:Y:S04]  /*139f0*/  LDL.LU R19, [R1+0x334] ;  /* 0x0003340001137983 */ /* 0x000ea80000300800 */
[----:B------:R4:W-:Y:S01]  /*13a00*/  STL [R1+0x3a0], R37 ;  /* 0x0003a02501007387 */ /* 0x0009e20000100800 */
[----:B---3--:R-:W-:-:S03]  /*13a10*/  SEL R36, R58, R18, !P1 ;  /* 0x000000123a247207 */ /* 0x008fc60004800000 */
[----:B------:R-:W3:Y:S04]  /*13a20*/  LDL.LU R18, [R1+0x330] ;  /* 0x0003300001127983 */ /* 0x000ee80000300800 */
[----:B------:R0:W-:Y:S01]  /*13a30*/  STL [R1+0x39c], R36 ;  /* 0x00039c2401007387 */ /* 0x0001e20000100800 */
[----:B----4-:R-:W-:-:S03]  /*13a40*/  SEL R37, R58, R27, !P1 ;  /* 0x0000001b3a257207 */ /* 0x010fc60004800000 */
        /* <DEDUP_REMOVED lines=15> */
[----:B------:R-:W5:Y:S01]  /*13b40*/  LDL.LU R57, [R1+0x28c] ;  /* 0x00028c0001397983 */ /* 0x000f620000300800 */
[----:B-1----:R-:W-:-:S03]  /*13b50*/  SEL R37, R58, R3, !P1 ;  /* 0x000000033a257207 */ /* 0x002fc60004800000 */
[----:B------:R0:W-:Y:S04]  /*13b60*/  STL [R1+0x37c], R36 ;  /* 0x00037c2401007387 */ /* 0x0001e80000100800 */
[----:B------:R-:W5:Y:S04]  /*13b70*/  LDL.LU R3, [R1+0x284] ;  /* 0x0002840001037983 */ /* 0x000f680000300800 */
[----:B------:R1:W-:Y:S01]  /*13b80*/  STL [R1+0x378], R37 ;  /* 0x0003782501007387 */ /* 0x0003e20000100800 */
[----:B0-----:R-:W-:-:S03]  /*13b90*/  SEL R36, R58, R59, !P1 ;  /* 0x0000003b3a247207 */ /* 0x001fc60004800000 */
[----:B------:R-:W5:Y:S04]  /*13ba0*/  LDL.LU R59, [R1+0x288] ;  /* 0x00028800013b7983 */ /* 0x000f680000300800 */
[----:B------:R0:W-:Y:S01]  /*13bb0*/  STL [R1+0x374], R36 ;  /* 0x0003742401007387 */ /* 0x0001e20000100800 */
[----:B-1----:R-:W-:-:S03]  /*13bc0*/  SEL R37, R58, R26, !P1 ;  /* 0x0000001a3a257207 */ /* 0x002fc60004800000 */
[----:B------:R-:W5:Y:S01]  /*13bd0*/  LDL.LU R26, [R1+0x1d8] ;  /* 0x0001d800011a7983 */ /* 0x000f620000300800 */
[C---:B0-----:R-:W-:Y:S02]  /*13be0*/  SEL R36, R58.reuse, R34, !P1 ;  /* 0x000000223a247207 */ /* 0x041fe40004800000 */
[C---:B------:R-:W-:Y:S01]  /*13bf0*/  SEL R34, R58.reuse, R24, !P1 ;  /* 0x000000183a227207 */ /* 0x040fe20004800000 */
[----:B------:R-:W-:Y:S04]  /*13c00*/  STL [R1+0x370], R37 ;  /* 0x0003702501007387 */ /* 0x000fe80000100800 */
[----:B------:R-:W5:Y:S01]  /*13c10*/  LDL.LU R24, [R1+0x27c] ;  /* 0x00027c0001187983 */ /* 0x000f620000300800 */
[----:B------:R-:W-:-:S03]  /*13c20*/  SEL R32, R58, R32, !P1 ;  /* 0x000000203a207207 */ /* 0x000fc60004800000 */
[----:B------:R-:W-:Y:S04]  /*13c30*/  STL [R1+0x36c], R36 ;  /* 0x00036c2401007387 */ /* 0x000fe80000100800 */
[----:B------:R0:W-:Y:S02]  /*13c40*/  STL [R1+0x368], R34 ;  /* 0x0003682201007387 */ /* 0x0001e40000100800 */
[C---:B0-----:R-:W-:Y:S02]  /*13c50*/  SEL R34, R58.reuse, R22, !P1 ;  /* 0x000000163a227207 */ /* 0x041fe40004800000 */
[----:B------:R-:W5:Y:S04]  /*13c60*/  LDL.LU R22, [R1+0x258] ;  /* 0x0002580001167983 */ /* 0x000f680000300800 */
[----:B------:R0:W-:Y:S01]  /*13c70*/  STL [R1+0x364], R32 ;  /* 0x0003642001007387 */ /* 0x0001e20000100800 */
[----:B------:R-:W-:-:S03]  /*13c80*/  SEL R29, R58, R29, !P1 ;  /* 0x0000001d3a1d7207 */ /* 0x000fc60004800000 */
[----:B------:R-:W-:Y:S01]  /*13c90*/  STL [R1+0x360], R34 ;  /* 0x0003602201007387 */ /* 0x000fe20000100800 */
[C---:B0-----:R-:W-:Y:S02]  /*13ca0*/  SEL R32, R58.reuse, R31, !P1 ;  /* 0x0000001f3a207207 */ /* 0x041fe40004800000 */
[----:B------:R-:W-:-:S03]  /*13cb0*/  SEL R31, R58, R21, !P1 ;  /* 0x000000153a1f7207 */ /* 0x000fc60004800000 */
[----:B------:R-:W-:Y:S04]  /*13cc0*/  STL [R1+0x35c], R32 ;  /* 0x00035c2001007387 */ /* 0x000fe80000100800 */
[----:B------:R-:W5:Y:S04]  /*13cd0*/  LDL.LU R21, [R1+0x25c] ;  /* 0x00025c0001157983 */ /* 0x000f680000300800 */
[----:B------:R2:W-:Y:S04]  /*13ce0*/  STL [R1+0x354], R29 ;  /* 0x0003541d01007387 */ /* 0x0005e80000100800 */
[----:B------:R3:W-:Y:S01]  /*13cf0*/  STL [R1+0x350], R31 ;  /* 0x0003501f01007387 */ /* 0x0007e20000100800 */
        /* <DEDUP_REMOVED lines=29> */
[----:B------:R-:W-:Y:S01]  /*13ed0*/  STL [R1+0x324], R31 ;  /* 0x0003241f01007387 */ /* 0x000fe20000100800 */
[----:B0-----:R-:W-:-:S03]  /*13ee0*/  SEL R29, R58, R26, !P1 ;  /* 0x0000001a3a1d7207 */ /* 0x001fc60004800000 */
[----:B------:R-:W5:Y:S04]  /*13ef0*/  LDL.LU R34, [R1+0x244] ;  /* 0x0002440001227983 */ /* 0x000f680000300800 */
[----:B------:R-:W5:Y:S04]  /*13f00*/  LDL.LU R26, [R1+0x240] ;  /* 0x00024000011a7983 */ /* 0x000f680000300800 */
[----:B------:R0:W-:Y:S04]  /*13f10*/  STL [R1+0x320], R29 ;  /* 0x0003201d01007387 */ /* 0x0001e80000100800 */
[----:B------:R-:W5:Y:S01]  /*13f20*/  LDL.LU R32, [R1+0x23c] ;  /* 0x00023c0001207983 */ /* 0x000f620000300800 */
[----:B0-----:R-:W-:-:S03]  /*13f30*/  SEL R29, R58, R24, !P1 ;  /* 0x000000183a1d7207 */ /* 0x001fc60004800000 */
[----:B------:R-:W5:Y:S04]  /*13f40*/  LDL.LU R24, [R1+0x230] ;  /* 0x0002300001187983 */ /* 0x000f680000300800 */
[----:B------:R0:W-:Y:S01]  /*13f50*/  STL [R1+0x290], R29 ;  /* 0x0002901d01007387 */ /* 0x0001e20000100800 */
[----:B------:R-:W-:-:S03]  /*13f60*/  SEL R22, R58, R22, !P1 ;  /* 0x000000163a167207 */ /* 0x000fc60004800000 */
[----:B------:R-:W5:Y:S04]  /*13f70*/  LDL.LU R31, [R1+0x22c] ;  /* 0x00022c00011f7983 */ /* 0x000f680000300800 */
[----:B0-----:R-:W5:Y:S04]  /*13f80*/  LDL.LU R29, [R1+0x228] ;  /* 0x00022800011d7983 */ /* 0x001f680000300800 */
[----:B------:R0:W-:Y:S04]  /*13f90*/  STL [R1+0x28c], R22 ;  /* 0x00028c1601007387 */ /* 0x0001e80000100800 */
[----:B0-----:R-:W5:Y:S01]  /*13fa0*/  LDL.LU R22, [R1+0x224] ;  /* 0x0002240001167983 */ /* 0x001f620000300800 */
[----:B------:R-:W-:-:S03]  /*13fb0*/  SEL R37, R58, R21, !P1 ;  /* 0x000000153a257207 */ /* 0x000fc60004800000 */
[----:B------:R-:W5:Y:S04]  /*13fc0*/  LDL.LU R21, [R1+0x220] ;  /* 0x0002200001157983 */ /* 0x000f680000300800 */
        /* <DEDUP_REMOVED lines=31> */
[----:B------:R-:W-:Y:S01]  /*141c0*/  STL [R1+0x260], R37 ;  /* 0x0002602501007387 */ /* 0x000fe20000100800 */
[----:B------:R-:W-:-:S03]  /*141d0*/  SEL R34, R58, R26, !P1 ;  /* 0x0000001a3a227207 */ /* 0x000fc60004800000 */
[----:B------:R-:W5:Y:S04]  /*141e0*/  LDL.LU R26, [R1+0x1f4] ;  /* 0x0001f400011a7983 */ /* 0x000f680000300800 */
[----:B------:R-:W-:Y:S01]  /*141f0*/  STL [R1+0x25c], R36 ;  /* 0x00025c2401007387 */ /* 0x000fe20000100800 */
[----:B------:R-:W-:-:S03]  /*14200*/  SEL R32, R58, R32, !P1 ;  /* 0x000000203a207207 */ /* 0x000fc60004800000 */
[----:B------:R0:W-:Y:S02]  /*14210*/  STL [R1+0x258], R34 ;  /* 0x0002582201007387 */ /* 0x0001e40000100800 */
[C---:B0-----:R-:W-:Y:S02]  /*14220*/  SEL R34, R58.reuse, R24, !P1 ;  /* 0x000000183a227207 */ /* 0x041fe40004800000 */
[----:B------:R-:W5:Y:S04]  /*14230*/  LDL.LU R24, [R1+0x1f0] ;  /* 0x0001f00001187983 */ /* 0x000f680000300800 */
[----:B------:R0:W-:Y:S04]  /*14240*/  STL [R1+0x254], R32 ;  /* 0x0002542001007387 */ /* 0x0001e80000100800 */
[----:B------:R-:W-:Y:S01]  /*14250*/  STL [R1+0x250], R34 ;  /* 0x0002502201007387 */ /* 0x000fe20000100800 */
[----:B0-----:R-:W-:-:S02]  /*14260*/  SEL R32, R58, R31, !P1 ;  /* 0x0000001f3a207207 */ /* 0x001fc40004800000 */
[----:B------:R-:W-:-:S03]  /*14270*/  SEL R31, R58, R29, !P1 ;  /* 0x0000001d3a1f7207 */ /* 0x000fc60004800000 */
[----:B------:R-:W-:Y:S01]  /*14280*/  STL [R1+0x24c], R32 ;  /* 0x00024c2001007387 */ /* 0x000fe20000100800 */
[----:B------:R-:W-:-:S03]  /*14290*/  SEL R29, R58, R22, !P1 ;  /* 0x000000163a1d7207 */ /* 0x000fc60004800000 */
[----:B------:R-:W5:Y:S04]  /*142a0*/  LDL.LU R22, [R1+0x1ec] ;  /* 0x0001ec0001167983 */ /* 0x000f680000300800 */
[----:B------:R0:W-:Y:S04]  /*142b0*/  STL [R1+0x244], R31 ;  /* 0x0002441f01007387 */ /* 0x0001e80000100800 */
[----:B------:R2:W-:Y:S01]  /*142c0*/  STL [R1+0x240], R29 ;  /* 0x0002401d01007387 */ /* 0x0005e20000100800 */
[----:B0-----:R-:W-:-:S03]  /*142d0*/  SEL R31, R58, R21, !P1 ;  /* 0x000000153a1f7207 */ /* 0x001fc60004800000 */
[----:B------:R-:W5:Y:S04]  /*142e0*/  LDL.LU R21, [R1+0x1e8] ;  /* 0x0001e80001157983 */ /* 0x000f680000300800 */
[----:B------:R3:W-:Y:S01]  /*142f0*/  STL [R1+0x23c], R31 ;  /* 0x00023c1f01007387 */ /* 0x0007e20000100800 */
[----:B--2---:R-:W-:-:S03]  /*14300*/  SEL R29, R58, R19, !P1 ;  /* 0x000000133a1d7207 */ /* 0x004fc60004800000 */
[----:B------:R-:W2:Y:S04]  /*14310*/  LDL.LU R19, [R1+0x1e4] ;  /* 0x0001e40001137983 */ /* 0x000ea80000300800 */
[----:B------:R4:W-:Y:S01]  /*14320*/  STL [R1+0x230], R29 ;  /* 0x0002301d01007387 */ /* 0x0009e20000100800 */
[----:B---3--:R-:W-:-:S03]  /*14330*/  SEL R31, R58, R18, !P1 ;  /* 0x000000123a1f7207 */ /* 0x008fc60004800000 */
[----:B------:R-:W3:Y:S04]  /*14340*/  LDL.LU R18, [R1+0x1dc] ;  /* 0x0001dc0001127983 */ /* 0x000ee80000300800 */
[----:B------:R-:W-:Y:S01]  /*14350*/  STL [R1+0x22c], R31 ;  /* 0x00022c1f01007387 */ /* 0x000fe20000100800 */
[----:B----4-:R-:W-:-:S03]  /*14360*/  SEL R29, R58, R27, !P1 ;  /* 0x0000001b3a1d7207 */ /* 0x010fc60004800000 */
[----:B------:R-:W4:Y:S04]  /*14370*/  LDL.LU R34, [R1+0x1e0] ;  /* 0x0001e00001227983 */ /* 0x000f280000300800 */
[----:B------:R5:W-:Y:S01]  /*14380*/  STL [R1+0x228], R29 ;  /* 0x0002281d01007387 */ /* 0x000be20000100800 */
[----:B------:R-:W-:-:S03]  /*14390*/  SEL R27, R58, R16, !P1 ;  /* 0x000000103a1b7207 */ /* 0x000fc60004800000 */
        /* <DEDUP_REMOVED lines=16> */
[----:B------:R-:W-:Y:S04]  /*144a0*/  STL [R1+0x210], R29 ;  /* 0x0002101d01007387 */ /* 0x000fe80000100800 */
[----:B------:R-:W5:Y:S01]  /*144b0*/  LDL.LU R32, [R1+0x1c4] ;  /* 0x0001c40001207983 */ /* 0x000f620000300800 */
[----:B0-----:R-:W-:-:S03]  /*144c0*/  SEL R27, R58, R59, !P1 ;  /* 0x0000003b3a1b7207 */ /* 0x001fc60004800000 */
[----:B------:R-:W5:Y:S04]  /*144d0*/  LDL.LU R59, [R1+0x1b8] ;  /* 0x0001b800013b7983 */ /* 0x000f680000300800 */
[----:B------:R0:W-:Y:S04]  /*144e0*/  STL [R1+0x20c], R27 ;  /* 0x00020c1b01007387 */ /* 0x0001e80000100800 */
[----:B------:R-:W5:Y:S01]  /*144f0*/  LDL.LU R31, [R1+0x1c0] ;  /* 0x0001c000011f7983 */ /* 0x000f620000300800 */
[----:B0-----:R-:W-:-:S03]  /*14500*/  SEL R27, R58, R26, !P1 ;  /* 0x0000001a3a1b7207 */ /* 0x001fc60004800000 */
[----:B------:R-:W5:Y:S04]  /*14510*/  LDL.LU R26, [R1+0x1bc] ;  /* 0x0001bc00011a7983 */ /* 0x000f680000300800 */
[----:B------:R0:W-:Y:S04]  /*14520*/  STL [R1+0x208], R27 ;  /* 0x0002081b01007387 */ /* 0x0001e80000100800 */
[----:B------:R-:W5:Y:S01]  /*14530*/  LDL.LU R29, [R1+0x1a0] ;  /* 0x0001a000011d7983 */ /* 0x000f620000300800 */
[----:B------:R-:W-:-:S03]  /*14540*/  SEL R24, R58, R24, !P1 ;  /* 0x000000183a187207 */ /* 0x000fc60004800000 */
[----:B0-----:R-:W5:Y:S04]  /*14550*/  LDL.LU R27, [R1+0x1a4] ;  /* 0x0001a400011b7983 */ /* 0x001f680000300800 */
[----:B------:R0:W-:Y:S04]  /*14560*/  STL [R1+0x204], R24 ;  /* 0x0002041801007387 */ /* 0x0001e80000100800 */
[----:B0-----:R-:W5:Y:S01]  /*14570*/  LDL.LU R24, [R1+0x19c] ;  /* 0x00019c0001187983 */ /* 0x001f620000300800 */
[----:B------:R-:W-:-:S03]  /*14580*/  SEL R36, R58, R22, !P1 ;  /* 0x000000163a247207 */ /* 0x000fc60004800000 */
[----:B------:R-:W5:Y:S04]  /*14590*/  LDL.LU R22, [R1+0x198] ;  /* 0x0001980001167983 */ /* 0x000f680000300800 */
[----:B------:R2:W-:Y:S01]  /*145a0*/  STL [R1+0x200], R36 ;  /* 0x0002002401007387 */ /* 0x0005e20000100800 */
[----:B------:R-:W-:-:S03]  /*145b0*/  SEL R37, R58, R21, !P1 ;  /* 0x000000153a257207 */ /* 0x000fc60004800000 */
[----:B------:R-:W5:Y:S04]  /*145c0*/  LDL.LU R21, [R1+0x194] ;  /* 0x0001940001157983 */ /* 0x000f680000300800 */
[----:B------:R3:W-:Y:S01]  /*145d0*/  STL [R1+0x1fc], R37 ;  /* 0x0001fc2501007387 */ /* 0x0007e20000100800 */
[C---:B------:R-:W-:Y:S02]  /*145e0*/  SEL R9, R58.reuse, R9, !P1 ;  /* 0x000000093a097207 */ /* 0x040fe40004800000 */
[C---:B--2---:R-:W-:Y:S02]  /*145f0*/  SEL R36, R58.reuse, R19, !P1 ;  /* 0x000000133a247207 */ /* 0x044fe40004800000 */
[----:B------:R-:W2:Y:S04]  /*14600*/  LDL.LU R19, [R1+0x190] ;  /* 0x0001900001137983 */ /* 0x000ea80000300800 */
[----:B------:R4:W-:Y:S01]  /*14610*/  STL [R1+0x1f8], R36 ;  /* 0x0001f82401007387 */ /* 0x0009e20000100800 */
[----:B---3--:R-:W-:-:S03]  /*14620*/  SEL R37, R58, R18, !P1 ;  /* 0x000000123a257207 */ /* 0x008fc60004800000 */
[----:B------:R-:W3:Y:S01]  /*14630*/  LDL.LU R18, [R1+0x18c] ;  /* 0x00018c0001127983 */ /* 0x000ee20000300800 */
[----:B----4-:R-:W-:-:S03]  /*14640*/  SEL R36, R58, R34, !P1 ;  /* 0x000000223a247207 */ /* 0x010fc60004800000 */
[----:B------:R-:W-:Y:S04]  /*14650*/  STL [R1+0x1f4], R37 ;  /* 0x0001f42501007387 */ /* 0x000fe80000100800 */
[----:B------:R-:W-:Y:S01]  /*14660*/  STL [R1+0x1f0], R36 ;  /* 0x0001f02401007387 */ /* 0x000fe20000100800 */
[----:B------:R-:W-:-:S03]  /*14670*/  SEL R34, R58, R16, !P1 ;  /* 0x000000103a227207 */ /* 0x000fc60004800000 */
[----:B------:R-:W4:Y:S04]  /*14680*/  LDL.LU R16, [R1+0x188] ;  /* 0x0001880001107983 */ /* 0x000f280000300800 */
[----:B------:R5:W-:Y:S04]  /*14690*/  STL [R1+0x1ec], R9 ;  /* 0x0001ec0901007387 */ /* 0x000be80000100800 */
[----:B------:R0:W-:Y:S01]  /*146a0*/  STL [R1+0x1e8], R34 ;  /* 0x0001e82201007387 */ /* 0x0001e20000100800 */
[----:B-----5:R-:W-:-:S03]  /*146b0*/  SEL R9, R58, R15, !P1 ;  /* 0x0000000f3a097207 */ /* 0x020fc60004800000 */
        /* <DEDUP_REMOVED lines=11> */
[----:B------:R-:W-:Y:S04]  /*14770*/  STL [R1+0x1d8], R34 ;  /* 0x0001d82201007387 */ /* 0x000fe80000100800 */
[----:B------:R-:W5:Y:S01]  /*14780*/  LDL.LU R3, [R1+0x168] ;  /* 0x0001680001037983 */ /* 0x000f620000300800 */
[----:B------:R-:W-:-:S03]  /*14790*/  SEL R32, R58, R32, !P1 ;  /* 0x000000203a207207 */ /* 0x000fc60004800000 */
[----:B------:R0:W-:Y:S02]  /*147a0*/  STL [R1+0x1d4], R9 ;  /* 0x0001d40901007387 */ /* 0x0001e40000100800 */
[C---:B0-----:R-:W-:Y:S02]  /*147b0*/  SEL R9, R58.reuse, R59, !P1 ;  /* 0x0000003b3a097207 */ /* 0x041fe40004800000 */
[----:B------:R-:W5:Y:S01]  /*147c0*/  LDL.LU R59, [R1+0x16c] ;  /* 0x00016c00013b7983 */ /* 0x000f620000300800 */
[----:B------:R-:W-:-:S03]  /*147d0*/  SEL R31, R58, R31, !P1 ;  /* 0x0000001f3a1f7207 */ /* 0x000fc60004800000 */
[----:B------:R-:W-:Y:S04]  /*147e0*/  STL [R1+0x1d0], R32 ;  /* 0x0001d02001007387 */ /* 0x000fe80000100800 */
[----:B------:R0:W-:Y:S01]  /*147f0*/  STL [R1+0x1cc], R9 ;  /* 0x0001cc0901007387 */ /* 0x0001e20000100800 */
[C---:B------:R-:W-:Y:S02]  /*14800*/  SEL R29, R58.reuse, R29, !P1 ;  /* 0x0000001d3a1d7207 */ /* 0x040fe40004800000 */
[C---:B0-----:R-:W-:Y:S02]  /*14810*/  SEL R9, R58.reuse, R26, !P1 ;  /* 0x0000001a3a097207 */ /* 0x041fe40004800000 */
[----:B------:R-:W5:Y:S01]  /*14820*/  LDL.LU R26, [R1+0x174] ;  /* 0x00017400011a7983 */ /* 0x000f620000300800 */
[----:B------:R-:W-:-:S03]  /*14830*/  SEL R27, R58, R27, !P1 ;  /* 0x0000001b3a1b7207 */ /* 0x000fc60004800000 */
[----:B------:R-:W-:Y:S04]  /*14840*/  STL [R1+0x1c4], R31 ;  /* 0x0001c41f01007387 */ /* 0x000fe80000100800 */
[----:B------:R0:W-:Y:S04]  /*14850*/  STL [R1+0x1c0], R9 ;  /* 0x0001c00901007387 */ /* 0x0001e80000100800 */
[----:B------:R-:W-:Y:S01]  /*14860*/  STL [R1+0x1bc], R29 ;  /* 0x0001bc1d01007387 */ /* 0x000fe20000100800 */
[----:B0-----:R-:W-:-:S03]  /*14870*/  SEL R9, R58, R24, !P1 ;  /* 0x000000183a097207 */ /* 0x001fc60004800000 */
[----:B------:R-:W5:Y:S04]  /*14880*/  LDL.LU R24, [R1+0x170] ;  /* 0x0001700001187983 */ /* 0x000f680000300800 */
[----:B------:R0:W-:Y:S04]  /*14890*/  STL [R1+0x1b8], R27 ;  /* 0x0001b81b01007387 */ /* 0x0001e80000100800 */
[----:B------:R1:W-:Y:S01]  /*148a0*/  STL [R1+0x1b0], R9 ;  /* 0x0001b00901007387 */ /* 0x0003e20000100800 */
[----:B0-----:R-:W-:-:S03]  /*148b0*/  SEL R27, R58, R22, !P1 ;  /* 0x000000163a1b7207 */ /* 0x001fc60004800000 */
[----:B------:R-:W5:Y:S01]  /*148c0*/  LDL.LU R22, [R1+0x164] ;  /* 0x0001640001167983 */ /* 0x000f620000300800 */
[----:B-1----:R-:W-:-:S03]  /*148d0*/  SEL R9, R58, R21, !P1 ;  /* 0x000000153a097207 */ /* 0x002fc60004800000 */
[----:B------:R2:W-:Y:S04]  /*148e0*/  STL [R1+0x1ac], R27 ;  /* 0x0001ac1b01007387 */ /* 0x0005e80000100800 */
[----:B------:R-:W5:Y:S04]  /*148f0*/  LDL.LU R21, [R1+0x15c] ;  /* 0x00015c0001157983 */ /* 0x000f680000300800 */
[----:B------:R3:W-:Y:S01]  /*14900*/  STL [R1+0x1a8], R9 ;  /* 0x0001a80901007387 */ /* 0x0007e20000100800 */
[----:B--2---:R-:W-:-:S03]  /*14910*/  SEL R27, R58, R19, !P1 ;  /* 0x000000133a1b7207 */ /* 0x004fc60004800000 */
[----:B------:R-:W2:Y:S04]  /*14920*/  LDL.LU R19, [R1+0x150] ;  /* 0x0001500001137983 */ /* 0x000ea80000300800 */
[----:B------:R4:W-:Y:S04]  /*14930*/  STL [R1+0x1a4], R27 ;  /* 0x0001a41b01007387 */ /* 0x0009e80000100800 */
[----:B------:R-:W2:Y:S04]  /*14940*/  LDL.LU R36, [R1+0x158] ;  /* 0x0001580001247983 */ /* 0x000ea80000300800 */
[----:B------:R-:W2:Y:S01]  /*14950*/  LDL.LU R34, [R1+0x128] ;  /* 0x0001280001227983 */ /* 0x000ea20000300800 */
[----:B---3--:R-:W-:-:S05]  /*14960*/  SEL R9, R58, R18, !P1 ;  /* 0x000000123a097207 */ /* 0x008fca0004800000 */
[----:B------:R5:W-:Y:S04]  /*14970*/  STL [R1+0x1a0], R9 ;  /* 0x0001a00901007387 */ /* 0x000be80000100800 */
[----:B------:R-:W3:Y:S01]  /*14980*/  LDL.LU R18, [R1+0x12c] ;  /* 0x00012c0001127983 */ /* 0x000ee20000300800 */
[----:B----4-:R-:W-:-:S03]  /*14990*/  SEL R27, R58, R16, !P1 ;  /* 0x000000103a1b7207 */ /* 0x010fc60004800000 */
        /* <DEDUP_REMOVED lines=13> */
[----:B------:R-:W-:Y:S04]  /*14a70*/  STL [R1+0x18c], R27 ;  /* 0x00018c1b01007387 */ /* 0x000fe80000100800 */
[----:B------:R-:W5:Y:S01]  /*14a80*/  LDL.LU R32, [R1+0x138] ;  /* 0x0001380001207983 */ /* 0x000f620000300800 */
[----:B-1----:R-:W-:-:S03]  /*14a90*/  SEL R9, R58, R3, !P1 ;  /* 0x000000033a097207 */ /* 0x002fc60004800000 */
[----:B------:R-:W5:Y:S04]  /*14aa0*/  LDL.LU R3, [R1+0x134] ;  /* 0x0001340001037983 */ /* 0x000f680000300800 */
[----:B------:R0:W-:Y:S04]  /*14ab0*/  STL [R1+0x188], R9 ;  /* 0x0001880901007387 */ /* 0x0001e80000100800 */
[----:B------:R-:W5:Y:S01]  /*14ac0*/  LDL.LU R31, [R1+0x11c] ;  /* 0x00011c00011f7983 */ /* 0x000f620000300800 */
[----:B0-----:R-:W-:-:S03]  /*14ad0*/  SEL R9, R58, R59, !P1 ;  /* 0x0000003b3a097207 */ /* 0x001fc60004800000 */
[----:B------:R-:W5:Y:S04]  /*14ae0*/  LDL.LU R59, [R1+0x124] ;  /* 0x00012400013b7983 */ /* 0x000f680000300800 */
[----:B------:R0:W-:Y:S04]  /*14af0*/  STL [R1+0x184], R9 ;  /* 0x0001840901007387 */ /* 0x0001e80000100800 */
[----:B------:R-:W5:Y:S04]  /*14b00*/  LDL.LU R29, [R1+0x120] ;  /* 0x00012000011d7983 */ /* 0x000f680000300800 */
[----:B------:R-:W5:Y:S01]  /*14b10*/  LDL.LU R27, [R1+0x114] ;  /* 0x00011400011b7983 */ /* 0x000f620000300800 */
[----:B0-----:R-:W-:-:S05]  /*14b20*/  SEL R9, R58, R26, !P1 ;  /* 0x0000001a3a097207 */ /* 0x001fca0004800000 */
[----:B------:R0:W-:Y:S04]  /*14b30*/  STL [R1+0x180], R9 ;  /* 0x0001800901007387 */ /* 0x0001e80000100800 */
[----:B------:R-:W5:Y:S01]  /*14b40*/  LDL.LU R26, [R1+0x118] ;  /* 0x00011800011a7983 */ /* 0x000f620000300800 */
[----:B------:R-:W-:-:S03]  /*14b50*/  SEL R37, R58, R24, !P1 ;  /* 0x000000183a257207 */ /* 0x000fc60004800000 */
[----:B------:R-:W5:Y:S04]  /*14b60*/  LDL.LU R24, [R1+0xcc] ;  /* 0x0000cc0001187983 */ /* 0x000f680000300800 */
[----:B------:R1:W-:Y:S01]  /*14b70*/  STL [R1+0x17c], R37 ;  /* 0x00017c2501007387 */ /* 0x0003e20000100800 */
[----:B0-----:R-:W-:-:S03]  /*14b80*/  SEL R9, R58, R22, !P1 ;  /* 0x000000163a097207 */ /* 0x001fc60004800000 */
[----:B------:R-:W5:Y:S04]  /*14b90*/  LDL.LU R22, [R1+0x104] ;  /* 0x0001040001167983 */ /* 0x000f680000300800 */
[----:B------:R2:W-:Y:S01]  /*14ba0*/  STL [R1+0x174], R9 ;  /* 0x0001740901007387 */ /* 0x0005e20000100800 */
[----:B-1----:R-:W-:-:S03]  /*14bb0*/  SEL R37, R58, R21, !P1 ;  /* 0x000000153a257207 */ /* 0x002fc60004800000 */
[----:B------:R-:W5:Y:S04]  /*14bc0*/  LDL.LU R21, [R1+0x108] ;  /* 0x0001080001157983 */ /* 0x000f680000300800 */
[----:B------:R-:W-:Y:S01]  /*14bd0*/  STL [R1+0x170], R37 ;  /* 0x0001702501007387 */ /* 0x000fe20000100800 */
[----:B--2---:R-:W-:-:S03]  /*14be0*/  SEL R9, R58, R19, !P1 ;  /* 0x000000133a097207 */ /* 0x004fc60004800000 */
[----:B------:R-:W2:Y:S04]  /*14bf0*/  LDL.LU R19, [R1+0x10c] ;  /* 0x00010c0001137983 */ /* 0x000ea80000300800 */
[----:B------:R0:W-:Y:S01]  /*14c00*/  STL [R1+0x16c], R9 ;  /* 0x00016c0901007387 */ /* 0x0001e20000100800 */
[----:B------:R-:W-:-:S05]  /*14c10*/  SEL R36, R58, R36, !P1 ;  /* 0x000000243a247207 */ /* 0x000fca0004800000 */
[----:B------:R-:W-:Y:S01]  /*14c20*/  STL [R1+0x168], R36 ;  /* 0x0001682401007387 */ /* 0x000fe20000100800 */
[C---:B0-----:R-:W-:Y:S02]  /*14c30*/  SEL R9, R58.reuse, R34, !P1 ;  /* 0x000000223a097207 */ /* 0x041fe40004800000 */
[C---:B---3--:R-:W-:Y:S02]  /*14c40*/  SEL R34, R58.reuse, R18, !P1 ;  /* 0x000000123a227207 */ /* 0x048fe40004800000 */
[----:B------:R-:W3:Y:S04]  /*14c50*/  LDL.LU R18, [R1+0x110] ;  /* 0x0001100001127983 */ /* 0x000ee80000300800 */
[----:B------:R4:W-:Y:S04]  /*14c60*/  STL [R1+0x164], R9 ;  /* 0x0001640901007387 */ /* 0x0009e80000100800 */
[----:B------:R5:W-:Y:S01]  /*14c70*/  STL [R1+0x160], R34 ;  /* 0x0001602201007387 */ /* 0x000be20000100800 */
        /* <DEDUP_REMOVED lines=40> */
[----:B------:R3:W-:Y:S04]  /*14f00*/  STL [R1+0x11c], R27 ;  /* 0x00011c1b01007387 */ /* 0x0007e80000100800 */
[----:B------:R-:W5:Y:S04]  /*14f10*/  LDL.LU R36, [R1+0xe4] ;  /* 0x0000e40001247983 */ /* 0x000f680000300800 */
[----:B------:R-:W5:Y:S01]  /*14f20*/  LDL.LU R34, [R1+0xe0] ;  /* 0x0000e00001227983 */ /* 0x000f620000300800 */
[----:B--2---:R-:W-:-:S05]  /*14f30*/  SEL R9, R58, R19, !P1 ;  /* 0x000000133a097207 */ /* 0x004fca0004800000 */
[----:B------:R4:W-:Y:S04]  /*14f40*/  STL [R1+0x118], R9 ;  /* 0x0001180901007387 */ /* 0x0009e80000100800 */
[----:B------:R-:W2:Y:S01]  /*14f50*/  LDL.LU R19, [R1+0xd8] ;  /* 0x0000d80001137983 */ /* 0x000ea20000300800 */
[----:B---3--:R-:W-:-:S03]  /*14f60*/  SEL R27, R58, R18, !P1 ;  /* 0x000000123a1b7207 */ /* 0x008fc60004800000 */
[----:B------:R-:W3:Y:S04]  /*14f70*/  LDL.LU R18, [R1+0xd0] ;  /* 0x0000d00001127983 */ /* 0x000ee80000300800 */
        /* <DEDUP_REMOVED lines=38> */
[----:B------:R0:W-:Y:S04]  /*151e0*/  STL [R1+0xe8], R9 ;  /* 0x0000e80901007387 */ /* 0x0001e80000100800 */
[----:B------:R-:W-:Y:S01]  /*151f0*/  STL [R1+0xe4], R36 ;  /* 0x0000e42401007387 */ /* 0x000fe20000100800 */
[C---:B0-----:R-:W-:Y:S02]  /*15200*/  SEL R9, R58.reuse, R34, !P1 ;  /* 0x000000223a097207 */ /* 0x041fe40004800000 */
[C---:B--2---:R-:W-:Y:S02]  /*15210*/  SEL R34, R58.reuse, R19, !P1 ;  /* 0x000000133a227207 */ /* 0x044fe40004800000 */
[----:B------:R-:W2:Y:S04]  /*15220*/  LDL.LU R19, [R1+0x78] ;  /* 0x0000780001137983 */ /* 0x000ea80000300800 */
[----:B------:R3:W-:Y:S04]  /*15230*/  STL [R1+0xe0], R9 ;  /* 0x0000e00901007387 */ /* 0x0007e80000100800 */
[----:B------:R4:W-:Y:S01]  /*15240*/  STL [R1+0xd8], R34 ;  /* 0x0000d82201007387 */ /* 0x0009e20000100800 */
[----:B---3--:R-:W-:-:S03]  /*15250*/  SEL R9, R58, R18, !P1 ;  /* 0x000000123a097207 */ /* 0x008fc60004800000 */
[----:B------:R-:W3:Y:S04]  /*15260*/  LDL.LU R18, [R1+0x80] ;  /* 0x0000800001127983 */ /* 0x000ee80000300800 */
[----:B------:R5:W-:Y:S01]  /*15270*/  STL [R1+0xd0], R9 ;  /* 0x0000d00901007387 */ /* 0x000be20000100800 */
[----:B----4-:R-:W-:-:S03]  /*15280*/  SEL R34, R58, R16, !P1 ;  /* 0x000000103a227207 */ /* 0x010fc60004800000 */
[----:B------:R-:W4:Y:S04]  /*15290*/  LDL.LU R16, [R1+0x90] ;  /* 0x0000900001107983 */ /* 0x000f280000300800 */
[----:B------:R0:W-:Y:S01]  /*152a0*/  STL [R1+0xcc], R34 ;  /* 0x0000cc2201007387 */ /* 0x0001e20000100800 */
[----:B-----5:R-:W-:-:S03]  /*152b0*/  SEL R9, R58, R15, !P1 ;  /* 0x0000000f3a097207 */ /* 0x020fc60004800000 */
[----:B------:R-:W5:Y:S01]  /*152c0*/  LDL.LU R15, [R1+0x94] ;  /* 0x00009400010f7983 */ /* 0x000f620000300800 */
[----:B0-----:R-:W-:-:S03]  /*152d0*/  SEL R34, R58, R60, !P1 ;  /* 0x0000003c3a227207 */ /* 0x001fc60004800000 */
[----:B------:R0:W-:Y:S04]  /*152e0*/  STL [R1+0xc8], R9 ;  /* 0x0000c80901007387 */ /* 0x0001e80000100800 */
[----:B------:R-:W5:Y:S04]  /*152f0*/  LDL.LU R60, [R1+0x84] ;  /* 0x00008400013c7983 */ /* 0x000f680000300800 */
[----:B------:R-:W-:Y:S01]  /*15300*/  STL [R1+0xc4], R34 ;  /* 0x0000c42201007387 */ /* 0x000fe20000100800 */
[----:B0-----:R-:W-:-:S03]  /*15310*/  SEL R9, R58, R61, !P1 ;  /* 0x0000003d3a097207 */ /* 0x001fc60004800000 */
        /* <DEDUP_REMOVED lines=14> */
[----:B------:R1:W-:Y:S01]  /*15400*/  STL [R1+0xac], R29 ;  /* 0x0000ac1d01007387 */ /* 0x0003e20000100800 */
[----:B0-----:R-:W-:-:S03]  /*15410*/  SEL R9, R58, R59, !P1 ;  /* 0x0000003b3a097207 */ /* 0x001fc60004800000 */
[----:B------:R-:W5:Y:S04]  /*15420*/  LDL.LU R59, [R1+0x68] ;  /* 0x00006800013b7983 */ /* 0x000f680000300800 */
[----:B------:R-:W-:Y:S01]  /*15430*/  STL [R1+0x38], R27 ;  /* 0x0000381b01007387 */ /* 0x000fe20000100800 */
[----:B------:R-:W-:-:S03]  /*15440*/  SEL R26, R58, R26, !P1 ;  /* 0x0000001a3a1a7207 */ /* 0x000fc60004800000 */
[----:B------:R0:W-:Y:S04]  /*15450*/  STL [R1+0x34], R9 ;  /* 0x0000340901007387 */ /* 0x0001e80000100800 */
[----:B------:R-:W5:Y:S04]  /*15460*/  LDL.LU R31, [R1+0x6c] ;  /* 0x00006c00011f7983 */ /* 0x000f680000300800 */
[----:B------:R0:W-:Y:S04]  /*15470*/  STL [R1+0x30], R26 ;  /* 0x0000301a01007387 */ /* 0x0001e80000100800 */
[----:B-1----:R-:W5:Y:S01]  /*15480*/  LDL.LU R29, [R1+0x74] ;  /* 0x00007400011d7983 */ /* 0x002f620000300800 */
[----:B0-----:R-:W-:-:S05]  /*15490*/  SEL R9, R58, R24, !P1 ;  /* 0x000000183a097207 */ /* 0x001fca0004800000 */
[----:B------:R0:W-:Y:S04]  /*154a0*/  STL [R1+0x2c], R9 ;  /* 0x00002c0901007387 */ /* 0x0001e80000100800 */
[----:B------:R-:W5:Y:S01]  /*154b0*/  LDL.LU R27, [R1+0x70] ;  /* 0x00007000011b7983 */ /* 0x000f620000300800 */
[----:B------:R-:W-:-:S05]  /*154c0*/  SEL R22, R58, R22, !P1 ;  /* 0x000000163a167207 */ /* 0x000fca0004800000 */
[----:B------:R1:W-:Y:S04]  /*154d0*/  STL [R1+0x28], R22 ;  /* 0x0000281601007387 */ /* 0x0003e80000100800 */
[----:B------:R-:W5:Y:S01]  /*154e0*/  LDL.LU R26, [R1+0x64] ;  /* 0x00006400011a7983 */ /* 0x000f620000300800 */
[C---:B0-----:R-:W-:Y:S02]  /*154f0*/  SEL R9, R58.reuse, R21, !P1 ;  /* 0x000000153a097207 */ /* 0x041fe40004800000 */
[C---:B------:R-:W-:Y:S02]  /*15500*/  SEL R21, R58.reuse, R44, !P1 ;  /* 0x0000002c3a157207 */ /* 0x040fe40004800000 */
[C---:B-1----:R-:W-:Y:S01]  /*15510*/  SEL R22, R58.reuse, R50, !P1 ;  /* 0x000000323a167207 */ /* 0x042fe20004800000 */
[----:B------:R2:W-:Y:S04]  /*15520*/  STL [R1+0x24], R9 ;  /* 0x0000240901007387 */ /* 0x0005e80000100800 */
[----:B------:R-:W-:Y:S01]  /*15530*/  STL [R1+0x20], R22 ;  /* 0x0000201601007387 */ /* 0x000fe20000100800 */
[----:B--2---:R-:W-:-:S03]  /*15540*/  SEL R9, R58, R19, !P1 ;  /* 0x000000133a097207 */ /* 0x004fc60004800000 */
[----:B------:R-:W2:Y:S04]  /*15550*/  LDL.LU R19, [R1+0x60] ;  /* 0x0000600001137983 */ /* 0x000ea80000300800 */
[----:B------:R0:W-:Y:S04]  /*15560*/  STL [R1+0x1c], R21 ;  /* 0x00001c1501007387 */ /* 0x0001e80000100800 */
[----:B------:R4:W-:Y:S01]  /*15570*/  STL [R1+0x18], R9 ;  /* 0x0000180901007387 */ /* 0x0009e20000100800 */
[----:B---3--:R-:W-:-:S03]  /*15580*/  SEL R18, R58, R18, !P1 ;  /* 0x000000123a127207 */ /* 0x008fc60004800000 */
[----:B0-----:R-:W3:Y:S04]  /*15590*/  LDL.LU R21, [R1+0x58] ;  /* 0x0000580001157983 */ /* 0x001ee80000300800 */
[----:B------:R-:W-:Y:S04]  /*155a0*/  STL [R1+0x14], R18 ;  /* 0x0000141201007387 */ /* 0x000fe80000100800 */
[----:B------:R-:W3:Y:S01]  /*155b0*/  LDL.LU R22, [R1+0x5c] ;  /* 0x00005c0001167983 */ /* 0x000ee20000300800 */
[----:B----4-:R-:W-:-:S05]  /*155c0*/  SEL R9, R58, R16, !P1 ;  /* 0x000000103a097207 */ /* 0x010fca0004800000 */
[----:B------:R0:W-:Y:S01]  /*155d0*/  STL [R1+0x10], R9 ;  /* 0x0000100901007387 */ /* 0x0001e20000100800 */
[----:B-----5:R-:W-:-:S03]  /*155e0*/  SEL R15, R58, R15, !P1 ;  /* 0x0000000f3a0f7207 */ /* 0x020fc60004800000 */
[----:B------:R-:W4:Y:S04]  /*155f0*/  LDL.LU R24, [R1+0x50] ;  /* 0x0000500001187983 */ /* 0x000f280000300800 */
[----:B------:R1:W-:Y:S04]  /*15600*/  STL [R1+0xc], R15 ;  /* 0x00000c0f01007387 */ /* 0x0003e80000100800 */
[----:B------:R-:W5:Y:S01]  /*15610*/  LDL.LU R16, [R1+0x44] ;  /* 0x0000440001107983 */ /* 0x000f620000300800 */
[----:B0-----:R-:W-:-:S05]  /*15620*/  SEL R9, R58, R60, !P1 ;  /* 0x0000003c3a097207 */ /* 0x001fca0004800000 */
[----:B------:R0:W-:Y:S01]  /*15630*/  STL [R1+0x8], R9 ;  /* 0x0000080901007387 */ /* 0x0001e20000100800 */
[----:B------:R-:W-:-:S03]  /*15640*/  SEL R61, R58, R61, !P1 ;  /* 0x0000003d3a3d7207 */ /* 0x000fc60004800000 */
[----:B------:R-:W5:Y:S04]  /*15650*/  LDL.LU R18, [R1+0x48] ;  /* 0x0000480001127983 */ /* 0x000f680000300800 */
[----:B------:R-:W-:Y:S04]  /*15660*/  STL [R1+0x3ba8], R61 ;  /* 0x003ba83d01007387 */ /* 0x000fe80000100800 */
[----:B-1----:R-:W5:Y:S01]  /*15670*/  LDL.LU R15, [R1+0x40] ;  /* 0x00004000010f7983 */ /* 0x002f620000300800 */
[C---:B------:R-:W-:Y:S01]  /*15680*/  SEL R60, R58.reuse, R25, !P1 ;  /* 0x000000193a3c7207 */ /* 0x040fe20004800000 */
[----:B0-----:R-:W0:Y:S01]  /*15690*/  S2R R9, SR_TID.X ;  /* 0x0000000000097919 */ /* 0x001e220000002100 */
[----:B------:R-:W-:-:S02]  /*156a0*/  SEL R57, R58, R57, !P1 ;  /* 0x000000393a397207 */ /* 0x000fc40004800000 */
[----:B------:R-:W-:-:S03]  /*156b0*/  SEL R49, R58, R49, !P1 ;  /* 0x000000313a317207 */ /* 0x000fc60004800000 */
[----:B------:R-:W-:Y:S01]  /*156c0*/  STL [R1+0x3bac], R57 ;  /* 0x003bac3901007387 */ /* 0x000fe20000100800 */
[C---:B------:R-:W-:Y:S02]  /*156d0*/  SEL R28, R58.reuse, R28, !P1 ;  /* 0x0000001c3a1c7207 */ /* 0x040fe40004800000 */
[----:B------:R-:W-:-:S05]  /*156e0*/  SEL R3, R58, R3, !P1 ;  /* 0x000000033a037207 */ /* 0x000fca0004800000 */
[----:B------:R-:W-:Y:S04]  /*156f0*/  STL [R1+0x3bb0], R3 ;  /* 0x003bb00301007387 */ /* 0x000fe80000100800 */
[----:B------:R-:W-:Y:S01]  /*15700*/  STL [R1+0x3bb4], R60 ;  /* 0x003bb43c01007387 */ /* 0x000fe20000100800 */
[----:B------:R-:W-:-:S05]  /*15710*/  SEL R59, R58, R59, !P1 ;  /* 0x0000003b3a3b7207 */ /* 0x000fca0004800000 */
[----:B------:R-:W-:Y:S01]  /*15720*/  STL [R1+0x3bb8], R59 ;  /* 0x003bb83b01007387 */ /* 0x000fe20000100800 */
[C---:B------:R-:W-:Y:S02]  /*15730*/  SEL R50, R58.reuse, R31, !P1 ;  /* 0x0000001f3a327207 */ /* 0x040fe40004800000 */
[----:B------:R-:W-:-:S03]  /*15740*/  SEL R44, R58, R29, !P1 ;  /* 0x0000001d3a2c7207 */ /* 0x000fc60004800000 */
[----:B------:R-:W-:Y:S04]  /*15750*/  STL [R1+0x3bbc], R50 ;  /* 0x003bbc3201007387 */ /* 0x000fe80000100800 */
[----:B------:R-:W-:Y:S01]  /*15760*/  STL [R1+0x3bc0], R44 ;  /* 0x003bc02c01007387 */ /* 0x000fe20000100800 */
[----:B------:R-:W-:-:S05]  /*15770*/  SEL R40, R58, R27, !P1 ;  /* 0x0000001b3a287207 */ /* 0x000fca0004800000 */
[----:B------:R-:W-:Y:S01]  /*15780*/  STL [R1+0x3bc4], R40 ;  /* 0x003bc42801007387 */ /* 0x000fe20000100800 */
[----:B------:R-:W-:-:S05]  /*15790*/  SEL R38, R58, R26, !P1 ;  /* 0x0000001a3a267207 */ /* 0x000fca0004800000 */
[----:B------:R-:W-:Y:S04]  /*157a0*/  STL [R1+0x3bc8], R38 ;  /* 0x003bc82601007387 */ /* 0x000fe80000100800 */
[----:B------:R-:W-:Y:S01]  /*157b0*/  STL [R1+0x3bcc], R49 ;  /* 0x003bcc3101007387 */ /* 0x000fe20000100800 */
[C---:B------:R-:W-:Y:S02]  /*157c0*/  SEL R52, R58.reuse, R52, !P1 ;  /* 0x000000343a347207 */ /* 0x040fe40004800000 */
[C---:B------:R-:W-:Y:S02]  /*157d0*/  SEL R26, R58.reuse, R14, !P1 ;  /* 0x0000000e3a1a7207 */ /* 0x040fe40004800000 */
[C---:B------:R-:W-:Y:S02]  /*157e0*/  SEL R46, R58.reuse, R46, !P1 ;  /* 0x0000002e3a2e7207 */ /* 0x040fe40004800000 */
[----:B------:R-:W-:-:S02]  /*157f0*/  SEL R20, R58, R20, !P1 ;  /* 0x000000143a147207 */ /* 0x000fc40004800000 */
[C---:B------:R-:W-:Y:S02]  /*15800*/  SEL R33, R58.reuse, R33, !P1 ;  /* 0x000000213a217207 */ /* 0x040fe40004800000 */
[C---:B------:R-:W-:Y:S02]  /*15810*/  SEL R27, R58.reuse, R7, !P1 ;  /* 0x000000073a1b7207 */ /* 0x040fe40004800000 */
[C---:B------:R-:W-:Y:S02]  /*15820*/  SEL R43, R58.reuse, R43, !P1 ;  /* 0x0000002b3a2b7207 */ /* 0x040fe40004800000 */
[C---:B------:R-:W-:Y:S02]  /*15830*/  SEL R29, R58.reuse, R6, !P1 ;  /* 0x000000063a1d7207 */ /* 0x040fe40004800000 */
[C---:B------:R-:W-:Y:S02]  /*15840*/  SEL R47, R58.reuse, R47, !P1 ;  /* 0x0000002f3a2f7207 */ /* 0x040fe40004800000 */
[----:B------:R-:W-:-:S02]  /*15850*/  SEL R31, R58, R4, !P1 ;  /* 0x000000043a1f7207 */ /* 0x000fc40004800000 */
[C---:B------:R-:W-:Y:S02]  /*15860*/  SEL R54, R58.reuse, R54, !P1 ;  /* 0x000000363a367207 */ /* 0x040fe40004800000 */
[----:B0-----:R-:W-:Y:S02]  /*15870*/  LOP3.LUT R9, R9, 0x1f, RZ, 0xc0, !PT ;  /* 0x0000001f09097812 */ /* 0x001fe400078ec0ff */
[----:B------:R-:W-:-:S03]  /*15880*/  SEL R35, R58, R35, !P1 ;  /* 0x000000233a237207 */ /* 0x000fc60004800000 */
[----:B------:R-:W-:-:S04]  /*15890*/  IMAD R9, R9, R0, RZ ;  /* 0x0000000009097224 */ /* 0x000fc800078e02ff */
[----:B------:R-:W-:Y:S01]  /*158a0*/  IMAD R9, R0, 0x20, R9 ;  /* 0x0000002000097824 */ /* 0x000fe200078e0209 */
[----:B--2---:R-:W-:-:S05]  /*158b0*/  SEL R19, R58, R19, !P1 ;  /* 0x000000133a137207 */ /* 0x004fca0004800000 */
[----:B------:R-:W-:Y:S01]  /*158c0*/  STL [R1+0x3bd0], R19 ;  /* 0x003bd01301007387 */ /* 0x000fe20000100800 */
[C---:B---3--:R-:W-:Y:S02]  /*158d0*/  SEL R21, R58.reuse, R21, !P1 ;  /* 0x000000153a157207 */ /* 0x048fe40004800000 */
[----:B------:R-:W-:-:S03]  /*158e0*/  SEL R22, R58, R22, !P1 ;  /* 0x000000163a167207 */ /* 0x000fc60004800000 */
[----:B------:R-:W-:Y:S04]  /*158f0*/  STL [R1+0x3bd4], R21 ;  /* 0x003bd41501007387 */ /* 0x000fe80000100800 */
[----:B------:R-:W-:Y:S01]  /*15900*/  STL [R1+0x3bd8], R22 ;  /* 0x003bd81601007387 */ /* 0x000fe20000100800 */
[C---:B----4-:R-:W-:Y:S02]  /*15910*/  SEL R24, R58.reuse, R24, !P1 ;  /* 0x000000183a187207 */ /* 0x050fe40004800000 */
[C---:B-----5:R-:W-:Y:S02]  /*15920*/  SEL R25, R58.reuse, R15, !P1 ;  /* 0x0000000f3a197207 */ /* 0x060fe40004800000 */
[----:B------:R-:W0:Y:S01]  /*15930*/  S2R R15, SR_TID.X ;  /* 0x00000000000f7919 */ /* 0x000e220000002100 */
[----:B------:R-:W-:-:S02]  /*15940*/  SEL R16, R58, R16, !P1 ;  /* 0x000000103a107207 */ /* 0x000fc40004800000 */
[----:B------:R-:W-:Y:S01]  /*15950*/  SEL R18, R58, R18, !P1 ;  /* 0x000000123a127207 */ /* 0x000fe20004800000 */
[----:B------:R-:W-:Y:S04]  /*15960*/  STL [R1+0x3bdc], R24 ;  /* 0x003bdc1801007387 */ /* 0x000fe80000100800 */
[----:B------:R-:W-:Y:S04]  /*15970*/  STL [R1+0x3be0], R16 ;  /* 0x003be01001007387 */ /* 0x000fe80000100800 */
[----:B------:R-:W-:Y:S04]  /*15980*/  STL [R1+0x3be4], R18 ;  /* 0x003be41201007387 */ /* 0x000fe80000100800 */
[----:B------:R-:W-:Y:S04]  /*15990*/  STL [R1+0x3be8], R28 ;  /* 0x003be81c01007387 */ /* 0x000fe80000100800 */
[----:B------:R-:W-:Y:S04]  /*159a0*/  STL [R1+0x3bec], R25 ;  /* 0x003bec1901007387 */ /* 0x000fe80000100800 */
[----:B------:R-:W-:Y:S04]  /*159b0*/  STL [R1+0x3bf0], R52 ;  /* 0x003bf03401007387 */ /* 0x000fe80000100800 */
[----:B------:R-:W-:Y:S04]  /*159c0*/  STL [R1+0x3bf4], R26 ;  /* 0x003bf41a01007387 */ /* 0x000fe80000100800 */
[----:B------:R-:W-:Y:S01]  /*159d0*/  STL [R1+0x3bf8], R46 ;  /* 0x003bf82e01007387 */ /* 0x000fe20000100800 */
[----:B0-----:R-:W-:-:S03]  /*159e0*/  LOP3.LUT R15, R15, 0x1f, RZ, 0xc0, !PT ;  /* 0x0000001f0f0f7812 */ /* 0x001fc600078ec0ff */
[----:B------:R-:W-:Y:S04]  /*159f0*/  STL [R1+0x3bfc], R20 ;  /* 0x003bfc1401007387 */ /* 0x000fe80000100800 */
[----:B------:R0:W-:Y:S04]  /*15a00*/  STL [R1+0x3c00], R33 ;  /* 0x003c002101007387 */ /* 0x0001e80000100800 */
[----:B------:R-:W-:Y:S01]  /*15a10*/  STL [R1+0x3c04], R27 ;  /* 0x003c041b01007387 */ /* 0x000fe20000100800 */
[----:B------:R-:W-:-:S03]  /*15a20*/  IMAD R15, R15, R0, RZ ;  /* 0x000000000f0f7224 */ /* 0x000fc600078e02ff */
[----:B------:R-:W-:Y:S04]  /*15a30*/  STL [R1+0x3c08], R43 ;  /* 0x003c082b01007387 */ /* 0x000fe80000100800 */
[----:B------:R-:W-:Y:S04]  /*15a40*/  STL [R1+0x3c0c], R29 ;  /* 0x003c0c1d01007387 */ /* 0x000fe80000100800 */
[----:B------:R-:W-:Y:S04]  /*15a50*/  STL [R1+0x3c10], R47 ;  /* 0x003c102f01007387 */ /* 0x000fe80000100800 */
[----:B------:R-:W-:Y:S04]  /*15a60*/  STL [R1+0x3c14], R31 ;  /* 0x003c141f01007387 */ /* 0x000fe80000100800 */
[----:B------:R-:W-:Y:S01]  /*15a70*/  STL [R1+0x3c18], R54 ;  /* 0x003c183601007387 */ /* 0x000fe20000100800 */
[----:B------:R-:W-:-:S03]  /*15a80*/  LEA.HI.X.SX32 R15, R15, UR5, 0x1, P5 ;  /* 0x000000050f0f7c11 */ /* 0x000fc6000a8f0eff */
[----:B------:R-:W-:Y:S04]  /*15a90*/  STL [R1+0x3c1c], R35 ;  /* 0x003c1c2301007387 */ /* 0x000fe80000100800 */
[----:B------:R-:W2:Y:S04]  /*15aa0*/  LDL.LU R7, [R1+0x3e4] ;  /* 0x0003e40001077983 */ /* 0x000ea80000300800 */
[----:B0-----:R-:W3:Y:S04]  /*15ab0*/  LDL.LU R33, [R1+0x3e0] ;  /* 0x0003e00001217983 */ /* 0x001ee80000300800 */
[----:B------:R-:W4:Y:S04]  /*15ac0*/  LDL.LU R20, [R1+0x3dc] ;  /* 0x0003dc0001147983 */ /* 0x000f280000300800 */
[----:B------:R-:W5:Y:S04]  /*15ad0*/  LDL.LU R0, [R1+0x3d8] ;  /* 0x0003d80001007983 */ /* 0x000f680000300800 */
[----:B------:R0:W-:Y:S04]  /*15ae0*/  STL [R1+0x3b84], R15 ;  /* 0x003b840f01007387 */ /* 0x0001e80000100800 */
[----:B------:R-:W5:Y:S04]  /*15af0*/  LDL.LU R46, [R1+0x31c] ;  /* 0x00031c00012e7983 */ /* 0x000f680000300800 */
[----:B------:R-:W0:Y:S04]  /*15b00*/  LDL.LU R57, [R1+0x318] ;  /* 0x0003180001397983 */ /* 0x000e280000300800 */
[----:B------:R-:W5:Y:S04]  /*15b10*/  LDL.LU R61, [R1+0x314] ;  /* 0x00031400013d7983 */ /* 0x000f680000300800 */
        /* <DEDUP_REMOVED lines=15> */
[----:B------:R-:W5:Y:S01]  /*15c10*/  LDL.LU R59, [R1+0x2d8] ;  /* 0x0002d800013b7983 */ /* 0x000f620000300800 */
[----:B------:R-:W-:Y:S01]  /*15c20*/  LEA.HI.X.SX32 R14, R9, UR5, 0x1, P6 ;  /* 0x00000005090e7c11 */ /* 0x000fe2000b0f0eff */
[----:B------:R-:W-:-:S02]  /*15c30*/  ULDC UR5, c[0x0][0x240] ;  /* 0x0000900000057ab9 */ /* 0x000fc40000000800 */
[----:B------:R-:W5:Y:S01]  /*15c40*/  LDL.LU R60, [R1+0x2d4] ;  /* 0x0002d400013c7983 */ /* 0x000f620000300800 */
[----:B------:R-:W-:-:S03]  /*15c50*/  SEL R34, R58, R5, !P1 ;  /* 0x000000053a227207 */ /* 0x000fc60004800000 */
[----:B------:R-:W5:Y:S01]  /*15c60*/  LDL.LU R3, [R1+0x2d0] ;  /* 0x0002d00001037983 */ /* 0x000f620000300800 */
[----:B------:R-:W-:-:S03]  /*15c70*/  SEL R37, R58, R2, !P1 ;  /* 0x000000023a257207 */ /* 0x000fc60004800000 */
[----:B------:R-:W5:Y:S04]  /*15c80*/  LDL.LU R9, [R1+0x54] ;  /* 0x0000540001097983 */ /* 0x000f680000300800 */
[----:B------:R-:W-:Y:S01]  /*15c90*/  STL [R1+0x3b88], R14 ;  /* 0x003b880e01007387 */ /* 0x000fe20000100800 */
[----:B--2---:R-:W-:Y:S02]  /*15ca0*/  IMAD R5, R7, UR4, RZ ;  /* 0x0000000407057c24 */ /* 0x004fe4000f8e02ff */
[----:B---3--:R-:W-:-:S03]  /*15cb0*/  IMAD R4, R33, UR4, RZ ;  /* 0x0000000421047c24 */ /* 0x008fc6000f8e02ff */
[----:B------:R-:W-:Y:S01]  /*15cc0*/  STL [R1+0x728], R5 ;  /* 0x0007280501007387 */ /* 0x000fe20000100800 */
[----:B----4-:R-:W-:Y:S02]  /*15cd0*/  IMAD R2, R20, UR4, RZ ;  /* 0x0000000414027c24 */ /* 0x010fe4000f8e02ff */
[----:B-----5:R-:W-:Y:S01]  /*15ce0*/  IMAD R0, R0, UR4, RZ ;  /* 0x0000000400007c24 */ /* 0x020fe2000f8e02ff */
[----:B------:R-:W-:Y:S01]  /*15cf0*/  STL [R1+0x72c], R4 ;  /* 0x00072c0401007387 */ /* 0x000fe20000100800 */
[----:B------:R-:W-:Y:S02]  /*15d00*/  @!P0 IMAD.MOV R41, RZ, RZ, -R41 ;  /* 0x000000ffff298224 */ /* 0x000fe400078e0a29 */
[----:B------:R-:W-:Y:S01]  /*15d10*/  @!P2 IMAD.MOV R56, RZ, RZ, -R56 ;  /* 0x000000ffff38a224 */ /* 0x000fe200078e0a38 */
[----:B------:R1:W-:Y:S01]  /*15d20*/  STL [R1+0x3b30], R0 ;  /* 0x003b300001007387 */ /* 0x0003e20000100800 */
[----:B------:R-:W-:Y:S02]  /*15d30*/  @!P3 IMAD.MOV R48, RZ, RZ, -R48 ;  /* 0x000000ffff30b224 */ /* 0x000fe400078e0a30 */
[----:B------:R-:W-:Y:S01]  /*15d40*/  @!P4 IMAD.MOV R39, RZ, RZ, -R39 ;  /* 0x000000ffff27c224 */ /* 0x000fe200078e0a27 */
[----:B------:R2:W-:Y:S01]  /*15d50*/  STL [R1+0x730], R2 ;  /* 0x0007300201007387 */ /* 0x0005e20000100800 */
[----:B0-----:R-:W-:Y:S01]  /*15d60*/  IMAD R15, R57, UR5, RZ ;  /* 0x00000005390f7c24 */ /* 0x001fe2000f8e02ff */
[----:B------:R-:W-:-:S02]  /*15d70*/  SEL R32, R58, R11, !P1 ;  /* 0x0000000b3a207207 */ /* 0x000fc40004800000 */
[----:B------:R-:W3:Y:S01]  /*15d80*/  LDL.LU R57, [R1+0x2cc] ;  /* 0x0002cc0001397983 */ /* 0x000ee20000300800 */
[C---:B------:R-:W-:Y:S01]  /*15d90*/  SEL R36, R58.reuse, R8, !P1 ;  /* 0x000000083a247207 */ /* 0x040fe20004800000 */
[----:B-1----:R-:W-:Y:S01]  /*15da0*/  IMAD R0, R61, UR5, RZ ;  /* 0x000000053d007c24 */ /* 0x002fe2000f8e02ff */
[C---:B------:R-:W-:Y:S01]  /*15db0*/  SEL R17, R58.reuse, R17, !P1 ;  /* 0x000000113a117207 */ /* 0x040fe20004800000 */
[----:B------:R-:W4:Y:S01]  /*15dc0*/  LDL.LU R61, [R1+0x4c] ;  /* 0x00004c00013d7983 */ /* 0x000f220000300800 */
[----:B------:R-:W-:Y:S01]  /*15dd0*/  SEL R30, R58, R30, !P1 ;  /* 0x0000001e3a1e7207 */ /* 0x000fe20004800000 */
[----:B------:R-:W-:Y:S01]  /*15de0*/  IMAD R4, R26, UR5, RZ ;  /* 0x000000051a047c24 */ /* 0x000fe2000f8e02ff */
[C---:B------:R-:W-:Y:S01]  /*15df0*/  SEL R42, R58.reuse, R42, !P1 ;  /* 0x0000002a3a2a7207 */ /* 0x040fe20004800000 */
[----:B------:R0:W-:Y:S01]  /*15e00*/  STL [R1+0xa0], R0 ;  /* 0x0000a00001007387 */ /* 0x0001e20000100800 */
[----:B------:R-:W-:Y:S01]  /*15e10*/  SEL R45, R58, R45, !P1 ;  /* 0x0000002d3a2d7207 */ /* 0x000fe20004800000 */
[----:B--2---:R-:W-:Y:S01]  /*15e20*/  IMAD R2, R52, UR5, RZ ;  /* 0x0000000534027c24 */ /* 0x004fe2000f8e02ff */
[C---:B------:R-:W-:Y:S01]  /*15e30*/  SEL R51, R58.reuse, R51, !P1 ;  /* 0x000000333a337207 */ /* 0x040fe20004800000 */
[----:B------:R1:W-:Y:S01]  /*15e40*/  STL [R1+0x9c], R4 ;  /* 0x00009c0401007387 */ /* 0x0003e20000100800 */
[----:B------:R-:W-:-:S02]  /*15e50*/  SEL R53, R58, R53, !P1 ;  /* 0x000000353a357207 */ /* 0x000fc40004800000 */
[C---:B------:R-:W-:Y:S02]  /*15e60*/  SEL R55, R58.reuse, R55, !P1 ;  /* 0x000000373a377207 */ /* 0x040fe40004800000 */
[----:B------:R-:W-:Y:S01]  /*15e70*/  SEL R23, R58, R23, !P1 ;  /* 0x000000173a177207 */ /* 0x000fe20004800000 */
[----:B0-----:R-:W-:Y:S01]  /*15e80*/  IMAD R0, R25, UR5, RZ ;  /* 0x0000000519007c24 */ /* 0x001fe2000f8e02ff */
[----:B------:R0:W-:Y:S01]  /*15e90*/  STL [R1+0x98], R2 ;  /* 0x0000980201007387 */ /* 0x0001e20000100800 */
[----:B------:R-:W-:Y:S01]  /*15ea0*/  IMAD R14, R46, UR5, RZ ;  /* 0x000000052e0e7c24 */ /* 0x000fe2000f8e02ff */
[----:B------:R-:W-:Y:S01]  /*15eb0*/  UIMAD UR51, UR18, 0x3f, URZ ;  /* 0x0000003f123378a4 */ /* 0x000fe2000f8e023f */
[----:B-1----:R-:W-:Y:S01]  /*15ec0*/  IMAD R4, R28, UR5, RZ ;  /* 0x000000051c047c24 */ /* 0x002fe2000f8e02ff */
[----:B------:R1:W-:Y:S01]  /*15ed0*/  STL [R1+0x94], R0 ;  /* 0x0000940001007387 */ /* 0x0003e20000100800 */
[----:B------:R-:W-:Y:S01]  /*15ee0*/  IMAD R10, R10, UR5, RZ ;  /* 0x000000050a0a7c24 */ /* 0x000fe2000f8e02ff */
[----:B------:R-:W-:Y:S01]  /*15ef0*/  UIMAD UR50, UR18, 0x3e, URZ ;  /* 0x0000003e123278a4 */ /* 0x000fe2000f8e023f */
[----:B------:R-:W-:Y:S01]  /*15f00*/  IMAD R12, R12, UR5, RZ ;  /* 0x000000050c0c7c24 */ /* 0x000fe2000f8e02ff */
[----:B------:R-:W-:Y:S01]  /*15f10*/  UIMAD UR49, UR18, 0x3d, URZ ;  /* 0x0000003d123178a4 */ /* 0x000fe2000f8e023f */
[----:B0-----:R-:W-:Y:S01]  /*15f20*/  IMAD R2, R18, UR5, RZ ;  /* 0x0000000512027c24 */ /* 0x001fe2000f8e02ff */
[----:B------:R0:W-:Y:S01]  /*15f30*/  STL [R1+0x90], R4 ;  /* 0x0000900401007387 */ /* 0x0001e20000100800 */
[----:B------:R-:W-:Y:S01]  /*15f40*/  IMAD R13, R13, UR5, RZ ;  /* 0x000000050d0d7c24 */ /* 0x000fe2000f8e02ff */
[----:B------:R-:W-:Y:S01]  /*15f50*/  UIMAD UR48, UR18, 0x3c, URZ ;  /* 0x0000003c123078a4 */ /* 0x000fe2000f8e023f */
[----:B-1----:R-:W-:Y:S01]  /*15f60*/  IMAD R0, R16, UR5, RZ ;  /* 0x0000000510007c24 */ /* 0x002fe2000f8e02ff */
[----:B------:R1:W-:Y:S01]  /*15f70*/  STL [R1+0x8c], R2 ;  /* 0x00008c0201007387 */ /* 0x0003e20000100800 */
[----:B------:R-:W-:-:S02]  /*15f80*/  UIMAD UR47, UR18, 0x3b, URZ ;  /* 0x0000003b122f78a4 */ /* 0x000fc4000f8e023f */
[----:B------:R-:W-:Y:S02]  /*15f90*/  UIMAD UR46, UR18, 0x3a, URZ ;  /* 0x0000003a122e78a4 */ /* 0x000fe4000f8e023f */
[----:B------:R-:W-:Y:S01]  /*15fa0*/  UIMAD UR43, UR18, 0x39, URZ ;  /* 0x00000039122b78a4 */ /* 0x000fe2000f8e023f */
[----:B0-----:R-:W-:Y:S01]  /*15fb0*/  IMAD R4, R24, UR5, RZ ;  /* 0x0000000518047c24 */ /* 0x001fe2000f8e02ff */
[----:B------:R0:W-:Y:S01]  /*15fc0*/  STL [R1+0x88], R0 ;  /* 0x0000880001007387 */ /* 0x0001e20000100800 */
[----:B------:R-:W-:Y:S01]  /*15fd0*/  UIMAD UR42, UR18, 0x38, URZ ;  /* 0x00000038122a78a4 */ /* 0x000fe2000f8e023f */
[----:B-1----:R-:W-:Y:S02]  /*15fe0*/  IMAD R2, R22, UR5, RZ ;  /* 0x0000000516027c24 */ /* 0x002fe4000f8e02ff */
[----:B------:R1:W-:Y:S01]  /*15ff0*/  STL [R1+0x84], R4 ;  /* 0x0000840401007387 */ /* 0x0003e20000100800 */
[----:B------:R-:W-:Y:S02]  /*16000*/  UIMAD UR41, UR18, 0x37, URZ ;  /* 0x00000037122978a4 */ /* 0x000fe4000f8e023f */
[----:B------:R-:W-:-:S02]  /*16010*/  UIMAD UR40, UR18, 0x36, URZ ;  /* 0x00000036122878a4 */ /* 0x000fc4000f8e023f */
[----:B------:R-:W-:Y:S01]  /*16020*/  UIMAD UR39, UR18, 0x35, URZ ;  /* 0x00000035122778a4 */ /* 0x000fe2000f8e023f */
[----:B0-----:R-:W-:Y:S01]  /*16030*/  IMAD R0, R21, UR5, RZ ;  /* 0x0000000515007c24 */ /* 0x001fe2000f8e02ff */
[----:B------:R0:W-:Y:S01]  /*16040*/  STL [R1+0x80], R2 ;  /* 0x0000800201007387 */ /* 0x0001e20000100800 */
[----:B------:R-:W-:Y:S01]  /*16050*/  UIMAD UR38, UR18, 0x34, URZ ;  /* 0x00000034122678a4 */ /* 0x000fe2000f8e023f */
[----:B-1----:R-:W-:Y:S02]  /*16060*/  IMAD R4, R19, UR5, RZ ;  /* 0x0000000513047c24 */ /* 0x002fe4000f8e02ff */
[----:B------:R1:W-:Y:S01]  /*16070*/  STL [R1+0x7c], R0 ;  /* 0x00007c0001007387 */ /* 0x0003e20000100800 */
[----:B------:R-:W-:Y:S02]  /*16080*/  UIMAD UR37, UR18, 0x33, URZ ;  /* 0x00000033122578a4 */ /* 0x000fe4000f8e023f */
[----:B------:R-:W-:Y:S01]  /*16090*/  UIMAD UR34, UR18, 0x32, URZ ;  /* 0x00000032122278a4 */ /* 0x000fe2000f8e023f */
[----:B------:R-:W-:Y:S01]  /*160a0*/  ULDC UR4, c[0x0][0x238] ;  /* 0x00008e0000047ab9 */ /* 0x000fe20000000800 */
[----:B0-----:R-:W-:Y:S01]  /*160b0*/  IMAD R2, R49, UR5, RZ ;  /* 0x0000000531027c24 */ /* 0x001fe2000f8e02ff */
[----:B------:R0:W-:Y:S01]  /*160c0*/  STL [R1+0x78], R4 ;  /* 0x0000780401007387 */ /* 0x0001e20000100800 */
[----:B-1----:R-:W-:-:S03]  /*160d0*/  IMAD R0, R38, UR5, RZ ;  /* 0x0000000526007c24 */ /* 0x002fc6000f8e02ff */
[----:B------:R1:W-:Y:S01]  /*160e0*/  STL [R1+0x74], R2 ;  /* 0x0000740201007387 */ /* 0x0003e20000100800 */
[----:B0-----:R-:W-:-:S03]  /*160f0*/  IMAD R4, R40, UR5, RZ ;  /* 0x0000000528047c24 */ /* 0x001fc6000f8e02ff */
        /* <DEDUP_REMOVED lines=8> */
[----:B------:R-:W-:Y:S01]  /*16180*/  STL [R1+0x5c], R4 ;  /* 0x00005c0401007387 */ /* 0x000fe20000100800 */
[----:B-1----:R-:W-:-:S03]  /*16190*/  IMAD R0, R9, UR5, RZ ;  /* 0x0000000509007c24 */ /* 0x002fc6000f8e02ff */
[----:B------:R-:W2:Y:S04]  /*161a0*/  LDL.LU R6, [R1+0x2c8] ;  /* 0x0002c80001067983 */ /* 0x000ea80000300800 */
[----:B------:R3:W-:Y:S01]  /*161b0*/  STL [R1+0x58], R2 ;  /* 0x0000580201007387 */ /* 0x0007e20000100800 */
[----:B------:R-:W-:-:S03]  /*161c0*/  SEL R41, R58, R41, !P1 ;  /* 0x000000293a297207 */ /* 0x000fc60004800000 */
[----:B------:R-:W5:Y:S01]  /*161d0*/  LDL.LU R43, [R1+0x2c4] ;  /* 0x0002c400012b7983 */ /* 0x000f620000300800 */
[----:B------:R-:W-:-:S03]  /*161e0*/  SEL R56, R58, R56, !P1 ;  /* 0x000000383a387207 */ /* 0x000fc60004800000 */
[----:B------:R4:W-:Y:S01]  /*161f0*/  STL [R1+0x54], R0 ;  /* 0x0000540001007387 */ /* 0x0009e20000100800 */
[C---:B------:R-:W-:Y:S02]  /*16200*/  SEL R48, R58.reuse, R48, !P1 ;  /* 0x000000303a307207 */ /* 0x040fe40004800000 */
[----:B------:R-:W-:Y:S01]  /*16210*/  SEL R39, R58, R39, !P1 ;  /* 0x000000273a277207 */ /* 0x000fe20004800000 */
[----:B------:R-:W5:Y:S01]  /*16220*/  LDL.LU R27, [R1+0x2c0] ;  /* 0x0002c000011b7983 */ /* 0x000f620000300800 */
[----:B------:R-:W-:-:S03]  /*16230*/  IMAD R58, R59, UR5, RZ ;  /* 0x000000053b3a7c24 */ /* 0x000fc6000f8e02ff */
[----:B------:R-:W5:Y:S04]  /*16240*/  LDL.LU R7, [R1+0x2bc] ;  /* 0x0002bc0001077983 */ /* 0x000f680000300800 */
[----:B------:R-:W5:Y:S04]  /*16250*/  LDL.LU R33, [R1+0x2b8] ;  /* 0x0002b80001217983 */ /* 0x000f680000300800 */
[----:B------:R-:W5:Y:S04]  /*16260*/  LDL.LU R20, [R1+0x2b4] ;  /* 0x0002b40001147983 */ /* 0x000f680000300800 */
[----:B------:R-:W5:Y:S04]  /*16270*/  LDL.LU R46, [R1+0x2b0] ;  /* 0x0002b000012e7983 */ /* 0x000f680000300800 */
[----:B------:R-:W5:Y:S04]  /*16280*/  LDL.LU R9, [R1+0x2ac] ;  /* 0x0002ac0001097983 */ /* 0x000f680000300800 */
[----:B------:R-:W5:Y:S04]  /*16290*/  LDL.LU R26, [R1+0x2a8] ;  /* 0x0002a800011a7983 */ /* 0x000f680000300800 */
[----:B------:R-:W-:Y:S04]  /*162a0*/  STL [R1+0x60], R58 ;  /* 0x0000603a01007387 */ /* 0x000fe80000100800 */
[----:B------:R-:W5:Y:S01]  /*162b0*/  LDL.LU R52, [R1+0x2a0] ;  /* 0x0002a00001347983 */ /* 0x000f620000300800 */
[----:B---3--:R-:W-:-:S02]  /*162c0*/  IMAD R2, R57, UR5, RZ ;  /* 0x0000000539027c24 */ /* 0x008fc4000f8e02ff */
[----:B----4-:R-:W-:-:S03]  /*162d0*/  IMAD R0, R61, UR5, RZ ;  /* 0x000000053d007c24 */ /* 0x010fc6000f8e02ff */
[----:B------:R-:W-:Y:S04]  /*162e0*/  STL [R1+0x50], R2 ;  /* 0x0000500201007387 */ /* 0x000fe80000100800 */
[----:B------:R-:W3:Y:S04]  /*162f0*/  LDL.LU R25, [R1+0x29c] ;  /* 0x00029c0001197983 */ /* 0x000ee80000300800 */
[----:B------:R2:W-:Y:S04]  /*16300*/  STL [R1+0x4c], R0 ;  /* 0x00004c0001007387 */ /* 0x0005e80000100800 */
[----:B------:R-:W4:Y:S04]  /*16310*/  LDL.LU R28, [R1+0x298] ;  /* 0x00029800011c7983 */ /* 0x000f280000300800 */
        /* <DEDUP_REMOVED lines=15> */
[----:B------:R-:W4:Y:S01]  /*16410*/  LDL.LU R61, [R1+0x3ac] ;  /* 0x0003ac00013d7983 */ /* 0x000f220000300800 */
[----:B--2---:R-:W-:-:S05]  /*16420*/  IMAD R0, R6, UR5, RZ ;  /* 0x0000000506007c24 */ /* 0x004fca000f8e02ff */
[----:B------:R3:W-:Y:S01]  /*16430*/  STL [R1+0x48], R0 ;  /* 0x0000480001007387 */ /* 0x0007e20000100800 */
[----:B-----5:R-:W-:Y:S02]  /*16440*/  IMAD R5, R7, UR5, RZ ;  /* 0x0000000507057c24 */ /* 0x020fe4000f8e02ff */
[----:B------:R-:W-:Y:S02]  /*16450*/  IMAD R7, R20, UR5, RZ ;  /* 0x0000000514077c24 */ /* 0x000fe4000f8e02ff */
[----:B------:R-:W-:Y:S02]  /*16460*/  IMAD R11, R26, UR5, RZ ;  /* 0x000000051a0b7c24 */ /* 0x000fe4000f8e02ff */
[----:B------:R-:W-:-:S05]  /*16470*/  IMAD R26, R52, UR5, RZ ;  /* 0x00000005341a7c24 */ /* 0x000fca000f8e02ff */
[----:B------:R-:W-:Y:S01]  /*16480*/  STL [R1+0x130], R26 ;  /* 0x0001301a01007387 */ /* 0x000fe20000100800 */
[----:B------:R-:W-:Y:S02]  /*16490*/  IMAD R2, R43, UR5, RZ ;  /* 0x000000052b027c24 */ /* 0x000fe4000f8e02ff */
[----:B------:R-:W-:Y:S02]  /*164a0*/  IMAD R4, R27, UR5, RZ ;  /* 0x000000051b047c24 */ /* 0x000fe4000f8e02ff */
[----:B------:R-:W-:Y:S02]  /*164b0*/  IMAD R6, R33, UR5, RZ ;  /* 0x0000000521067c24 */ /* 0x000fe4000f8e02ff */
[----:B------:R-:W-:Y:S02]  /*164c0*/  IMAD R8, R46, UR5, RZ ;  /* 0x000000052e087c24 */ /* 0x000fe4000f8e02ff */
[----:B---3--:R-:W-:-:S05]  /*164d0*/  IMAD R0, R25, UR5, RZ ;  /* 0x0000000519007c24 */ /* 0x008fca000f8e02ff */
[----:B------:R0:W-:Y:S01]  /*164e0*/  STL [R1+0x154], R0 ;  /* 0x0001540001007387 */ /* 0x0001e20000100800 */
[----:B----4-:R-:W-:Y:S02]  /*164f0*/  IMAD R20, R28, UR5, RZ ;  /* 0x000000051c147c24 */ /* 0x010fe4000f8e02ff */
[----:B------:R-:W-:-:S03]  /*16500*/  IMAD R18, R18, UR5, RZ ;  /* 0x0000000512127c24 */ /* 0x000fc6000f8e02ff */
[----:B------:R-:W-:Y:S01]  /*16510*/  STL [R1+0x178], R20 ;  /* 0x0001781401007387 */ /* 0x000fe20000100800 */
[----:B0-----:R-:W-:-:S03]  /*16520*/  IMAD R0, R16, UR5, RZ ;  /* 0x0000000510007c24 */ /* 0x001fc6000f8e02ff */
[----:B------:R0:W-:Y:S01]  /*16530*/  STL [R1+0x1b4], R18 ;  /* 0x0001b41201007387 */ /* 0x0001e20000100800 */
[----:B------:R-:W-:-:S03]  /*16540*/  IMAD R16, R24, UR5, RZ ;  /* 0x0000000518107c24 */ /* 0x000fc6000f8e02ff */
[----:B------:R1:W-:Y:S01]  /*16550*/  STL [R1+0x1c8], R0 ;  /* 0x0001c80001007387 */ /* 0x0003e20000100800 */
[----:B0-----:R-:W-:-:S03]  /*16560*/  IMAD R18, R22, UR5, RZ ;  /* 0x0000000516127c24 */ /* 0x001fc6000f8e02ff */
[----:B------:R0:W-:Y:S01]  /*16570*/  STL [R1+0x234], R16 ;  /* 0x0002341001007387 */ /* 0x0001e20000100800 */
[----:B-1----:R-:W-:-:S03]  /*16580*/  IMAD R0, R21, UR5, RZ ;  /* 0x0000000515007c24 */ /* 0x002fc6000f8e02ff */
[----:B------:R1:W-:Y:S04]  /*16590*/  STL [R1+0x238], R18 ;  /* 0x0002381201007387 */ /* 0x0003e80000100800 */
[----:B------:R2:W-:Y:S01]  /*165a0*/  STL [R1+0x248], R0 ;  /* 0x0002480001007387 */ /* 0x0005e20000100800 */
[----:B0-----:R-:W-:Y:S02]  /*165b0*/  IMAD R16, R19, UR5, RZ ;  /* 0x0000000513107c24 */ /* 0x001fe4000f8e02ff */
[----:B-1----:R-:W-:-:S03]  /*165c0*/  IMAD R18, R49, UR5, RZ ;  /* 0x0000000531127c24 */ /* 0x002fc6000f8e02ff */
[----:B------:R0:W-:Y:S01]  /*165d0*/  STL [R1+0x294], R16 ;  /* 0x0002941001007387 */ /* 0x0001e20000100800 */
[----:B--2---:R-:W-:-:S03]  /*165e0*/  IMAD R0, R38, UR5, RZ ;  /* 0x0000000526007c24 */ /* 0x004fc6000f8e02ff */
        /* <DEDUP_REMOVED lines=12> */
[----:B------:R-:W-:Y:S04]  /*166b0*/  STL [R1+0x2b0], R18 ;  /* 0x0002b01201007387 */ /* 0x000fe80000100800 */
[----:B------:R1:W-:Y:S01]  /*166c0*/  STL [R1+0x2b4], R0 ;  /* 0x0002b40001007387 */ /* 0x0003e20000100800 */
[----:B0-----:R-:W-:Y:S02]  /*166d0*/  IMAD R16, R57, UR5, RZ ;  /* 0x0000000539107c24 */ /* 0x001fe4000f8e02ff */
[----:B------:R-:W-:Y:S01]  /*166e0*/  IMAD R3, R61, UR5, RZ ;  /* 0x000000053d037c24 */ /* 0x000fe2000f8e02ff */
[----:B-1----:R-:W2:Y:S04]  /*166f0*/  LDL.LU R0, [R1+0x3a4] ;  /* 0x0003a40001007983 */ /* 0x002ea80000300800 */
[----:B------:R0:W-:Y:S04]  /*16700*/  STL [R1+0x2b8], R16 ;  /* 0x0002b81001007387 */ /* 0x0001e80000100800 */
[----:B------:R-:W3:Y:S04]  /*16710*/  LDL.LU R35, [R1+0x3a0] ;  /* 0x0003a00001237983 */ /* 0x000ee80000300800 */
[----:B------:R1:W-:Y:S04]  /*16720*/  STL [R1+0x2bc], R3 ;  /* 0x0002bc0301007387 */ /* 0x0003e80000100800 */
[----:B------:R-:W4:Y:S04]  /*16730*/  LDL.LU R54, [R1+0x39c] ;  /* 0x00039c0001367983 */ /* 0x000f280000300800 */
        /* <DEDUP_REMOVED lines=13> */
[----:B0-----:R-:W5:Y:S04]  /*16810*/  LDL.LU R16, [R1+0x35c] ;  /* 0x00035c0001107983 */ /* 0x001f680000300800 */
        /* <DEDUP_REMOVED lines=11> */
[----:B-1----:R-:W5:Y:S04]  /*168d0*/  LDL.LU R3, [R1+0x324] ;  /* 0x0003240001037983 */ /* 0x002f680000300800 */
[----:B------:R-:W5:Y:S04]  /*168e0*/  LDL.LU R57, [R1+0x320] ;  /* 0x0003200001397983 */ /* 0x000f680000300800 */
[----:B------:R-:W5:Y:S01]  /*168f0*/  LDL.LU R61, [R1+0x290] ;  /* 0x00029000013d7983 */ /* 0x000f620000300800 */
[----:B--2---:R-:W-:-:S05]  /*16900*/  IMAD R0, R0, UR5, RZ ;  /* 0x0000000500007c24 */ /* 0x004fca000f8e02ff */
[----:B------:R3:W-:Y:S02]  /*16910*/  STL [R1+0x2c0], R0 ;  /* 0x0002c00001007387 */ /* 0x0007e40000100800 */
[----:B---3--:R-:W-:Y:S02]  /*16920*/  IMAD R0, R35, UR5, RZ ;  /* 0x0000000523007c24 */ /* 0x008fe4000f8e02ff */
[----:B----4-:R-:W-:Y:S02]  /*16930*/  IMAD R35, R54, UR5, RZ ;  /* 0x0000000536237c24 */ /* 0x010fe4000f8e02ff */
[----:B-----5:R-:W-:Y:S01]  /*16940*/  IMAD R31, R31, UR5, RZ ;  /* 0x000000051f1f7c24 */ /* 0x020fe2000f8e02ff */
[----:B------:R0:W-:Y:S04]  /*16950*/  STL [R1+0x2c4], R0 ;  /* 0x0002c40001007387 */ /* 0x0001e80000100800 */
        /* <DEDUP_REMOVED lines=8> */
[----:B------:R-:W-:Y:S01]  /*169e0*/  STL [R1+0x2d8], R31 ;  /* 0x0002d81f01007387 */ /* 0x000fe20000100800 */
[----:B------:R-:W-:-:S03]  /*169f0*/  IMAD R27, R20, UR5, RZ ;  /* 0x00000005141b7c24 */ /* 0x000fc6000f8e02ff */
[----:B------:R1:W-:Y:S01]  /*16a00*/  STL [R1+0x2dc], R0 ;  /* 0x0002dc0001007387 */ /* 0x0003e20000100800 */
[----:B0-----:R-:W-:Y:S02]  /*16a10*/  IMAD R29, R33, UR5, RZ ;  /* 0x00000005211d7c24 */ /* 0x001fe4000f8e02ff */
[----:B------:R-:W-:-:S03]  /*16a20*/  IMAD R20, R26, UR5, RZ ;  /* 0x000000051a147c24 */ /* 0x000fc6000f8e02ff */
[----:B------:R-:W-:Y:S01]  /*16a30*/  STL [R1+0x2e0], R29 ;  /* 0x0002e01d01007387 */ /* 0x000fe20000100800 */
[----:B-1----:R-:W-:-:S03]  /*16a40*/  IMAD R0, R46, UR5, RZ ;  /* 0x000000052e007c24 */ /* 0x002fc6000f8e02ff */
[----:B------:R-:W-:Y:S01]  /*16a50*/  STL [R1+0x2e4], R27 ;  /* 0x0002e41b01007387 */ /* 0x000fe20000100800 */
[----:B------:R-:W-:-:S03]  /*16a60*/  IMAD R26, R52, UR5, RZ ;  /* 0x00000005341a7c24 */ /* 0x000fc6000f8e02ff */
[----:B------:R0:W-:Y:S01]  /*16a70*/  STL [R1+0x2e8], R0 ;  /* 0x0002e80001007387 */ /* 0x0001e20000100800 */
[----:B------:R-:W-:-:S03]  /*16a80*/  IMAD R18, R18, UR5, RZ ;  /* 0x0000000512127c24 */ /* 0x000fc6000f8e02ff */
[----:B------:R1:W-:Y:S01]  /*16a90*/  STL [R1+0x2ec], R20 ;  /* 0x0002ec1401007387 */ /* 0x0003e20000100800 */
[----:B0-----:R-:W-:-:S03]  /*16aa0*/  IMAD R0, R25, UR5, RZ ;  /* 0x0000000519007c24 */ /* 0x001fc6000f8e02ff */
[----:B------:R-:W-:Y:S01]  /*16ab0*/  STL [R1+0x2f0], R26 ;  /* 0x0002f01a01007387 */ /* 0x000fe20000100800 */
[----:B-1----:R-:W-:-:S03]  /*16ac0*/  IMAD R20, R28, UR5, RZ ;  /* 0x000000051c147c24 */ /* 0x002fc6000f8e02ff */
        /* <DEDUP_REMOVED lines=253> */
[----:B----4-:R-:W-:-:S03]  /*17aa0*/  IMAD R35, R54, UR5, RZ ;  /* 0x0000000536237c24 */ /* 0x010fc6000f8e02ff */
[----:B------:R5:W-:Y:S04]  /*17ab0*/  STL [R1+0x3a8], R0 ;  /* 0x0003a80001007387 */ /* 0x000be80000100800 */
[----:B------:R-:W-:Y:S01]  /*17ac0*/  STL [R1+0x3b0], R35 ;  /* 0x0003b02301007387 */ /* 0x000fe20000100800 */
[----:B-----5:R-:W-:Y:S02]  /*17ad0*/  IMAD R0, R31, UR5, RZ ;  /* 0x000000051f007c24 */ /* 0x020fe4000f8e02ff */
[----:B------:R-:W-:Y:S02]  /*17ae0*/  IMAD R31, R47, UR5, RZ ;  /* 0x000000052f1f7c24 */ /* 0x000fe4000f8e02ff */
[----:B------:R-:W-:Y:S01]  /*17af0*/  IMAD R29, R29, UR5, RZ ;  /* 0x000000051d1d7c24 */ /* 0x000fe2000f8e02ff */
[----:B------:R0:W-:Y:S01]  /*17b00*/  STL [R1+0x3b4], R0 ;  /* 0x0003b40001007387 */ /* 0x0001e20000100800 */
[----:B------:R-:W-:-:S03]  /*17b10*/  IMAD R27, R27, UR5, RZ ;  /* 0x000000051b1b7c24 */ /* 0x000fc6000f8e02ff */
[----:B------:R-:W-:Y:S01]  /*17b20*/  STL [R1+0x3bc], R31 ;  /* 0x0003bc1f01007387 */ /* 0x000fe20000100800 */
[----:B0-----:R-:W-:-:S03]  /*17b30*/  IMAD R0, R43, UR5, RZ ;  /* 0x000000052b007c24 */ /* 0x001fc6000f8e02ff */
[----:B------:R0:W-:Y:S04]  /*17b40*/  STL [R1+0x3c0], R29 ;  /* 0x0003c01d01007387 */ /* 0x0001e80000100800 */
        /* <DEDUP_REMOVED lines=11> */
[----:B------:R0:W-:Y:S01]  /*17c00*/  STL [R1+0x3e8], R20 ;  /* 0x0003e81401007387 */ /* 0x0001e20000100800 */
[----:B------:R-:W-:-:S03]  /*17c10*/  IMAD R16, R16, UR5, RZ ;  /* 0x0000000510107c24 */ /* 0x000fc6000f8e02ff */
[----:B------:R1:W-:Y:S01]  /*17c20*/  STL [R1+0x3f0], R0 ;  /* 0x0003f00001007387 */ /* 0x0003e20000100800 */
[----:B0-----:R-:W-:-:S03]  /*17c30*/  IMAD R20, R28, UR5, RZ ;  /* 0x000000051c147c24 */ /* 0x001fc6000f8e02ff */
[----:B------:R-:W-:Y:S01]  /*17c40*/  STL [R1+0x3f4], R25 ;  /* 0x0003f41901007387 */ /* 0x000fe20000100800 */
[----:B-1----:R-:W-:-:S03]  /*17c50*/  IMAD R0, R18, UR5, RZ ;  /* 0x0000000512007c24 */ /* 0x002fc6000f8e02ff */
[----:B------:R-:W-:Y:S01]  /*17c60*/  STL [R1+0x3fc], R20 ;  /* 0x0003fc1401007387 */ /* 0x000fe20000100800 */
[----:B------:R-:W-:-:S03]  /*17c70*/  IMAD R18, R24, UR5, RZ ;  /* 0x0000000518127c24 */ /* 0x000fc6000f8e02ff */
[----:B------:R0:W-:Y:S04]  /*17c80*/  STL [R1+0x400], R0 ;  /* 0x0004000001007387 */ /* 0x0001e80000100800 */
        /* <DEDUP_REMOVED lines=20> */
[----:B------:R-:W-:Y:S01]  /*17dd0*/  STL [R1+0x448], R18 ;  /* 0x0004481201007387 */ /* 0x000fe20000100800 */
[----:B--2---:R-:W-:-:S03]  /*17de0*/  IMAD R16, R3, UR5, RZ ;  /* 0x0000000503107c24 */ /* 0x004fc6000f8e02ff */
[----:B------:R0:W-:Y:S01]  /*17df0*/  STL [R1+0x450], R0 ;  /* 0x0004500001007387 */ /* 0x0001e20000100800 */
[----:B------:R-:W-:-:S03]  /*17e00*/  IMAD R3, R57, UR5, RZ ;  /* 0x0000000539037c24 */ /* 0x000fc6000f8e02ff */
[----:B------:R1:W-:Y:S04]  /*17e10*/  STL [R1+0x454], R16 ;  /* 0x0004541001007387 */ /* 0x0003e80000100800 */
[----:B------:R-:W2:Y:S01]  /*17e20*/  LDL.LU R35, [R1+0xf8] ;  /* 0x0000f80001237983 */ /* 0x000ea20000300800 */
[----:B0-----:R-:W-:-:S03]  /*17e30*/  IMAD R0, R61, UR5, RZ ;  /* 0x000000053d007c24 */ /* 0x001fc6000f8e02ff */
[----:B------:R0:W-:Y:S04]  /*17e40*/  STL [R1+0x45c], R3 ;  /* 0x00045c0301007387 */ /* 0x0001e80000100800 */
[----:B------:R-:W3:Y:S04]  /*17e50*/  LDL.LU R54, [R1+0xf4] ;  /* 0x0000f40001367983 */ /* 0x000ee80000300800 */
[----:B------:R4:W-:Y:S04]  /*17e60*/  STL [R1+0x460], R0 ;  /* 0x0004600001007387 */ /* 0x0009e80000100800 */
        /* <DEDUP_REMOVED lines=28> */
[----:B----4-:R-:W4:Y:S01]  /*18030*/  LDL.LU R0, [R1+0x8] ;  /* 0x0000080001007983 */ /* 0x010f220000300800 */
[----:B--2---:R-:W-:-:S05]  /*18040*/  IMAD R35, R35, UR5, RZ ;  /* 0x0000000523237c24 */ /* 0x004fca000f8e02ff */
[----:B------:R0:W-:Y:S01]  /*18050*/  STL [R1+0x468], R35 ;  /* 0x0004682301007387 */ /* 0x0001e20000100800 */
[----:B---3--:R-:W-:-:S03]  /*18060*/  IMAD R54, R54, UR5, RZ ;  /* 0x0000000536367c24 */ /* 0x008fc6000f8e02ff */
[----:B0-----:R-:W2:Y:S01]  /*18070*/  LDL.LU R35, [R1+0x3c1c] ;  /* 0x003c1c0001237983 */ /* 0x001ea20000300800 */
[----:B-----5:R-:W-:-:S03]  /*18080*/  IMAD R31, R31, UR5, RZ ;  /* 0x000000051f1f7c24 */ /* 0x020fc6000f8e02ff */
[----:B------:R0:W-:Y:S01]  /*18090*/  STL [R1+0x46c], R54 ;  /* 0x00046c3601007387 */ /* 0x0001e20000100800 */
[----:B------:R-:W-:Y:S02]  /*180a0*/  IMAD R47, R47, UR5, RZ ;  /* 0x000000052f2f7c24 */ /* 0x000fe4000f8e02ff */
[----:B------:R-:W-:Y:S01]  /*180b0*/  IMAD R29, R29, UR5, RZ ;  /* 0x000000051d1d7c24 */ /* 0x000fe2000f8e02ff */
[----:B0-----:R-:W3:Y:S01]  /*180c0*/  LDL.LU R54, [R1+0x3c18] ;  /* 0x003c180001367983 */ /* 0x001ee20000300800 */
[----:B------:R-:W-:-:S03]  /*180d0*/  IMAD R43, R43, UR5, RZ ;  /* 0x000000052b2b7c24 */ /* 0x000fc6000f8e02ff */
[----:B------:R0:W-:Y:S01]  /*180e0*/  STL [R1+0x474], R31 ;  /* 0x0004741f01007387 */ /* 0x0001e20000100800 */
[----:B------:R-:W-:Y:S02]  /*180f0*/  IMAD R27, R27, UR5, RZ ;  /* 0x000000051b1b7c24 */ /* 0x000fe4000f8e02ff */
[----:B------:R-:W-:Y:S01]  /*18100*/  IMAD R33, R33, UR5, RZ ;  /* 0x0000000521217c24 */ /* 0x000fe2000f8e02ff */
[----:B0-----:R-:W5:Y:S04]  /*18110*/  LDL.LU R31, [R1+0x3c14] ;  /* 0x003c1400011f7983 */ /* 0x001f680000300800 */
[----:B------:R0:W-:Y:S01]  /*18120*/  STL [R1+0x47c], R47 ;  /* 0x00047c2f01007387 */ /* 0x0001e20000100800 */
[----:B------:R-:W-:Y:S02]  /*18130*/  IMAD R20, R20, UR5, RZ ;  /* 0x0000000514147c24 */ /* 0x000fe4000f8e02ff */
[----:B------:R-:W-:Y:S01]  /*18140*/  IMAD R46, R46, UR5, RZ ;  /* 0x000000052e2e7c24 */ /* 0x000fe2000f8e02ff */
[----:B0-----:R-:W2:Y:S04]  /*18150*/  LDL.LU R47, [R1+0x3c10] ;  /* 0x003c1000012f7983 */ /* 0x001ea80000300800 */
[----:B------:R0:W-:Y:S01]  /*18160*/  STL [R1+0x480], R29 ;  /* 0x0004801d01007387 */ /* 0x0001e20000100800 */
[----:B------:R-:W-:-:S03]  /*18170*/  IMAD R26, R26, UR5, RZ ;  /* 0x000000051a1a7c24 */ /* 0x000fc6000f8e02ff */
[----:B0-----:R-:W3:Y:S04]  /*18180*/  LDL.LU R29, [R1+0x3c0c] ;  /* 0x003c0c00011d7983 */ /* 0x001ee80000300800 */
[----:B------:R0:W-:Y:S01]  /*18190*/  STL [R1+0x488], R43 ;  /* 0x0004882b01007387 */ /* 0x0001e20000100800 */
[----:B------:R-:W-:-:S03]  /*181a0*/  IMAD R52, R52, UR5, RZ ;  /* 0x0000000534347c24 */ /* 0x000fc6000f8e02ff */
[----:B0-----:R-:W5:Y:S04]  /*181b0*/  LDL.LU R43, [R1+0x3c08] ;  /* 0x003c0800012b7983 */ /* 0x001f680000300800 */
[----:B------:R0:W-:Y:S01]  /*181c0*/  STL [R1+0x48c], R27 ;  /* 0x00048c1b01007387 */ /* 0x0001e20000100800 */
[----:B------:R-:W-:-:S03]  /*181d0*/  IMAD R25, R25, UR5, RZ ;  /* 0x0000000519197c24 */ /* 0x000fc6000f8e02ff */
        /* <DEDUP_REMOVED lines=48> */
[----:B0-----:R-:W5:Y:S04]  /*184e0*/  LDL.LU R40, [R1+0x3bc4] ;  /* 0x003bc40001287983 */ /* 0x001f680000300800 */
[----:B------:R0:W-:Y:S01]  /*184f0*/  STL [R1+0x4f8], R44 ;  /* 0x0004f82c01007387 */ /* 0x0001e20000100800 */
[----:B------:R-:W-:-:S03]  /*18500*/  IMAD R61, R61, UR5, RZ ;  /* 0x000000053d3d7c24 */ /* 0x000fc6000f8e02ff */
[----:B0-----:R-:W2:Y:S04]  /*18510*/  LDL.LU R44, [R1+0x3bc0] ;  /* 0x003bc000012c7983 */ /* 0x001ea80000300800 */
[----:B------:R0:W-:Y:S04]  /*18520*/  STL [R1+0x500], R50 ;  /* 0x0005003201007387 */ /* 0x0001e80000100800 */
        /* <DEDUP_REMOVED lines=10> */
[----:B0-----:R-:W2:Y:S01]  /*185d0*/  LDL.LU R61, [R1+0x3ba8] ;  /* 0x003ba800013d7983 */ /* 0x001ea20000300800 */
[----:B----4-:R-:W-:-:S05]  /*185e0*/  IMAD R0, R0, UR5, RZ ;  /* 0x0000000500007c24 */ /* 0x010fca000f8e02ff */
[----:B------:R0:W-:Y:S01]  /*185f0*/  STL [R1+0x528], R0 ;  /* 0x0005280001007387 */ /* 0x0001e20000100800 */
[----:B---3--:R-:W-:Y:S02]  /*18600*/  IMAD R19, R19, UR5, RZ ;  /* 0x0000000513137c24 */ /* 0x008fe4000f8e02ff */
[----:B-----5:R-:W-:Y:S02]  /*18610*/  IMAD R40, R40, UR5, RZ ;  /* 0x0000000528287c24 */ /* 0x020fe4000f8e02ff */
[----:B--2---:R-:W-:Y:S02]  /*18620*/  IMAD R3, R3, UR5, RZ ;  /* 0x0000000503037c24 */ /* 0x004fe4000f8e02ff */
[----:B------:R-:W-:Y:S02]  /*18630*/  IMAD R57, R57, UR5, RZ ;  /* 0x0000000539397c24 */ /* 0x000fe4000f8e02ff */
[----:B0-----:R-:W-:-:S05]  /*18640*/  IMAD R0, R61, UR5, RZ ;  /* 0x000000053d007c24 */ /* 0x001fca000f8e02ff */
[----:B------:R0:W-:Y:S04]  /*18650*/  STL [R1+0x52c], R0 ;  /* 0x00052c0001007387 */ /* 0x0001e80000100800 */
        /* <DEDUP_REMOVED lines=8> */
[----:B------:R0:W-:Y:S04]  /*186e0*/  STL [R1+0x54c], R3 ;  /* 0x00054c0301007387 */ /* 0x0001e80000100800 */
[----:B------:R1:W-:Y:S01]  /*186f0*/  STL [R1+0x554], R0 ;  /* 0x0005540001007387 */ /* 0x0003e20000100800 */
[----:B0-----:R-:W-:-:S03]  /*18700*/  IMAD R3, R38, UR5, RZ ;  /* 0x0000000526037c24 */ /* 0x001fc6000f8e02ff */
[----:B------:R-:W-:Y:S01]  /*18710*/  STL [R1+0x558], R40 ;  /* 0x0005582801007387 */ /* 0x000fe20000100800 */
[----:B-1----:R-:W-:-:S03]  /*18720*/  IMAD R0, R49, UR5, RZ ;  /* 0x0000000531007c24 */ /* 0x002fc6000f8e02ff */
        /* <DEDUP_REMOVED lines=9> */
[----:B------:R-:W-:Y:S01]  /*187c0*/  STL [R1+0x580], R19 ;  /* 0x0005801301007387 */ /* 0x000fe20000100800 */
[----:B------:R-:W-:Y:S02]  /*187d0*/  IMAD R16, R28, UR5, RZ ;  /* 0x000000051c107c24 */ /* 0x000fe4000f8e02ff */
[----:B--2---:R-:W-:Y:S01]  /*187e0*/  IMAD R0, R18, UR5, RZ ;  /* 0x0000000512007c24 */ /* 0x004fe2000f8e02ff */
[----:B------:R0:W-:Y:S04]  /*187f0*/  STL [R1+0x584], R3 ;  /* 0x0005840301007387 */ /* 0x0001e80000100800 */
        /* <DEDUP_REMOVED lines=44> */
[----:B------:R-:W-:Y:S04]  /*18ac0*/  STL [R1+0x618], R16 ;  /* 0x0006181001007387 */ /* 0x000fe80000100800 */
[----:B------:R-:W2:Y:S01]  /*18ad0*/  LDL R52, [R1+0xa0] ;  /* 0x0000a00001347983 */ /* 0x000ea20000100800 */
[----:B0-----:R-:W-:-:S03]  /*18ae0*/  IMAD R0, R55, UR5, RZ ;  /* 0x0000000537007c24 */ /* 0x001fc6000f8e02ff */
[----:B------:R-:W-:Y:S04]  /*18af0*/  STL [R1+0x620], R3 ;  /* 0x0006200301007387 */ /* 0x000fe80000100800 */
[----:B------:R-:W3:Y:S04]  /*18b00*/  LDL R25, [R1+0x9c] ;  /* 0x00009c0001197983 */ /* 0x000ee80000100800 */
[----:B------:R0:W-:Y:S04]  /*18b10*/  STL [R1+0x624], R0 ;  /* 0x0006240001007387 */ /* 0x0001e80000100800 */
[----:B------:R-:W4:Y:S04]  /*18b20*/  LDL R28, [R1+0x98] ;  /* 0x00009800011c7983 */ /* 0x000f280000100800 */
[----:B------:R-:W5:Y:S01]  /*18b30*/  LDL R44, [R1+0x94] ;  /* 0x00009400012c7983 */ /* 0x000f620000100800 */
[----:B0-----:R-:W-:-:S03]  /*18b40*/  IMAD R0, R41, UR5, RZ ;  /* 0x0000000529007c24 */ /* 0x001fc6000f8e02ff */
[----:B------:R-:W5:Y:S04]  /*18b50*/  LDL R50, [R1+0x90] ;  /* 0x0000900001327983 */ /* 0x000f680000100800 */
[----:B------:R-:W5:Y:S04]  /*18b60*/  LDL R18, [R1+0x8c] ;  /* 0x00008c0001127983 */ /* 0x000f680000100800 */
[----:B------:R0:W-:Y:S04]  /*18b70*/  STL [R1+0x638], R0 ;  /* 0x0006380001007387 */ /* 0x0001e80000100800 */
[----:B------:R-:W5:Y:S04]  /*18b80*/  LDL R16, [R1+0x88] ;  /* 0x0000880001107983 */ /* 0x000f680000100800 */
        /* <DEDUP_REMOVED lines=8> */
[----:B------:R-:W5:Y:S01]  /*18c10*/  LDL R60, [R1+0x68] ;  /* 0x00006800013c7983 */ /* 0x000f620000100800 */
[----:B------:R-:W-:-:S02]  /*18c20*/  IMAD R3, R23, UR5, RZ ;  /* 0x0000000517037c24 */ /* 0x000fc4000f8e02ff */
[----:B------:R-:W-:-:S03]  /*18c30*/  IMAD R57, R37, UR5, RZ ;  /* 0x0000000525397c24 */ /* 0x000fc6000f8e02ff */
[----:B------:R-:W-:Y:S04]  /*18c40*/  STL [R1+0x62c], R3 ;  /* 0x00062c0301007387 */ /* 0x000fe80000100800 */
[----:B------:R1:W-:Y:S01]  /*18c50*/  STL [R1+0x3b94], R3 ;  /* 0x003b940301007387 */ /* 0x0003e20000100800 */
[----:B------:R-:W-:-:S03]  /*18c60*/  IMAD R17, R39, UR5, RZ ;  /* 0x0000000527117c24 */ /* 0x000fc6000f8e02ff */
[----:B------:R-:W-:Y:S01]  /*18c70*/  STL [R1+0x630], R57 ;  /* 0x0006303901007387 */ /* 0x000fe20000100800 */
[----:B0-----:R-:W-:Y:S02]  /*18c80*/  IMAD R0, R56, UR5, RZ ;  /* 0x0000000538007c24 */ /* 0x001fe4000f8e02ff */
[----:B-1----:R-:W-:Y:S01]  /*18c90*/  IMAD R3, R48, UR5, RZ ;  /* 0x0000000530037c24 */ /* 0x002fe2000f8e02ff */
[----:B------:R-:W-:Y:S04]  /*18ca0*/  STL [R1+0x3b98], R57 ;  /* 0x003b983901007387 */ /* 0x000fe80000100800 */
[----:B------:R0:W-:Y:S04]  /*18cb0*/  STL [R1+0x644], R3 ;  /* 0x0006440301007387 */ /* 0x0001e80000100800 */
[----:B------:R-:W-:Y:S01]  /*18cc0*/  STL [R1+0x3b9c], R14 ;  /* 0x003b9c0e01007387 */ /* 0x000fe20000100800 */
[----:B0-----:R-:W-:-:S03]  /*18cd0*/  SHF.R.S32.HI R3, RZ, 0x1f, R14 ;  /* 0x0000001fff037819 */ /* 0x001fc6000001140e */
[----:B------:R-:W-:Y:S04]  /*18ce0*/  STL [R1+0x64c], R17 ;  /* 0x00064c1101007387 */ /* 0x000fe80000100800 */
[----:B------:R-:W-:Y:S04]  /*18cf0*/  STL [R1+0x640], R0 ;  /* 0x0006400001007387 */ /* 0x000fe80000100800 */
[----:B------:R-:W-:Y:S04]  /*18d00*/  STL [R1+0x44], R3 ;  /* 0x0000440301007387 */ /* 0x000fe80000100800 */
[----:B------:R0:W-:Y:S04]  /*18d10*/  STL [R1+0x3ba0], R0 ;  /* 0x003ba00001007387 */ /* 0x0001e80000100800 */
[----:B------:R-:W5:Y:S01]  /*18d20*/  LDL R40, [R1+0x54] ;  /* 0x0000540001287983 */ /* 0x000f620000100800 */
[----:B0-----:R-:W-:-:S03]  /*18d30*/  SHF.R.S32.HI R0, RZ, 0x1f, R15 ;  /* 0x0000001fff007819 */ /* 0x001fc6000001140f */
[----:B------:R-:W-:Y:S04]  /*18d40*/  STL [R1+0x3ba4], R15 ;  /* 0x003ba40f01007387 */ /* 0x000fe80000100800 */
[----:B------:R2:W-:Y:S02]  /*18d50*/  STL [R1+0x40], R0 ;  /* 0x0000400001007387 */ /* 0x0005e40000100800 */
[----:B--2---:R-:W-:-:S05]  /*18d60*/  SHF.R.S32.HI R0, RZ, 0x1f, R52 ;  /* 0x0000001fff007819 */ /* 0x004fca0000011434 */
[----:B------:R5:W-:Y:S01]  /*18d70*/  STL [R1+0x38], R0 ;  /* 0x0000380001007387 */ /* 0x000be20000100800 */
[----:B---3--:R-:W-:-:S05]  /*18d80*/  SHF.R.S32.HI R14, RZ, 0x1f, R25 ;  /* 0x0000001fff0e7819 */ /* 0x008fca0000011419 */
[----:B------:R-:W-:Y:S01]  /*18d90*/  STL [R1+0x34], R14 ;  /* 0x0000340e01007387 */ /* 0x000fe20000100800 */
[----:B----4-:R-:W-:Y:S02]  /*18da0*/  SHF.R.S32.HI R3, RZ, 0x1f, R28 ;  /* 0x0000001fff037819 */ /* 0x010fe4000001141c */
[----:B-----5:R-:W-:Y:S02]  /*18db0*/  SHF.R.S32.HI R0, RZ, 0x1f, R44 ;  /* 0x0000001fff007819 */ /* 0x020fe4000001142c */
[----:B------:R-:W2:Y:S04]  /*18dc0*/  LDL R44, [R1+0x4c] ;  /* 0x00004c00012c7983 */ /* 0x000ea80000100800 */
[----:B------:R0:W-:Y:S04]  /*18dd0*/  STL [R1+0x30], R3 ;  /* 0x0000300301007387 */ /* 0x0001e80000100800 */
[----:B------:R1:W-:Y:S01]  /*18de0*/  STL [R1+0x2c], R0 ;  /* 0x00002c0001007387 */ /* 0x0003e20000100800 */
[----:B0-----:R-:W-:-:S03]  /*18df0*/  SHF.R.S32.HI R3, RZ, 0x1f, R50 ;  /* 0x0000001fff037819 */ /* 0x001fc60000011432 */
[----:B------:R-:W3:Y:S01]  /*18e00*/  LDL R50, [R1+0x48] ;  /* 0x0000480001327983 */ /* 0x000ee20000100800 */
[----:B-1----:R-:W-:-:S03]  /*18e10*/  SHF.R.S32.HI R0, RZ, 0x1f, R18 ;  /* 0x0000001fff007819 */ /* 0x002fc60000011412 */
[----:B------:R0:W-:Y:S01]  /*18e20*/  STL [R1+0x28], R3 ;  /* 0x0000280301007387 */ /* 0x0001e20000100800 */
[----:B------:R-:W-:-:S03]  /*18e30*/  SHF.R.S32.HI R14, RZ, 0x1f, R16 ;  /* 0x0000001fff0e7819 */ /* 0x000fc60000011410 */
[----:B------:R1:W-:Y:S01]  /*18e40*/  STL [R1+0x24], R0 ;  /* 0x0000240001007387 */ /* 0x0003e20000100800 */
[----:B0-----:R-:W-:-:S03]  /*18e50*/  SHF.R.S32.HI R3, RZ, 0x1f, R24 ;  /* 0x0000001fff037819 */ /* 0x001fc60000011418 */
[----:B------:R0:W-:Y:S01]  /*18e60*/  STL [R1+0x20], R14 ;  /* 0x0000200e01007387 */ /* 0x0001e20000100800 */
[----:B-1----:R-:W-:-:S03]  /*18e70*/  SHF.R.S32.HI R0, RZ, 0x1f, R22 ;  /* 0x0000001fff007819 */ /* 0x002fc60000011416 */
[----:B------:R1:W-:Y:S04]  /*18e80*/  STL [R1+0x1c], R3 ;  /* 0x00001c0301007387 */ /* 0x0003e80000100800 */
[----:B------:R4:W-:Y:S01]  /*18e90*/  STL [R1+0x18], R0 ;  /* 0x0000180001007387 */ /* 0x0009e20000100800 */
[----:B0-----:R-:W-:Y:S02]  /*18ea0*/  SHF.R.S32.HI R14, RZ, 0x1f, R21 ;  /* 0x0000001fff0e7819 */ /* 0x001fe40000011415 */
[----:B-1----:R-:W-:-:S03]  /*18eb0*/  SHF.R.S32.HI R3, RZ, 0x1f, R19 ;  /* 0x0000001fff037819 */ /* 0x002fc60000011413 */
[----:B------:R0:W-:Y:S01]  /*18ec0*/  STL [R1+0x14], R14 ;  /* 0x0000140e01007387 */ /* 0x0001e20000100800 */
[----:B----4-:R-:W-:-:S03]  /*18ed0*/  SHF.R.S32.HI R0, RZ, 0x1f, R49 ;  /* 0x0000001fff007819 */ /* 0x010fc60000011431 */
[----:B------:R1:W-:Y:S01]  /*18ee0*/  STL [R1+0x10], R3 ;  /* 0x0000100301007387 */ /* 0x0003e20000100800 */
[----:B------:R-:W-:-:S03]  /*18ef0*/  SHF.R.S32.HI R61, RZ, 0x1f, R61 ;  /* 0x0000001fff3d7819 */ /* 0x000fc6000001143d */
[----:B------:R4:W-:Y:S01]  /*18f00*/  STL [R1+0xc], R0 ;  /* 0x00000c0001007387 */ /* 0x0009e20000100800 */
[----:B0-----:R-:W-:Y:S02]  /*18f10*/  SHF.R.S32.HI R14, RZ, 0x1f, R38 ;  /* 0x0000001fff0e7819 */ /* 0x001fe40000011426 */
[----:B-1----:R-:W-:-:S03]  /*18f20*/  SHF.R.S32.HI R3, RZ, 0x1f, R59 ;  /* 0x0000001fff037819 */ /* 0x002fc6000001143b */
[----:B------:R-:W-:Y:S01]  /*18f30*/  STL [R1+0x8], R14 ;  /* 0x0000080e01007387 */ /* 0x000fe20000100800 */
[----:B----4-:R-:W-:-:S03]  /*18f40*/  SHF.R.S32.HI R0, RZ, 0x1f, R60 ;  /* 0x0000001fff007819 */ /* 0x010fc6000001143c */
[----:B------:R-:W-:Y:S04]  /*18f50*/  STL [R1+0x4], R3 ;  /* 0x0000040301007387 */ /* 0x000fe80000100800 */
[----:B------:R0:W-:Y:S04]  /*18f60*/  STL [R1+0x3b44], R61 ;  /* 0x003b443d01007387 */ /* 0x0001e80000100800 */
[----:B------:R-:W-:Y:S04]  /*18f70*/  STL [R1], R0 ;  /* 0x0000000001007387 */ /* 0x000fe80000100800 */
[----:B0-----:R-:W4:Y:S01]  /*18f80*/  LDL.LU R61, [R1+0x5c] ;  /* 0x00005c00013d7983 */ /* 0x001f220000300800 */
[----:B------:R-:W-:-:S05]  /*18f90*/  SHF.R.S32.HI R60, RZ, 0x1f, R58 ;  /* 0x0000001fff3c7819 */ /* 0x000fca000001143a */
[----:B------:R-:W-:Y:S01]  /*18fa0*/  STL [R1+0x3b40], R60 ;  /* 0x003b403c01007387 */ /* 0x000fe20000100800 */
[----:B----4-:R-:W-:-:S03]  /*18fb0*/  SHF.R.S32.HI R59, RZ, 0x1f, R61 ;  /* 0x0000001fff3b7819 */ /* 0x010fc6000001143d */
[----:B------:R-:W-:Y:S04]  /*18fc0*/  STL [R1+0x3b4c], R61 ;  /* 0x003b4c3d01007387 */ /* 0x000fe80000100800 */
[----:B------:R0:W-:Y:S04]  /*18fd0*/  STL [R1+0x3b3c], R59 ;  /* 0x003b3c3b01007387 */ /* 0x0001e80000100800 */
[----:B0-----:R-:W4:Y:S02]  /*18fe0*/  LDL.LU R59, [R1+0x58] ;  /* 0x00005800013b7983 */ /* 0x001f240000300800 */
[----:B----4-:R-:W-:-:S02]  /*18ff0*/  SHF.R.S32.HI R58, RZ, 0x1f, R59 ;  /* 0x0000001fff3a7819 */ /* 0x010fc4000001143b */
[----:B------:R-:W-:Y:S04]  /*19000*/  STL [R1+0x3b48], R59 ;  /* 0x003b483b01007387 */ /* 0x000fe80000100800 */
[----:B------:R0:W-:Y:S04]  /*19010*/  STL [R1+0x3b34], R58 ;  /* 0x003b343a01007387 */ /* 0x0001e80000100800 */
[----:B0-----:R-:W4:Y:S01]  /*19020*/  LDL.LU R58, [R1+0x50] ;  /* 0x00005000013a7983 */ /* 0x001f220000300800 */
[----:B------:R-:W-:Y:S02]  /*19030*/  SHF.R.S32.HI R56, RZ, 0x1f, R40 ;  /* 0x0000001fff387819 */ /* 0x000fe40000011428 */
[----:B--2---:R-:W-:-:S02]  /*19040*/  SHF.R.S32.HI R54, RZ, 0x1f, R44 ;  /* 0x0000001fff367819 */ /* 0x004fc4000001142c */
[----:B---3--:R-:W-:Y:S01]  /*19050*/  SHF.R.S32.HI R16, RZ, 0x1f, R50 ;  /* 0x0000001fff107819 */ /* 0x008fe20000011432 */
[----:B------:R-:W-:Y:S01]  /*19060*/  STL [R1+0x3b38], R56 ;  /* 0x003b383801007387 */ /* 0x000fe20000100800 */
[----:B------:R-:W-:Y:S02]  /*19070*/  SHF.R.S32.HI R17, RZ, 0x1f, R2 ;  /* 0x0000001fff117819 */ /* 0x000fe40000011402 */
[----:B------:R-:W-:Y:S02]  /*19080*/  SHF.R.S32.HI R18, RZ, 0x1f, R4 ;  /* 0x0000001fff127819 */ /* 0x000fe40000011404 */
[----:B------:R-:W-:Y:S02]  /*19090*/  SHF.R.S32.HI R19, RZ, 0x1f, R5 ;  /* 0x0000001fff137819 */ /* 0x000fe40000011405 */
[----:B------:R-:W-:Y:S02]  /*190a0*/  SHF.R.S32.HI R20, RZ, 0x1f, R6 ;  /* 0x0000001fff147819 */ /* 0x000fe40000011406 */
[----:B----4-:R-:W-:-:S05]  /*190b0*/  SHF.R.S32.HI R55, RZ, 0x1f, R58 ;  /* 0x0000001fff377819 */ /* 0x010fca000001143a */
[----:B------:R0:W-:Y:S04]  /*190c0*/  STL [R1+0x3b54], R55 ;  /* 0x003b543701007387 */ /* 0x0001e80000100800 */
[----:B------:R-:W-:Y:S04]  /*190d0*/  STL [R1+0x3b50], R58 ;  /* 0x003b503a01007387 */ /* 0x000fe80000100800 */
[----:B------:R-:W-:Y:S04]  /*190e0*/  STL [R1+0x3b58], R54 ;  /* 0x003b583601007387 */ /* 0x000fe80000100800 */
[----:B------:R-:W2:Y:S04]  /*190f0*/  LDL R49, [R1+0x130] ;  /* 0x0001300001317983 */ /* 0x000ea80000100800 */
[----:B------:R-:W3:Y:S04]  /*19100*/  LDL R50, [R1+0x154] ;  /* 0x0001540001327983 */ /* 0x000ee80000100800 */
[----:B------:R-:W4:Y:S04]  /*19110*/  LDL R31, [R1+0x178] ;  /* 0x00017800011f7983 */ /* 0x000f280000100800 */
        /* <DEDUP_REMOVED lines=8> */
[----:B------:R-:W2:Y:S04]  /*191a0*/  LDL R48, [R1+0x2a0] ;  /* 0x0002a00001307983 */ /* 0x000ea80000100800 */
        /* <DEDUP_REMOVED lines=8> */
[----:B------:R-:W-:Y:S04]  /*19230*/  STL [R1+0x3b5c], R16 ;  /* 0x003b5c1001007387 */ /* 0x000fe80000100800 */
[----:B------:R-:W-:Y:S04]  /*19240*/  STL [R1+0x3b64], R17 ;  /* 0x003b641101007387 */ /* 0x000fe80000100800 */
[----:B------:R-:W-:Y:S04]  /*19250*/  STL [R1+0x3b60], R2 ;  /* 0x003b600201007387 */ /* 0x000fe80000100800 */
[----:B------:R-:W-:Y:S04]  /*19260*/  STL [R1+0x3b6c], R18 ;  /* 0x003b6c1201007387 */ /* 0x000fe80000100800 */
[----:B------:R1:W-:Y:S04]  /*19270*/  STL [R1+0x3b68], R4 ;  /* 0x003b680401007387 */ /* 0x0003e80000100800 */
[----:B------:R-:W-:Y:S04]  /*19280*/  STL [R1+0x3b74], R19 ;  /* 0x003b741301007387 */ /* 0x000fe80000100800 */
[----:B------:R-:W-:Y:S04]  /*19290*/  STL [R1+0x3b70], R5 ;  /* 0x003b700501007387 */ /* 0x000fe80000100800 */
[----:B------:R-:W-:Y:S04]  /*192a0*/  STL [R1+0x3b7c], R20 ;  /* 0x003b7c1401007387 */ /* 0x000fe80000100800 */
[----:B------:R-:W-:Y:S04]  /*192b0*/  STL [R1+0x3b78], R6 ;  /* 0x003b780601007387 */ /* 0x000fe80000100800 */
[----:B------:R5:W-:Y:S04]  /*192c0*/  STL [R1+0x3b80], R7 ;  /* 0x003b800701007387 */ /* 0x000be80000100800 */
[----:B------:R-:W3:Y:S04]  /*192d0*/  LDL R3, [R1+0x2c4] ;  /* 0x0002c40001037983 */ /* 0x000ee80000100800 */
[----:B------:R-:W1:Y:S04]  /*192e0*/  LDL R59, [R1+0x2dc] ;  /* 0x0002dc00013b7983 */ /* 0x000e680000100800 */
[----:B------:R-:W5:Y:S04]  /*192f0*/  LDL R61, [R1+0x2e0] ;  /* 0x0002e000013d7983 */ /* 0x000f680000100800 */
[----:B------:R-:W5:Y:S04]  /*19300*/  LDL R60, [R1+0x2e4] ;  /* 0x0002e400013c7983 */ /* 0x000f680000100800 */
[----:B------:R-:W5:Y:S04]  /*19310*/  LDL R15, [R1+0x2e8] ;  /* 0x0002e800010f7983 */ /* 0x000f680000100800 */
[----:B------:R-:W5:Y:S04]  /*19320*/  LDL R0, [R1+0x2ec] ;  /* 0x0002ec0001007983 */ /* 0x000f680000100800 */
[----:B0-----:R-:W5:Y:S04]  /*19330*/  LDL R55, [R1+0x2f0] ;  /* 0x0002f00001377983 */ /* 0x001f680000100800 */
[----:B------:R-:W5:Y:S04]  /*19340*/  LDL R14, [R1+0x2f4] ;  /* 0x0002f400010e7983 */ /* 0x000f680000100800 */
[----:B------:R-:W5:Y:S04]  /*19350*/  LDL R57, [R1+0x2f8] ;  /* 0x0002f80001397983 */ /* 0x000f680000100800 */
[----:B------:R-:W5:Y:S01]  /*19360*/  LDL R56, [R1+0x300] ;  /* 0x0003000001387983 */ /* 0x000f620000100800 */
[----:B------:R-:W-:-:S03]  /*19370*/  SHF.R.S32.HI R21, RZ, 0x1f, R7 ;  /* 0x0000001fff157819 */ /* 0x000fc60000011407 */
[----:B------:R-:W5:Y:S04]  /*19380*/  LDL R51, [R1+0x2d0] ;  /* 0x0002d00001337983 */ /* 0x000f680000100800 */
[----:B------:R-:W5:Y:S01]  /*19390*/  LDL R53, [R1+0x2d8] ;  /* 0x0002d80001357983 */ /* 0x000f620000100800 */
[----:B--2---:R-:W-:Y:S02]  /*193a0*/  SHF.R.S32.HI R39, RZ, 0x1f, R48 ;  /* 0x0000001fff277819 */ /* 0x004fe40000011430 */
[----:B---3--:R-:W-:Y:S02]  /*193b0*/  SHF.R.S32.HI R48, RZ, 0x1f, R3 ;  /* 0x0000001fff307819 */ /* 0x008fe40000011403 */
[----:B------:R-:W2:Y:S01]  /*193c0*/  LDL R3, [R1+0x2fc] ;  /* 0x0002fc0001037983 */ /* 0x000ea20000100800 */
[----:B-1----:R-:W-:-:S02]  /*193d0*/  SHF.R.S32.HI R4, RZ, 0x1f, R59 ;  /* 0x0000001fff047819 */ /* 0x002fc4000001143b */
[----:B----4-:R-:W-:Y:S01]  /*193e0*/  SHF.R.S32.HI R30, RZ, 0x1f, R31 ;  /* 0x0000001fff1e7819 */ /* 0x010fe2000001141f */
[----:B------:R-:W3:Y:S01]  /*193f0*/  LDL R59, [R1+0x304] ;  /* 0x00030400013b7983 */ /* 0x000ee20000100800 */
[----:B------:R-:W-:Y:S02]  /*19400*/  SHF.R.S32.HI R28, RZ, 0x1f, R49 ;  /* 0x0000001fff1c7819 */ /* 0x000fe40000011431 */
[----:B------:R-:W-:Y:S01]  /*19410*/  SHF.R.S32.HI R29, RZ, 0x1f, R50 ;  /* 0x0000001fff1d7819 */ /* 0x000fe20000011432 */
[----:B------:R-:W4:Y:S01]  /*19420*/  LDL R49, [R1+0x2c8] ;  /* 0x0002c80001317983 */ /* 0x000f220000100800 */
[----:B-----5:R-:W-:-:S03]  /*19430*/  SHF.R.S32.HI R31, RZ, 0x1f, R52 ;  /* 0x0000001fff1f7819 */ /* 0x020fc60000011434 */
[----:B------:R-:W5:Y:S04]  /*19440*/  LDL R50, [R1+0x2cc] ;  /* 0x0002cc0001327983 */ /* 0x000f680000100800 */
[----:B------:R-:W5:Y:S04]  /*19450*/  LDL R52, [R1+0x2d4] ;  /* 0x0002d40001347983 */ /* 0x000f680000100800 */
[----:B------:R0:W-:Y:S04]  /*19460*/  STL [R1+0xac], R4 ;  /* 0x0000ac0401007387 */ /* 0x0001e80000100800 */
[----:B------:R-:W4:Y:S01]  /*19470*/  LDL R7, [R1+0x308] ;  /* 0x0003080001077983 */ /* 0x000f220000100800 */
[----:B------:R-:W-:-:S03]  /*19480*/  SHF.R.S32.HI R2, RZ, 0x1f, R61 ;  /* 0x0000001fff027819 */ /* 0x000fc6000001143d */
[----:B------:R-:W5:Y:S01]  /*19490*/  LDL R6, [R1+0x30c] ;  /* 0x00030c0001067983 */ /* 0x000f620000100800 */
[----:B0-----:R-:W-:-:S03]  /*194a0*/  SHF.R.S32.HI R4, RZ, 0x1f, R60 ;  /* 0x0000001fff047819 */ /* 0x001fc6000001143c */
[----:B------:R0:W-:Y:S04]  /*194b0*/  STL [R1+0xb0], R2 ;  /* 0x0000b00201007387 */ /* 0x0001e80000100800 */
[----:B------:R-:W5:Y:S04]  /*194c0*/  LDL R20, [R1+0x310] ;  /* 0x0003100001147983 */ /* 0x000f680000100800 */
[----:B------:R-:W5:Y:S01]  /*194d0*/  LDL R61, [R1+0x314] ;  /* 0x00031400013d7983 */ /* 0x000f620000100800 */
[----:B0-----:R-:W-:-:S03]  /*194e0*/  SHF.R.S32.HI R2, RZ, 0x1f, R15 ;  /* 0x0000001fff027819 */ /* 0x001fc6000001140f */
[----:B------:R-:W5:Y:S04]  /*194f0*/  LDL R60, [R1+0x318] ;  /* 0x00031800013c7983 */ /* 0x000f680000100800 */
[----:B------:R0:W-:Y:S04]  /*19500*/  STL [R1+0xb4], R4 ;  /* 0x0000b40401007387 */ /* 0x0001e80000100800 */
[----:B------:R-:W5:Y:S04]  /*19510*/  LDL R5, [R1+0x31c] ;  /* 0x00031c0001057983 */ /* 0x000f680000100800 */
[----:B------:R-:W5:Y:S04]  /*19520*/  LDL R19, [R1+0x334] ;  /* 0x0003340001137983 */ /* 0x000f680000100800 */
[----:B------:R1:W-:Y:S04]  /*19530*/  STL [R1+0xb8], R2 ;  /* 0x0000b80201007387 */ /* 0x0003e80000100800 */
[----:B0-----:R-:W5:Y:S04]  /*19540*/  LDL R4, [R1+0x330] ;  /* 0x0003300001047983 */ /* 0x001f680000100800 */
[----:B------:R-:W5:Y:S04]  /*19550*/  LDL R18, [R1+0x32c] ;  /* 0x00032c0001127983 */ /* 0x000f680000100800 */
[----:B-1----:R-:W5:Y:S01]  /*19560*/  LDL R2, [R1+0x328] ;  /* 0x0003280001027983 */ /* 0x002f620000100800 */
[----:B------:R-:W-:-:S03]  /*19570*/  SHF.R.S32.HI R0, RZ, 0x1f, R0 ;  /* 0x0000001fff007819 */ /* 0x000fc60000011400 */
[----:B------:R-:W5:Y:S04]  /*19580*/  LDL R15, [R1+0x324] ;  /* 0x00032400010f7983 */ /* 0x000f680000100800 */
[----:B------:R-:W5:Y:S04]  /*19590*/  LDL R17, [R1+0x320] ;  /* 0x0003200001117983 */ /* 0x000f680000100800 */
[----:B------:R-:W5:Y:S01]  /*195a0*/  LDL R58, [R1+0x290] ;  /* 0x00029000013a7983 */ /* 0x000f620000100800 */
[----:B------:R-:W-:-:S03]  /*195b0*/  SHF.R.S32.HI R54, RZ, 0x1f, R55 ;  /* 0x0000001fff367819 */ /* 0x000fc60000011437 */
[----:B------:R0:W-:Y:S01]  /*195c0*/  STL [R1+0xbc], R0 ;  /* 0x0000bc0001007387 */ /* 0x0001e20000100800 */
[----:B------:R-:W-:-:S03]  /*195d0*/  SHF.R.S32.HI R14, RZ, 0x1f, R14 ;  /* 0x0000001fff0e7819 */ /* 0x000fc6000001140e */
[----:B------:R-:W5:Y:S04]  /*195e0*/  LDL R16, [R1+0x288] ;  /* 0x0002880001107983 */ /* 0x000f680000100800 */
[----:B0-----:R-:W5:Y:S04]  /*195f0*/  LDL R0, [R1+0x28c] ;  /* 0x00028c0001007983 */ /* 0x001f680000100800 */
[----:B------:R0:W-:Y:S01]  /*19600*/  STL [R1+0xc0], R54 ;  /* 0x0000c03601007387 */ /* 0x0001e20000100800 */
[----:B------:R-:W-:-:S03]  /*19610*/  SHF.R.S32.HI R55, RZ, 0x1f, R57 ;  /* 0x0000001fff377819 */ /* 0x000fc60000011439 */
[----:B0-----:R-:W5:Y:S04]  /*19620*/  LDL R54, [R1+0x284] ;  /* 0x0002840001367983 */ /* 0x001f680000100800 */
[----:B------:R0:W-:Y:S04]  /*19630*/  STL [R1+0xc4], R14 ;  /* 0x0000c40e01007387 */ /* 0x0001e80000100800 */
[----:B------:R-:W5:Y:S04]  /*19640*/  LDL R57, [R1+0x27c] ;  /* 0x00027c0001397983 */ /* 0x000f680000100800 */
[----:B0-----:R-:W5:Y:S04]  /*19650*/  LDL R14, [R1+0x280] ;  /* 0x00028000010e7983 */ /* 0x001f680000100800 */
[----:B------:R0:W-:Y:S04]  /*19660*/  STL [R1+0xc8], R55 ;  /* 0x0000c83701007387 */ /* 0x0001e80000100800 */
[----:B0-----:R-:W5:Y:S01]  /*19670*/  LDL R55, [R1+0x278] ;  /* 0x0002780001377983 */ /* 0x001f620000100800 */
[----:B--2---:R-:W-:-:S05]  /*19680*/  SHF.R.S32.HI R3, RZ, 0x1f, R3 ;  /* 0x0000001fff037819 */ /* 0x004fca0000011403 */
[----:B------:R0:W-:Y:S04]  /*19690*/  STL [R1+0xcc], R3 ;  /* 0x0000cc0301007387 */ /* 0x0001e80000100800 */
[----:B0-----:R-:W2:Y:S01]  /*196a0*/  LDL R3, [R1+0x274] ;  /* 0x0002740001037983 */ /* 0x001ea20000100800 */
[----:B------:R-:W-:Y:S02]  /*196b0*/  SHF.R.S32.HI R56, RZ, 0x1f, R56 ;  /* 0x0000001fff387819 */ /* 0x000fe40000011438 */
[----:B---3--:R-:W-:-:S03]  /*196c0*/  SHF.R.S32.HI R59, RZ, 0x1f, R59 ;  /* 0x0000001fff3b7819 */ /* 0x008fc6000001143b */
[----:B------:R0:W-:Y:S01]  /*196d0*/  STL [R1+0xd0], R56 ;  /* 0x0000d03801007387 */ /* 0x0001e20000100800 */
[----:B----4-:R-:W-:-:S03]  /*196e0*/  SHF.R.S32.HI R7, RZ, 0x1f, R7 ;  /* 0x0000001fff077819 */ /* 0x010fc60000011407 */
[----:B0-----:R-:W3:Y:S04]  /*196f0*/  LDL R56, [R1+0x270] ;  /* 0x0002700001387983 */ /* 0x001ee80000100800 */
[----:B------:R0:W-:Y:S04]  /*19700*/  STL [R1+0xd8], R59 ;  /* 0x0000d83b01007387 */ /* 0x0001e80000100800 */
[----:B0-----:R-:W4:Y:S04]  /*19710*/  LDL R59, [R1+0x26c] ;  /* 0x00026c00013b7983 */ /* 0x001f280000100800 */
[----:B------:R5:W-:Y:S02]  /*19720*/  STL [R1+0xe0], R7 ;  /* 0x0000e00701007387 */ /* 0x000be40000100800 */
[----:B-----5:R-:W-:-:S02]  /*19730*/  SHF.R.S32.HI R7, RZ, 0x1f, R6 ;  /* 0x0000001fff077819 */ /* 0x020fc40000011406 */
[----:B------:R-:W-:-:S03]  /*19740*/  SHF.R.S32.HI R6, RZ, 0x1f, R20 ;  /* 0x0000001fff067819 */ /* 0x000fc60000011414 */
[----:B------:R0:W-:Y:S01]  /*19750*/  STL [R1+0xe4], R7 ;  /* 0x0000e40701007387 */ /* 0x0001e20000100800 */
[----:B------:R-:W-:Y:S02]  /*19760*/  SHF.R.S32.HI R5, RZ, 0x1f, R5 ;  /* 0x0000001fff057819 */ /* 0x000fe40000011405 */
[----:B0-----:R-:W-:Y:S02]  /*19770*/  SHF.R.S32.HI R7, RZ, 0x1f, R61 ;  /* 0x0000001fff077819 */ /* 0x001fe4000001143d */
[----:B------:R-:W5:Y:S04]  /*19780*/  LDL R61, [R1+0x268] ;  /* 0x00026800013d7983 */ /* 0x000f680000100800 */
[----:B------:R0:W-:Y:S04]  /*19790*/  STL [R1+0xe8], R6 ;  /* 0x0000e80601007387 */ /* 0x0001e80000100800 */
[----:B------:R1:W-:Y:S01]  /*197a0*/  STL [R1+0xec], R7 ;  /* 0x0000ec0701007387 */ /* 0x0003e20000100800 */
[----:B0-----:R-:W-:-:S03]  /*197b0*/  SHF.R.S32.HI R6, RZ, 0x1f, R60 ;  /* 0x0000001fff067819 */ /* 0x001fc6000001143c */
[----:B------:R-:W5:Y:S01]  /*197c0*/  LDL R60, [R1+0x264] ;  /* 0x00026400013c7983 */ /* 0x000f620000100800 */
[----:B-1----:R-:W-:-:S03]  /*197d0*/  SHF.R.S32.HI R7, RZ, 0x1f, R19 ;  /* 0x0000001fff077819 */ /* 0x002fc60000011413 */
[----:B------:R0:W-:Y:S04]  /*197e0*/  STL [R1+0xf0], R6 ;  /* 0x0000f00601007387 */ /* 0x0001e80000100800 */
[----:B------:R1:W-:Y:S01]  /*197f0*/  STL [R1+0xf4], R5 ;  /* 0x0000f40501007387 */ /* 0x0003e20000100800 */
[----:B0-----:R-:W-:-:S03]  /*19800*/  SHF.R.S32.HI R6, RZ, 0x1f, R4 ;  /* 0x0000001fff067819 */ /* 0x001fc60000011404 */
[----:B------:R-:W-:Y:S01]  /*19810*/  STL [R1+0xf8], R7 ;  /* 0x0000f80701007387 */ /* 0x000fe20000100800 */
[----:B------:R-:W-:Y:S02]  /*19820*/  SHF.R.S32.HI R4, RZ, 0x1f, R2 ;  /* 0x0000001fff047819 */ /* 0x000fe40000011402 */
[----:B-1----:R-:W-:Y:S01]  /*19830*/  SHF.R.S32.HI R5, RZ, 0x1f, R18 ;  /* 0x0000001fff057819 */ /* 0x002fe20000011412 */
[----:B------:R-:W-:Y:S01]  /*19840*/  STL [R1+0xfc], R6 ;  /* 0x0000fc0601007387 */ /* 0x000fe20000100800 */
[----:B------:R-:W-:-:S03]  /*19850*/  SHF.R.S32.HI R2, RZ, 0x1f, R15 ;  /* 0x0000001fff027819 */ /* 0x000fc6000001140f */
[----:B------:R0:W-:Y:S04]  /*19860*/  STL [R1+0x100], R5 ;  /* 0x0001000501007387 */ /* 0x0001e80000100800 */
[----:B------:R-:W5:Y:S04]  /*19870*/  LDL R15, [R1+0x260] ;  /* 0x00026000010f7983 */ /* 0x000f680000100800 */
[----:B------:R1:W-:Y:S01]  /*19880*/  STL [R1+0x104], R4 ;  /* 0x0001040401007387 */ /* 0x0003e20000100800 */
[----:B0-----:R-:W-:-:S03]  /*19890*/  SHF.R.S32.HI R5, RZ, 0x1f, R17 ;  /* 0x0000001fff057819 */ /* 0x001fc60000011411 */
[----:B------:R0:W-:Y:S01]  /*198a0*/  STL [R1+0x108], R2 ;  /* 0x0001080201007387 */ /* 0x0001e20000100800 */
[----:B-1----:R-:W-:-:S03]  /*198b0*/  SHF.R.S32.HI R4, RZ, 0x1f, R58 ;  /* 0x0000001fff047819 */ /* 0x002fc6000001143a */
[----:B------:R1:W-:Y:S01]  /*198c0*/  STL [R1+0x10c], R5 ;  /* 0x00010c0501007387 */ /* 0x0003e20000100800 */
[----:B0-----:R-:W-:-:S03]  /*198d0*/  SHF.R.S32.HI R2, RZ, 0x1f, R0 ;  /* 0x0000001fff027819 */ /* 0x001fc60000011400 */
[----:B------:R-:W5:Y:S04]  /*198e0*/  LDL R58, [R1+0x25c] ;  /* 0x00025c00013a7983 */ /* 0x000f680000100800 */
[----:B------:R0:W-:Y:S04]  /*198f0*/  STL [R1+0x110], R4 ;  /* 0x0001100401007387 */ /* 0x0001e80000100800 */
[----:B------:R-:W5:Y:S01]  /*19900*/  LDL R0, [R1+0x258] ;  /* 0x0002580001007983 */ /* 0x000f620000100800 */
[----:B-1----:R-:W-:-:S03]  /*19910*/  SHF.R.S32.HI R5, RZ, 0x1f, R16 ;  /* 0x0000001fff057819 */ /* 0x002fc60000011410 */
[----:B------:R1:W-:Y:S01]  /*19920*/  STL [R1+0x114], R2 ;  /* 0x0001140201007387 */ /* 0x0003e20000100800 */
[----:B0-----:R-:W-:-:S03]  /*19930*/  SHF.R.S32.HI R4, RZ, 0x1f, R14 ;  /* 0x0000001fff047819 */ /* 0x001fc6000001140e */
[----:B------:R-:W-:Y:S04]  /*19940*/  STL [R1+0x118], R5 ;  /* 0x0001180501007387 */ /* 0x000fe80000100800 */
[----:B------:R-:W5:Y:S01]  /*19950*/  LDL R14, [R1+0x254] ;  /* 0x00025400010e7983 */ /* 0x000f620000100800 */
[----:B-1----:R-:W-:-:S05]  /*19960*/  SHF.R.S32.HI R2, RZ, 0x1f, R54 ;  /* 0x0000001fff027819 */ /* 0x002fca0000011436 */
[----:B------:R0:W-:Y:S04]  /*19970*/  STL [R1+0x11c], R2 ;  /* 0x00011c0201007387 */ /* 0x0001e80000100800 */
[----:B------:R-:W-:Y:S01]  /*19980*/  STL [R1+0x120], R4 ;  /* 0x0001200401007387 */ /* 0x000fe20000100800 */
[----:B0-----:R-:W-:-:S03]  /*19990*/  SHF.R.S32.HI R2, RZ, 0x1f, R57 ;  /* 0x0000001fff027819 */ /* 0x001fc60000011439 */
[----:B------:R-:W5:Y:S04]  /*199a0*/  LDL R57, [R1+0x250] ;  /* 0x0002500001397983 */ /* 0x000f680000100800 */
[----:B------:R2:W-:Y:S02]  /*199b0*/  STL [R1+0x124], R2 ;  /* 0x0001240201007387 */ /* 0x0005e40000100800 */
[----:B--2---:R-:W-:Y:S02]  /*199c0*/  SHF.R.S32.HI R2, RZ, 0x1f, R3 ;  /* 0x0000001fff027819 */ /* 0x004fe40000011403 */
[----:B------:R-:W2:Y:S01]  /*199d0*/  LDL R3, [R1+0x24c] ;  /* 0x00024c0001037983 */ /* 0x000ea20000100800 */
[----:B------:R-:W-:-:S05]  /*199e0*/  SHF.R.S32.HI R4, RZ, 0x1f, R55 ;  /* 0x0000001fff047819 */ /* 0x000fca0000011437 */
[----:B------:R3:W-:Y:S04]  /*199f0*/  STL [R1+0x128], R4 ;  /* 0x0001280401007387 */ /* 0x0007e80000100800 */
[----:B------:R4:W-:Y:S01]  /*19a00*/  STL [R1+0x12c], R2 ;  /* 0x00012c0201007387 */ /* 0x0009e20000100800 */
[----:B---3--:R-:W-:-:S03]  /*19a10*/  SHF.R.S32.HI R4, RZ, 0x1f, R56 ;  /* 0x0000001fff047819 */ /* 0x008fc60000011438 */
[----:B------:R-:W3:Y:S04]  /*19a20*/  LDL R56, [R1+0x244] ;  /* 0x0002440001387983 */ /* 0x000ee80000100800 */
[----:B------:R5:W-:Y:S04]  /*19a30*/  STL [R1+0x134], R4 ;  /* 0x0001340401007387 */ /* 0x000be80000100800 */
[----:B------:R-:W3:Y:S01]  /*19a40*/  LDL R7, [R1+0x240] ;  /* 0x0002400001077983 */ /* 0x000ee20000100800 */
[----:B----4-:R-:W-:-:S03]  /*19a50*/  SHF.R.S32.HI R2, RZ, 0x1f, R59 ;  /* 0x0000001fff027819 */ /* 0x010fc6000001143b */
[----:B------:R-:W4:Y:S04]  /*19a60*/  LDL R6, [R1+0x23c] ;  /* 0x00023c0001067983 */ /* 0x000f280000100800 */
[----:B------:R0:W-:Y:S04]  /*19a70*/  STL [R1+0x138], R2 ;  /* 0x0001380201007387 */ /* 0x0001e80000100800 */
[----:B------:R-:W4:Y:S04]  /*19a80*/  LDL R20, [R1+0x230] ;  /* 0x0002300001147983 */ /* 0x000f280000100800 */
[----:B------:R-:W4:Y:S01]  /*19a90*/  LDL R59, [R1+0x22c] ;  /* 0x00022c00013b7983 */ /* 0x000f220000100800 */
[----:B-----5:R-:W-:-:S03]  /*19aa0*/  SHF.R.S32.HI R4, RZ, 0x1f, R61 ;  /* 0x0000001fff047819 */ /* 0x020fc6000001143d */
[----:B------:R-:W5:Y:S04]  /*19ab0*/  LDL R61, [R1+0x228] ;  /* 0x00022800013d7983 */ /* 0x000f680000100800 */
[----:B------:R1:W-:Y:S04]  /*19ac0*/  STL [R1+0x13c], R4 ;  /* 0x00013c0401007387 */ /* 0x0003e80000100800 */
[----:B------:R-:W5:Y:S04]  /*19ad0*/  LDL R5, [R1+0x224] ;  /* 0x0002240001057983 */ /* 0x000f680000100800 */
[----:B------:R-:W5:Y:S01]  /*19ae0*/  LDL R19, [R1+0x220] ;  /* 0x0002200001137983 */ /* 0x000f620000100800 */
[----:B0-----:R-:W-:-:S05]  /*19af0*/  SHF.R.S32.HI R2, RZ, 0x1f, R60 ;  /* 0x0000001fff027819 */ /* 0x001fca000001143c */
[----:B------:R0:W-:Y:S04]  /*19b00*/  STL [R1+0x140], R2 ;  /* 0x0001400201007387 */ /* 0x0001e80000100800 */
[----:B-1----:R-:W5:Y:S04]  /*19b10*/  LDL R4, [R1+0x21c] ;  /* 0x00021c0001047983 */ /* 0x002f680000100800 */
[----:B------:R-:W5:Y:S04]  /*19b20*/  LDL R18, [R1+0x218] ;  /* 0x0002180001127983 */ /* 0x000f680000100800 */
[----:B0-----:R-:W5:Y:S04]  /*19b30*/  LDL R2, [R1+0x214] ;  /* 0x0002140001027983 */ /* 0x001f680000100800 */
[----:B------:R-:W5:Y:S04]  /*19b40*/  LDL R60, [R1+0x210] ;  /* 0x00021000013c7983 */ /* 0x000f680000100800 */
[----:B------:R-:W5:Y:S01]  /*19b50*/  LDL R17, [R1+0x20c] ;  /* 0x00020c0001117983 */ /* 0x000f620000100800 */
[----:B------:R-:W-:-:S03]  /*19b60*/  SHF.R.S32.HI R15, RZ, 0x1f, R15 ;  /* 0x0000001fff0f7819 */ /* 0x000fc6000001140f */
[----:B------:R-:W5:Y:S04]  /*19b70*/  LDL R55, [R1+0x208] ;  /* 0x0002080001377983 */ /* 0x000f680000100800 */
[----:B------:R0:W-:Y:S04]  /*19b80*/  STL [R1+0x144], R15 ;  /* 0x0001440f01007387 */ /* 0x0001e80000100800 */
[----:B------:R-:W5:Y:S04]  /*19b90*/  LDL R16, [R1+0x200] ;  /* 0x0002000001107983 */ /* 0x000f680000100800 */
[----:B0-----:R-:W5:Y:S01]  /*19ba0*/  LDL R15, [R1+0x204] ;  /* 0x00020400010f7983 */ /* 0x001f620000100800 */
[----:B------:R-:W-:-:S05]  /*19bb0*/  SHF.R.S32.HI R54, RZ, 0x1f, R58 ;  /* 0x0000001fff367819 */ /* 0x000fca000001143a */
[----:B------:R0:W-:Y:S01]  /*19bc0*/  STL [R1+0x148], R54 ;  /* 0x0001483601007387 */ /* 0x0001e20000100800 */
[----:B------:R-:W-:-:S03]  /*19bd0*/  SHF.R.S32.HI R0, RZ, 0x1f, R0 ;  /* 0x0000001fff007819 */ /* 0x000fc60000011400 */
[----:B0-----:R-:W5:Y:S04]  /*19be0*/  LDL R54, [R1+0x1fc] ;  /* 0x0001fc0001367983 */ /* 0x001f680000100800 */
        /* <DEDUP_REMOVED lines=8> */
[----:B0-----:R-:W5:Y:S01]  /*19c70*/  LDL R57, [R1+0x1ec] ;  /* 0x0001ec0001397983 */ /* 0x001f620000100800 */
[----:B--2---:R-:W-:-:S05]  /*19c80*/  SHF.R.S32.HI R3, RZ, 0x1f, R3 ;  /* 0x0000001fff037819 */ /* 0x004fca0000011403 */
[----:B------:R0:W-:Y:S04]  /*19c90*/  STL [R1+0x15c], R3 ;  /* 0x00015c0301007387 */ /* 0x0001e80000100800 */
[----:B0-----:R-:W2:Y:S01]  /*19ca0*/  LDL R3, [R1+0x1e8] ;  /* 0x0001e80001037983 */ /* 0x001ea20000100800 */
[----:B---3--:R-:W-:-:S05]  /*19cb0*/  SHF.R.S32.HI R56, RZ, 0x1f, R56 ;  /* 0x0000001fff387819 */ /* 0x008fca0000011438 */
[----:B------:R0:W-:Y:S01]  /*19cc0*/  STL [R1+0x160], R56 ;  /* 0x0001603801007387 */ /* 0x0001e20000100800 */
[----:B------:R-:W-:-:S03]  /*19cd0*/  SHF.R.S32.HI R7, RZ, 0x1f, R7 ;  /* 0x0000001fff077819 */ /* 0x000fc60000011407 */
[----:B0-----:R-:W3:Y:S04]  /*19ce0*/  LDL R56, [R1+0x1e4] ;  /* 0x0001e40001387983 */ /* 0x001ee80000100800 */
[----:B------:R4:W-:Y:S02]  /*19cf0*/  STL [R1+0x164], R7 ;  /* 0x0001640701007387 */ /* 0x0009e40000100800 */
[----:B----4-:R-:W-:Y:S02]  /*19d00*/  SHF.R.S32.HI R7, RZ, 0x1f, R6 ;  /* 0x0000001fff077819 */ /* 0x010fe40000011406 */
[----:B------:R-:W-:-:S03]  /*19d10*/  SHF.R.S32.HI R6, RZ, 0x1f, R20 ;  /* 0x0000001fff067819 */ /* 0x000fc60000011414 */
[----:B------:R0:W-:Y:S02]  /*19d20*/  STL [R1+0x168], R7 ;  /* 0x0001680701007387 */ /* 0x0001e40000100800 */
[----:B0-----:R-:W-:Y:S02]  /*19d30*/  SHF.R.S32.HI R7, RZ, 0x1f, R59 ;  /* 0x0000001fff077819 */ /* 0x001fe4000001143b */
[----:B------:R-:W4:Y:S04]  /*19d40*/  LDL R59, [R1+0x1e0] ;  /* 0x0001e000013b7983 */ /* 0x000f280000100800 */
[----:B------:R0:W-:Y:S01]  /*19d50*/  STL [R1+0x16c], R6 ;  /* 0x00016c0601007387 */ /* 0x0001e20000100800 */
[----:B-----5:R-:W-:-:S03]  /*19d60*/  SHF.R.S32.HI R5, RZ, 0x1f, R5 ;  /* 0x0000001fff057819 */ /* 0x020fc60000011405 */
        /* <DEDUP_REMOVED lines=8> */
[----:B-1----:R-:W-:-:S03]  /*19df0*/  SHF.R.S32.HI R5, RZ, 0x1f, R18 ;  /* 0x0000001fff057819 */ /* 0x002fc60000011412 */
[----:B------:R-:W-:Y:S01]  /*19e00*/  STL [R1+0x184], R6 ;  /* 0x0001840601007387 */ /* 0x000fe20000100800 */
[----:B------:R-:W-:Y:S02]  /*19e10*/  SHF.R.S32.HI R4, RZ, 0x1f, R2 ;  /* 0x0000001fff047819 */ /* 0x000fe40000011402 */
[----:B------:R-:W-:Y:S01]  /*19e20*/  SHF.R.S32.HI R2, RZ, 0x1f, R60 ;  /* 0x0000001fff027819 */ /* 0x000fe2000001143c */
[----:B------:R0:W-:Y:S04]  /*19e30*/  STL [R1+0x188], R5 ;  /* 0x0001880501007387 */ /* 0x0001e80000100800 */
[----:B------:R-:W5:Y:S04]  /*19e40*/  LDL R60, [R1+0x1d8] ;  /* 0x0001d800013c7983 */ /* 0x000f680000100800 */
[----:B------:R1:W-:Y:S01]  /*19e50*/  STL [R1+0x18c], R4 ;  /* 0x00018c0401007387 */ /* 0x0003e20000100800 */
[----:B0-----:R-:W-:-:S03]  /*19e60*/  SHF.R.S32.HI R5, RZ, 0x1f, R17 ;  /* 0x0000001fff057819 */ /* 0x001fc60000011411 */
[----:B------:R0:W-:Y:S04]  /*19e70*/  STL [R1+0x190], R2 ;  /* 0x0001900201007387 */ /* 0x0001e80000100800 */
[----:B------:R0:W-:Y:S01]  /*19e80*/  STL [R1+0x194], R5 ;  /* 0x0001940501007387 */ /* 0x0001e20000100800 */
[----:B-1----:R-:W-:-:S03]  /*19e90*/  SHF.R.S32.HI R4, RZ, 0x1f, R55 ;  /* 0x0000001fff047819 */ /* 0x002fc60000011437 */
[----:B------:R-:W5:Y:S01]  /*19ea0*/  LDL R55, [R1+0x1d4] ;  /* 0x0001d40001377983 */ /* 0x000f620000100800 */
[----:B0-----:R-:W-:-:S03]  /*19eb0*/  SHF.R.S32.HI R2, RZ, 0x1f, R15 ;  /* 0x0000001fff027819 */ /* 0x001fc6000001140f */
[----:B------:R-:W-:Y:S01]  /*19ec0*/  STL [R1+0x198], R4 ;  /* 0x0001980401007387 */ /* 0x000fe20000100800 */
[----:B------:R-:W-:-:S03]  /*19ed0*/  SHF.R.S32.HI R5, RZ, 0x1f, R16 ;  /* 0x0000001fff057819 */ /* 0x000fc60000011410 */
[----:B------:R-:W5:Y:S04]  /*19ee0*/  LDL R15, [R1+0x1d0] ;  /* 0x0001d000010f7983 */ /* 0x000f680000100800 */
[----:B------:R0:W-:Y:S04]  /*19ef0*/  STL [R1+0x19c], R2 ;  /* 0x00019c0201007387 */ /* 0x0001e80000100800 */
[----:B------:R-:W-:Y:S01]  /*19f00*/  STL [R1+0x1a0], R5 ;  /* 0x0001a00501007387 */ /* 0x000fe20000100800 */
[----:B0-----:R-:W-:Y:S02]  /*19f10*/  SHF.R.S32.HI R2, RZ, 0x1f, R54 ;  /* 0x0000001fff027819 */ /* 0x001fe40000011436 */
[----:B------:R-:W-:-:S02]  /*19f20*/  SHF.R.S32.HI R4, RZ, 0x1f, R0 ;  /* 0x0000001fff047819 */ /* 0x000fc40000011400 */
[----:B------:R-:W5:Y:S04]  /*19f30*/  LDL R0, [R1+0x338] ;  /* 0x0003380001007983 */ /* 0x000f680000100800 */
[----:B------:R0:W-:Y:S04]  /*19f40*/  STL [R1+0x1a4], R2 ;  /* 0x0001a40201007387 */ /* 0x0001e80000100800 */
[----:B------:R1:W-:Y:S01]  /*19f50*/  STL [R1+0x1a8], R4 ;  /* 0x0001a80401007387 */ /* 0x0003e20000100800 */
[----:B0-----:R-:W-:-:S03]  /*19f60*/  SHF.R.S32.HI R2, RZ, 0x1f, R14 ;  /* 0x0000001fff027819 */ /* 0x001fc6000001140e */
[----:B------:R-:W5:Y:S04]  /*19f70*/  LDL R14, [R1+0x33c] ;  /* 0x00033c00010e7983 */ /* 0x000f680000100800 */
[----:B------:R0:W-:Y:S01]  /*19f80*/  STL [R1+0x1ac], R2 ;  /* 0x0001ac0201007387 */ /* 0x0001e20000100800 */
[----:B-1----:R-:W-:Y:S02]  /*19f90*/  SHF.R.S32.HI R4, RZ, 0x1f, R58 ;  /* 0x0000001fff047819 */ /* 0x002fe4000001143a */
[----:B0-----:R-:W-:Y:S02]  /*19fa0*/  SHF.R.S32.HI R2, RZ, 0x1f, R57 ;  /* 0x0000001fff027819 */ /* 0x001fe40000011439 */
[----:B------:R-:W5:Y:S04]  /*19fb0*/  LDL R57, [R1+0x344] ;  /* 0x0003440001397983 */ /* 0x000f680000100800 */
[----:B------:R2:W-:Y:S04]  /*19fc0*/  STL [R1+0x1b0], R4 ;  /* 0x0001b00401007387 */ /* 0x0005e80000100800 */
[----:B------:R3:W-:Y:S01]  /*19fd0*/  STL [R1+0x1b8], R2 ;  /* 0x0001b80201007387 */ /* 0x0007e20000100800 */
[----:B--2---:R-:W-:-:S03]  /*19fe0*/  SHF.R.S32.HI R4, RZ, 0x1f, R3 ;  /* 0x0000001fff047819 */ /* 0x004fc60000011403 */
[----:B------:R-:W2:Y:S04]  /*19ff0*/  LDL R3, [R1+0x348] ;  /* 0x0003480001037983 */ /* 0x000ea80000100800 */
[----:B------:R4:W-:Y:S04]  /*1a000*/  STL [R1+0x1bc], R4 ;  /* 0x0001bc0401007387 */ /* 0x0009e80000100800 */
[----:B------:R-:W2:Y:S04]  /*1a010*/  LDL R7, [R1+0x350] ;  /* 0x0003500001077983 */ /* 0x000ea80000100800 */
[----:B------:R-:W2:Y:S01]  /*1a020*/  LDL R6, [R1+0x354] ;  /* 0x0003540001067983 */ /* 0x000ea20000100800 */
[----:B---3--:R-:W-:-:S05]  /*1a030*/  SHF.R.S32.HI R2, RZ, 0x1f, R56 ;  /* 0x0000001fff027819 */ /* 0x008fca0000011438 */
[----:B------:R5:W-:Y:S04]  /*1a040*/  STL [R1+0x1c0], R2 ;  /* 0x0001c00201007387 */ /* 0x000be80000100800 */
[----:B------:R-:W3:Y:S04]  /*1a050*/  LDL R20, [R1+0x35c] ;  /* 0x00035c0001147983 */ /* 0x000ee80000100800 */
[----:B------:R-:W3:Y:S01]  /*1a060*/  LDL R56, [R1+0x364] ;  /* 0x0003640001387983 */ /* 0x000ee20000100800 */
[----:B----4-:R-:W-:-:S03]  /*1a070*/  SHF.R.S32.HI R4, RZ, 0x1f, R59 ;  /* 0x0000001fff047819 */ /* 0x010fc6000001143b */
[----:B------:R-:W4:Y:S04]  /*1a080*/  LDL R59, [R1+0x368] ;  /* 0x00036800013b7983 */ /* 0x000f280000100800 */
[----:B------:R0:W-:Y:S04]  /*1a090*/  STL [R1+0x1c4], R4 ;  /* 0x0001c40401007387 */ /* 0x0001e80000100800 */
[----:B------:R-:W4:Y:S04]  /*1a0a0*/  LDL R5, [R1+0x370] ;  /* 0x0003700001057983 */ /* 0x000f280000100800 */
[----:B------:R-:W4:Y:S01]  /*1a0b0*/  LDL R19, [R1+0x374] ;  /* 0x0003740001137983 */ /* 0x000f220000100800 */
[----:B-----5:R-:W-:-:S05]  /*1a0c0*/  SHF.R.S32.HI R2, RZ, 0x1f, R61 ;  /* 0x0000001fff027819 */ /* 0x020fca000001143d */
[----:B------:R1:W-:Y:S04]  /*1a0d0*/  STL [R1+0x1cc], R2 ;  /* 0x0001cc0201007387 */ /* 0x0003e80000100800 */
[----:B0-----:R-:W5:Y:S04]  /*1a0e0*/  LDL R4, [R1+0x37c] ;  /* 0x00037c0001047983 */ /* 0x001f680000100800 */
[----:B------:R-:W5:Y:S04]  /*1a0f0*/  LDL R18, [R1+0x380] ;  /* 0x0003800001127983 */ /* 0x000f680000100800 */
[----:B-1----:R-:W5:Y:S04]  /*1a100*/  LDL R2, [R1+0x388] ;  /* 0x0003880001027983 */ /* 0x002f680000100800 */
[----:B------:R-:W5:Y:S04]  /*1a110*/  LDL R61, [R1+0x390] ;  /* 0x00039000013d7983 */ /* 0x000f680000100800 */
[----:B------:R-:W5:Y:S01]  /*1a120*/  LDL R17, [R1+0x394] ;  /* 0x0003940001117983 */ /* 0x000f620000100800 */
[----:B------:R-:W-:-:S03]  /*1a130*/  SHF.R.S32.HI R16, RZ, 0x1f, R60 ;  /* 0x0000001fff107819 */ /* 0x000fc6000001143c */
[----:B------:R-:W5:Y:S04]  /*1a140*/  LDL R58, [R1+0x39c] ;  /* 0x00039c00013a7983 */ /* 0x000f680000100800 */
[----:B------:R0:W-:Y:S04]  /*1a150*/  STL [R1+0x340], R16 ;  /* 0x0003401001007387 */ /* 0x0001e80000100800 */
[----:B------:R-:W5:Y:S01]  /*1a160*/  LDL R60, [R1+0x3a0] ;  /* 0x0003a000013c7983 */ /* 0x000f620000100800 */
[----:B------:R-:W-:-:S03]  /*1a170*/  SHF.R.S32.HI R54, RZ, 0x1f, R55 ;  /* 0x0000001fff367819 */ /* 0x000fc60000011437 */
[----:B0-----:R-:W5:Y:S04]  /*1a180*/  LDL R16, [R1+0x3a8] ;  /* 0x0003a80001107983 */ /* 0x001f680000100800 */
[----:B------:R0:W-:Y:S01]  /*1a190*/  STL [R1+0x34c], R54 ;  /* 0x00034c3601007387 */ /* 0x0001e20000100800 */
[----:B------:R-:W-:-:S03]  /*1a1a0*/  SHF.R.S32.HI R15, RZ, 0x1f, R15 ;  /* 0x0000001fff0f7819 */ /* 0x000fc6000001140f */
[----:B0-----:R-:W5:Y:S04]  /*1a1b0*/  LDL R54, [R1+0x3b0] ;  /* 0x0003b00001367983 */ /* 0x001f680000100800 */
[----:B------:R0:W-:Y:S04]  /*1a1c0*/  STL [R1+0x358], R15 ;  /* 0x0003580f01007387 */ /* 0x0001e80000100800 */
[----:B0-----:R-:W5:Y:S01]  /*1a1d0*/  LDL R15, [R1+0x3b4] ;  /* 0x0003b400010f7983 */ /* 0x001f620000100800 */
[----:B------:R-:W-:-:S03]  /*1a1e0*/  SHF.R.S32.HI R55, RZ, 0x1f, R0 ;  /* 0x0000001fff377819 */ /* 0x000fc60000011400 */
[----:B------:R-:W5:Y:S04]  /*1a1f0*/  LDL R0, [R1+0x3bc] ;  /* 0x0003bc0001007983 */ /* 0x000f680000100800 */
[----:B------:R0:W-:Y:S01]  /*1a200*/  STL [R1+0x360], R55 ;  /* 0x0003603701007387 */ /* 0x0001e20000100800 */
[----:B------:R-:W-:-:S03]  /*1a210*/  SHF.R.S32.HI R14, RZ, 0x1f, R14 ;  /* 0x0000001fff0e7819 */ /* 0x000fc6000001140e */
[----:B0-----:R-:W5:Y:S04]  /*1a220*/  LDL R55, [R1+0x3c0] ;  /* 0x0003c00001377983 */ /* 0x001f680000100800 */
[----:B------:R0:W-:Y:S04]  /*1a230*/  STL [R1+0x36c], R14 ;  /* 0x00036c0e01007387 */ /* 0x0001e80000100800 */
[----:B0-----:R-:W5:Y:S01]  /*1a240*/  LDL R14, [R1+0x3c8] ;  /* 0x0003c800010e7983 */ /* 0x001f620000100800 */
[----:B------:R-:W-:-:S05]  /*1a250*/  SHF.R.S32.HI R57, RZ, 0x1f, R57 ;  /* 0x0000001fff397819 */ /* 0x000fca0000011439 */
[----:B------:R0:W-:Y:S04]  /*1a260*/  STL [R1+0x378], R57 ;  /* 0x0003783901007387 */ /* 0x0001e80000100800 */
[----:B0-----:R-:W5:Y:S01]  /*1a270*/  LDL R57, [R1+0x3d0] ;  /* 0x0003d00001397983 */ /* 0x001f620000100800 */
[----:B--2---:R-:W-:-:S05]  /*1a280*/  SHF.R.S32.HI R3, RZ, 0x1f, R3 ;  /* 0x0000001fff037819 */ /* 0x004fca0000011403 */
[----:B------:R0:W-:Y:S04]  /*1a290*/  STL [R1+0x384], R3 ;  /* 0x0003840301007387 */ /* 0x0001e80000100800 */
[----:B0-----:R-:W2:Y:S01]  /*1a2a0*/  LDL R3, [R1+0x3d4] ;  /* 0x0003d40001037983 */ /* 0x001ea20000100800 */
[----:B------:R-:W-:-:S05]  /*1a2b0*/  SHF.R.S32.HI R7, RZ, 0x1f, R7 ;  /* 0x0000001fff077819 */ /* 0x000fca0000011407 */
[----:B------:R0:W-:Y:S02]  /*1a2c0*/  STL [R1+0x38c], R7 ;  /* 0x00038c0701007387 */ /* 0x0001e40000100800 */
[----:B0-----:R-:W-:Y:S02]  /*1a2d0*/  SHF.R.S32.HI R7, RZ, 0x1f, R6 ;  /* 0x0000001fff077819 */ /* 0x001fe40000011406 */
[----:B---3--:R-:W-:-:S03]  /*1a2e0*/  SHF.R.S32.HI R6, RZ, 0x1f, R20 ;  /* 0x0000001fff067819 */ /* 0x008fc60000011414 */
[----:B------:R0:W-:Y:S02]  /*1a2f0*/  STL [R1+0x398], R7 ;  /* 0x0003980701007387 */ /* 0x0001e40000100800 */
[----:B0-----:R-:W-:Y:S02]  /*1a300*/  SHF.R.S32.HI R7, RZ, 0x1f, R56 ;  /* 0x0000001fff077819 */ /* 0x001fe40000011438 */
[----:B------:R-:W3:Y:S04]  /*1a310*/  LDL R56, [R1+0x3dc] ;  /* 0x0003dc0001387983 */ /* 0x000ee80000100800 */
[----:B------:R0:W-:Y:S01]  /*1a320*/  STL [R1+0x3a4], R6 ;  /* 0x0003a40601007387 */ /* 0x0001e20000100800 */
[----:B----4-:R-:W-:-:S03]  /*1a330*/  SHF.R.S32.HI R5, RZ, 0x1f, R5 ;  /* 0x0000001fff057819 */ /* 0x010fc60000011405 */
[----:B------:R1:W-:Y:S01]  /*1a340*/  STL [R1+0x3ac], R7 ;  /* 0x0003ac0701007387 */ /* 0x0003e20000100800 */
[----:B0-----:R-:W-:-:S03]  /*1a350*/  SHF.R.S32.HI R6, RZ, 0x1f, R59 ;  /* 0x0000001fff067819 */ /* 0x001fc6000001143b */
[----:B------:R-:W4:Y:S04]  /*1a360*/  LDL R59, [R1+0x3e0] ;  /* 0x0003e000013b7983 */ /* 0x000f280000100800 */
[----:B------:R5:W-:Y:S01]  /*1a370*/  STL [R1+0x3b8], R6 ;  /* 0x0003b80601007387 */ /* 0x000be20000100800 */
[----:B-1----:R-:W-:-:S03]  /*1a380*/  SHF.R.S32.HI R7, RZ, 0x1f, R19 ;  /* 0x0000001fff077819 */ /* 0x002fc60000011413 */
[----:B------:R0:W-:Y:S01]  /*1a390*/  STL [R1+0x3c4], R5 ;  /* 0x0003c40501007387 */ /* 0x0001e20000100800 */
[----:B-----5:R-:W-:-:S03]  /*1a3a0*/  SHF.R.S32.HI R6, RZ, 0x1f, R4 ;  /* 0x0000001fff067819 */ /* 0x020fc60000011404 */
[----:B------:R-:W-:Y:S01]  /*1a3b0*/  STL [R1+0x3cc], R7 ;  /* 0x0003cc0701007387 */ /* 0x000fe20000100800 */
[----:B------:R-:W-:Y:S02]  /*1a3c0*/  SHF.R.S32.HI R4, RZ, 0x1f, R2 ;  /* 0x0000001fff047819 */ /* 0x000fe40000011402 */
[----:B0-----:R-:W-:Y:S01]  /*1a3d0*/  SHF.R.S32.HI R5, RZ, 0x1f, R18 ;  /* 0x0000001fff057819 */ /* 0x001fe20000011412 */
        /* <DEDUP_REMOVED lines=11> */
[----:B------:R-:W-:Y:S01]  /*1a490*/  STL [R1+0x40c], R4 ;  /* 0x00040c0401007387 */ /* 0x000fe20000100800 */
[----:B-1----:R-:W-:-:S03]  /*1a4a0*/  SHF.R.S32.HI R5, RZ, 0x1f, R16 ;  /* 0x0000001fff057819 */ /* 0x002fc60000011410 */
        /* <DEDUP_REMOVED lines=16> */
[----:B0-----:R-:W-:-:S03]  /*1a5b0*/  SHF.R.S32.HI R4, RZ, 0x1f, R57 ;  /* 0x0000001fff047819 */ /* 0x001fc60000011439 */
[----:B------:R-:W5:Y:S04]  /*1a5c0*/  LDL R57, [R1+0x410] ;  /* 0x0004100001397983 */ /* 0x000f680000100800 */
[----:B------:R3:W-:Y:S04]  /*1a5d0*/  STL [R1+0x464], R4 ;  /* 0x0004640401007387 */ /* 0x0007e80000100800 */
[----:B------:R-:W5:Y:S04]  /*1a5e0*/  LDL R7, [R1+0x414] ;  /* 0x0004140001077983 */ /* 0x000f680000100800 */
[----:B------:R-:W5:Y:S01]  /*1a5f0*/  LDL R6, [R1+0x41c] ;  /* 0x00041c0001067983 */ /* 0x000f620000100800 */
[----:B--2---:R-:W-:-:S05]  /*1a600*/  SHF.R.S32.HI R2, RZ, 0x1f, R3 ;  /* 0x0000001fff027819 */ /* 0x004fca0000011403 */
[----:B------:R4:W-:Y:S04]  /*1a610*/  STL [R1+0x470], R2 ;  /* 0x0004700201007387 */ /* 0x0009e80000100800 */
[----:B------:R-:W2:Y:S04]  /*1a620*/  LDL R3, [R1+0x428] ;  /* 0x0004280001037983 */ /* 0x000ea80000100800 */
[----:B------:R-:W2:Y:S04]  /*1a630*/  LDL R20, [R1+0x420] ;  /* 0x0004200001147983 */ /* 0x000ea80000100800 */
[----:B------:R-:W2:Y:S01]  /*1a640*/  LDL R55, [R1+0x42c] ;  /* 0x00042c0001377983 */ /* 0x000ea20000100800 */
[----:B---3--:R-:W-:-:S05]  /*1a650*/  SHF.R.S32.HI R4, RZ, 0x1f, R56 ;  /* 0x0000001fff047819 */ /* 0x008fca0000011438 */
[----:B------:R0:W-:Y:S04]  /*1a660*/  STL [R1+0x478], R4 ;  /* 0x0004780401007387 */ /* 0x0001e80000100800 */
[----:B------:R-:W3:Y:S04]  /*1a670*/  LDL R5, [R1+0x434] ;  /* 0x0004340001057983 */ /* 0x000ee80000100800 */
[----:B------:R-:W3:Y:S01]  /*1a680*/  LDL R19, [R1+0x43c] ;  /* 0x00043c0001137983 */ /* 0x000ee20000100800 */
[----:B----4-:R-:W-:-:S05]  /*1a690*/  SHF.R.S32.HI R2, RZ, 0x1f, R59 ;  /* 0x0000001fff027819 */ /* 0x010fca000001143b */
[----:B------:R1:W-:Y:S04]  /*1a6a0*/  STL [R1+0x484], R2 ;  /* 0x0004840201007387 */ /* 0x0003e80000100800 */
[----:B0-----:R-:W4:Y:S04]  /*1a6b0*/  LDL R4, [R1+0x440] ;  /* 0x0004400001047983 */ /* 0x001f280000100800 */
[----:B------:R-:W4:Y:S04]  /*1a6c0*/  LDL R18, [R1+0x448] ;  /* 0x0004480001127983 */ /* 0x000f280000100800 */
[----:B-1----:R-:W4:Y:S04]  /*1a6d0*/  LDL R2, [R1+0x450] ;  /* 0x0004500001027983 */ /* 0x002f280000100800 */
[----:B------:R-:W4:Y:S04]  /*1a6e0*/  LDL R56, [R1+0x454] ;  /* 0x0004540001387983 */ /* 0x000f280000100800 */
[----:B------:R-:W4:Y:S01]  /*1a6f0*/  LDL R17, [R1+0x45c] ;  /* 0x00045c0001117983 */ /* 0x000f220000100800 */
[----:B-----5:R-:W-:-:S03]  /*1a700*/  SHF.R.S32.HI R16, RZ, 0x1f, R61 ;  /* 0x0000001fff107819 */ /* 0x020fc6000001143d */
        /* <DEDUP_REMOVED lines=8> */
[----:B------:R0:W-:Y:S04]  /*1a790*/  STL [R1+0x4a4], R58 ;  /* 0x0004a43a01007387 */ /* 0x0001e80000100800 */
[----:B------:R-:W5:Y:S01]  /*1a7a0*/  LDL R60, [R1+0x47c] ;  /* 0x00047c00013c7983 */ /* 0x000f620000100800 */
[----:B0-----:R-:W-:-:S03]  /*1a7b0*/  SHF.R.S32.HI R58, RZ, 0x1f, R15 ;  /* 0x0000001fff3a7819 */ /* 0x001fc6000001140f */
[----:B------:R-:W5:Y:S04]  /*1a7c0*/  LDL R15, [R1+0x480] ;  /* 0x00048000010f7983 */ /* 0x000f680000100800 */
[----:B------:R0:W-:Y:S01]  /*1a7d0*/  STL [R1+0x4b0], R58 ;  /* 0x0004b03a01007387 */ /* 0x0001e20000100800 */
[----:B------:R-:W-:-:S03]  /*1a7e0*/  SHF.R.S32.HI R0, RZ, 0x1f, R0 ;  /* 0x0000001fff007819 */ /* 0x000fc60000011400 */
[----:B0-----:R-:W5:Y:S04]  /*1a7f0*/  LDL R58, [R1+0x488] ;  /* 0x00048800013a7983 */ /* 0x001f680000100800 */
[----:B------:R0:W-:Y:S01]  /*1a800*/  STL [R1+0x4bc], R0 ;  /* 0x0004bc0001007387 */ /* 0x0001e20000100800 */
[----:B------:R-:W-:-:S03]  /*1a810*/  SHF.R.S32.HI R14, RZ, 0x1f, R14 ;  /* 0x0000001fff0e7819 */ /* 0x000fc6000001140e */
[----:B0-----:R-:W5:Y:S04]  /*1a820*/  LDL R0, [R1+0x48c] ;  /* 0x00048c0001007983 */ /* 0x001f680000100800 */
[----:B------:R0:W-:Y:S04]  /*1a830*/  STL [R1+0x4c4], R14 ;  /* 0x0004c40e01007387 */ /* 0x0001e80000100800 */
[----:B0-----:R-:W5:Y:S01]  /*1a840*/  LDL R14, [R1+0x494] ;  /* 0x00049400010e7983 */ /* 0x001f620000100800 */
[----:B------:R-:W-:-:S05]  /*1a850*/  SHF.R.S32.HI R57, RZ, 0x1f, R57 ;  /* 0x0000001fff397819 */ /* 0x000fca0000011439 */
[----:B------:R0:W-:Y:S01]  /*1a860*/  STL [R1+0x4d0], R57 ;  /* 0x0004d03901007387 */ /* 0x0001e20000100800 */
[----:B------:R-:W-:-:S03]  /*1a870*/  SHF.R.S32.HI R7, RZ, 0x1f, R7 ;  /* 0x0000001fff077819 */ /* 0x000fc60000011407 */
[----:B0-----:R-:W5:Y:S04]  /*1a880*/  LDL R57, [R1+0x498] ;  /* 0x0004980001397983 */ /* 0x001f680000100800 */
[----:B------:R0:W-:Y:S02]  /*1a890*/  STL [R1+0x4dc], R7 ;  /* 0x0004dc0701007387 */ /* 0x0001e40000100800 */
[----:B0-----:R-:W-:-:S05]  /*1a8a0*/  SHF.R.S32.HI R7, RZ, 0x1f, R6 ;  /* 0x0000001fff077819 */ /* 0x001fca0000011406 */
[----:B------:R2:W-:Y:S02]  /*1a8b0*/  STL [R1+0x4e4], R7 ;  /* 0x0004e40701007387 */ /* 0x0005e40000100800 */
[----:B--2---:R-:W-:Y:S02]  /*1a8c0*/  SHF.R.S32.HI R7, RZ, 0x1f, R3 ;  /* 0x0000001fff077819 */ /* 0x004fe40000011403 */
[----:B------:R-:W2:Y:S01]  /*1a8d0*/  LDL R3, [R1+0x4a0] ;  /* 0x0004a00001037983 */ /* 0x000ea20000100800 */
[----:B------:R-:W-:-:S05]  /*1a8e0*/  SHF.R.S32.HI R6, RZ, 0x1f, R20 ;  /* 0x0000001fff067819 */ /* 0x000fca0000011414 */
[----:B------:R0:W-:Y:S04]  /*1a8f0*/  STL [R1+0x4f0], R6 ;  /* 0x0004f00601007387 */ /* 0x0001e80000100800 */
[----:B------:R1:W-:Y:S01]  /*1a900*/  STL [R1+0x4fc], R7 ;  /* 0x0004fc0701007387 */ /* 0x0003e20000100800 */
[----:B0-----:R-:W-:-:S03]  /*1a910*/  SHF.R.S32.HI R6, RZ, 0x1f, R55 ;  /* 0x0000001fff067819 */ /* 0x001fc60000011437 */
[----:B------:R-:W2:Y:S04]  /*1a920*/  LDL R55, [R1+0x4a8] ;  /* 0x0004a80001377983 */ /* 0x000ea80000100800 */
[----:B------:R4:W-:Y:S01]  /*1a930*/  STL [R1+0x504], R6 ;  /* 0x0005040601007387 */ /* 0x0009e20000100800 */
[----:B---3--:R-:W-:Y:S02]  /*1a940*/  SHF.R.S32.HI R5, RZ, 0x1f, R5 ;  /* 0x0000001fff057819 */ /* 0x008fe40000011405 */
[----:B-1----:R-:W-:-:S03]  /*1a950*/  SHF.R.S32.HI R7, RZ, 0x1f, R19 ;  /* 0x0000001fff077819 */ /* 0x002fc60000011413 */
[----:B------:R0:W-:Y:S04]  /*1a960*/  STL [R1+0x510], R5 ;  /* 0x0005100501007387 */ /* 0x0001e80000100800 */
[----:B------:R-:W-:Y:S01]  /*1a970*/  STL [R1+0x51c], R7 ;  /* 0x00051c0701007387 */ /* 0x000fe20000100800 */
[----:B----4-:R-:W-:Y:S02]  /*1a980*/  SHF.R.S32.HI R6, RZ, 0x1f, R4 ;  /* 0x0000001fff067819 */ /* 0x010fe40000011404 */
[----:B0-----:R-:W-:-:S03]  /*1a990*/  SHF.R.S32.HI R5, RZ, 0x1f, R18 ;  /* 0x0000001fff057819 */ /* 0x001fc60000011412 */
[----:B------:R-:W-:Y:S01]  /*1a9a0*/  STL [R1+0x524], R6 ;  /* 0x0005240601007387 */ /* 0x000fe20000100800 */
[----:B------:R-:W-:-:S03]  /*1a9b0*/  SHF.R.S32.HI R4, RZ, 0x1f, R2 ;  /* 0x0000001fff047819 */ /* 0x000fc60000011402 */
[----:B------:R0:W-:Y:S01]  /*1a9c0*/  STL [R1+0x530], R5 ;  /* 0x0005300501007387 */ /* 0x0001e20000100800 */
[----:B------:R-:W-:-:S03]  /*1a9d0*/  SHF.R.S32.HI R2, RZ, 0x1f, R56 ;  /* 0x0000001fff027819 */ /* 0x000fc60000011438 */
[----:B------:R-:W3:Y:S04]  /*1a9e0*/  LDL R56, [R1+0x4ac] ;  /* 0x0004ac0001387983 */ /* 0x000ee80000100800 */
[----:B------:R5:W-:Y:S01]  /*1a9f0*/  STL [R1+0x53c], R4 ;  /* 0x00053c0401007387 */ /* 0x000be20000100800 */
[----:B0-----:R-:W-:-:S03]  /*1aa00*/  SHF.R.S32.HI R5, RZ, 0x1f, R17 ;  /* 0x0000001fff057819 */ /* 0x001fc60000011411 */
[----:B------:R0:W-:Y:S01]  /*1aa10*/  STL [R1+0x548], R2 ;  /* 0x0005480201007387 */ /* 0x0001e20000100800 */
[----:B-----5:R-:W-:-:S03]  /*1aa20*/  SHF.R.S32.HI R4, RZ, 0x1f, R59 ;  /* 0x0000001fff047819 */ /* 0x020fc6000001143b */
[----:B------:R1:W-:Y:S01]  /*1aa30*/  STL [R1+0x550], R5 ;  /* 0x0005500501007387 */ /* 0x0003e20000100800 */
[----:B0-----:R-:W-:-:S03]  /*1aa40*/  SHF.R.S32.HI R2, RZ, 0x1f, R61 ;  /* 0x0000001fff027819 */ /* 0x001fc6000001143d */
[----:B------:R-:W4:Y:S04]  /*1aa50*/  LDL R59, [R1+0x4b4] ;  /* 0x0004b400013b7983 */ /* 0x000f280000100800 */
        /* <DEDUP_REMOVED lines=11> */
[----:B------:R-:W5:Y:S01]  /*1ab10*/  LDL R15, [R1+0x4c8] ;  /* 0x0004c800010f7983 */ /* 0x000f620000100800 */
[----:B-1----:R-:W-:-:S03]  /*1ab20*/  SHF.R.S32.HI R4, RZ, 0x1f, R58 ;  /* 0x0000001fff047819 */ /* 0x002fc6000001143a */
[----:B------:R0:W-:Y:S02]  /*1ab30*/  STL [R1+0x590], R2 ;  /* 0x0005900201007387 */ /* 0x0001e40000100800 */
[----:B0-----:R-:W-:Y:S02]  /*1ab40*/  SHF.R.S32.HI R2, RZ, 0x1f, R0 ;  /* 0x0000001fff027819 */ /* 0x001fe40000011400 */
[----:B------:R-:W5:Y:S04]  /*1ab50*/  LDL R0, [R1+0x4cc] ;  /* 0x0004cc0001007983 */ /* 0x000f680000100800 */
[----:B------:R0:W-:Y:S04]  /*1ab60*/  STL [R1+0x59c], R4 ;  /* 0x00059c0401007387 */ /* 0x0001e80000100800 */
[----:B------:R1:W-:Y:S01]  /*1ab70*/  STL [R1+0x5a8], R2 ;  /* 0x0005a80201007387 */ /* 0x0003e20000100800 */
[----:B0-----:R-:W-:-:S03]  /*1ab80*/  SHF.R.S32.HI R4, RZ, 0x1f, R14 ;  /* 0x0000001fff047819 */ /* 0x001fc6000001140e */
[----:B------:R-:W5:Y:S04]  /*1ab90*/  LDL R14, [R1+0x4d4] ;  /* 0x0004d400010e7983 */ /* 0x000f680000100800 */
[----:B------:R2:W-:Y:S04]  /*1aba0*/  STL [R1+0x5b4], R4 ;  /* 0x0005b40401007387 */ /* 0x0005e80000100800 */
[----:B------:R-:W5:Y:S01]  /*1abb0*/  LDL R7, [R1+0x4d8] ;  /* 0x0004d80001077983 */ /* 0x000f620000100800 */
[----:B-1----:R-:W-:-:S03]  /*1abc0*/  SHF.R.S32.HI R2, RZ, 0x1f, R57 ;  /* 0x0000001fff027819 */ /* 0x002fc60000011439 */
[----:B------:R-:W5:Y:S04]  /*1abd0*/  LDL R6, [R1+0x4e0] ;  /* 0x0004e00001067983 */ /* 0x000f680000100800 */
[----:B------:R0:W-:Y:S04]  /*1abe0*/  STL [R1+0x5bc], R2 ;  /* 0x0005bc0201007387 */ /* 0x0001e80000100800 */
[----:B------:R-:W5:Y:S04]  /*1abf0*/  LDL R57, [R1+0x4ec] ;  /* 0x0004ec0001397983 */ /* 0x000f680000100800 */
[----:B------:R-:W5:Y:S01]  /*1ac00*/  LDL R20, [R1+0x4e8] ;  /* 0x0004e80001147983 */ /* 0x000f620000100800 */
[----:B--2---:R-:W-:-:S03]  /*1ac10*/  SHF.R.S32.HI R4, RZ, 0x1f, R3 ;  /* 0x0000001fff047819 */ /* 0x004fc60000011403 */
[----:B------:R-:W2:Y:S04]  /*1ac20*/  LDL R3, [R1+0x4f4] ;  /* 0x0004f40001037983 */ /* 0x000ea80000100800 */
[----:B------:R1:W-:Y:S04]  /*1ac30*/  STL [R1+0x5c8], R4 ;  /* 0x0005c80401007387 */ /* 0x0003e80000100800 */
[----:B------:R-:W2:Y:S04]  /*1ac40*/  LDL R5, [R1+0x4f8] ;  /* 0x0004f80001057983 */ /* 0x000ea80000100800 */
[----:B------:R-:W2:Y:S01]  /*1ac50*/  LDL R19, [R1+0x500] ;  /* 0x0005000001137983 */ /* 0x000ea20000100800 */
[----:B0-----:R-:W-:-:S05]  /*1ac60*/  SHF.R.S32.HI R2, RZ, 0x1f, R55 ;  /* 0x0000001fff027819 */ /* 0x001fca0000011437 */
[----:B------:R0:W-:Y:S04]  /*1ac70*/  STL [R1+0x5d4], R2 ;  /* 0x0005d40201007387 */ /* 0x0001e80000100800 */
[----:B-1----:R-:W2:Y:S04]  /*1ac80*/  LDL R4, [R1+0x508] ;  /* 0x0005080001047983 */ /* 0x002ea80000100800 */
[----:B------:R-:W2:Y:S04]  /*1ac90*/  LDL R18, [R1+0x50c] ;  /* 0x00050c0001127983 */ /* 0x000ea80000100800 */
[----:B0-----:R-:W2:Y:S04]  /*1aca0*/  LDL R2, [R1+0x514] ;  /* 0x0005140001027983 */ /* 0x001ea80000100800 */
[----:B------:R-:W2:Y:S04]  /*1acb0*/  LDL R55, [R1+0x518] ;  /* 0x0005180001377983 */ /* 0x000ea80000100800 */
[----:B------:R-:W2:Y:S04]  /*1acc0*/  LDL R17, [R1+0x520] ;  /* 0x0005200001117983 */ /* 0x000ea80000100800 */
[----:B------:R-:W2:Y:S01]  /*1acd0*/  LDL R16, [R1+0x528] ;  /* 0x0005280001107983 */ /* 0x000ea20000100800 */
[----:B---3--:R-:W-:-:S05]  /*1ace0*/  SHF.R.S32.HI R54, RZ, 0x1f, R56 ;  /* 0x0000001fff367819 */ /* 0x008fca0000011438 */
[----:B------:R0:W-:Y:S04]  /*1acf0*/  STL [R1+0x5dc], R54 ;  /* 0x0005dc3601007387 */ /* 0x0001e80000100800 */
[----:B------:R-:W3:Y:S04]  /*1ad00*/  LDL R58, [R1+0x534] ;  /* 0x00053400013a7983 */ /* 0x000ee80000100800 */
[----:B0-----:R-:W3:Y:S01]  /*1ad10*/  LDL R54, [R1+0x52c] ;  /* 0x00052c0001367983 */ /* 0x001ee20000100800 */
[----:B----4-:R-:W-:-:S05]  /*1ad20*/  SHF.R.S32.HI R56, RZ, 0x1f, R59 ;  /* 0x0000001fff387819 */ /* 0x010fca000001143b */
[----:B------:R0:W-:Y:S01]  /*1ad30*/  STL [R1+0x5e8], R56 ;  /* 0x0005e83801007387 */ /* 0x0001e20000100800 */
[----:B-----5:R-:W-:-:S03]  /*1ad40*/  SHF.R.S32.HI R59, RZ, 0x1f, R61 ;  /* 0x0000001fff3b7819 */ /* 0x020fc6000001143d */
[----:B0-----:R-:W4:Y:S04]  /*1ad50*/  LDL R56, [R1+0x538] ;  /* 0x0005380001387983 */ /* 0x001f280000100800 */
        /* <DEDUP_REMOVED lines=12> */
[----:B------:R-:W-:-:S05]  /*1ae20*/  SHF.R.S32.HI R14, RZ, 0x1f, R14 ;  /* 0x0000001fff0e7819 */ /* 0x000fca000001140e */
[----:B------:R0:W-:Y:S01]  /*1ae30*/  STL [R1+0x61c], R14 ;  /* 0x00061c0e01007387 */ /* 0x0001e20000100800 */
[----:B------:R-:W-:-:S03]  /*1ae40*/  SHF.R.S32.HI R7, RZ, 0x1f, R7 ;  /* 0x0000001fff077819 */ /* 0x000fc60000011407 */
[----:B0-----:R-:W5:Y:S04]  /*1ae50*/  LDL R14, [R1+0x560] ;  /* 0x00056000010e7983 */ /* 0x001f680000100800 */
[----:B------:R0:W-:Y:S02]  /*1ae60*/  STL [R1+0x628], R7 ;  /* 0x0006280701007387 */ /* 0x0001e40000100800 */
[----:B0-----:R-:W-:Y:S02]  /*1ae70*/  SHF.R.S32.HI R7, RZ, 0x1f, R6 ;  /* 0x0000001fff077819 */ /* 0x001fe40000011406 */
[----:B------:R-:W-:-:S03]  /*1ae80*/  SHF.R.S32.HI R6, RZ, 0x1f, R20 ;  /* 0x0000001fff067819 */ /* 0x000fc60000011414 */
[----:B------:R0:W-:Y:S02]  /*1ae90*/  STL [R1+0x634], R7 ;  /* 0x0006340701007387 */ /* 0x0001e40000100800 */
[----:B0-----:R-:W-:Y:S02]  /*1aea0*/  SHF.R.S32.HI R7, RZ, 0x1f, R57 ;  /* 0x0000001fff077819 */ /* 0x001fe40000011439 */
[----:B------:R-:W5:Y:S04]  /*1aeb0*/  LDL R57, [R1+0x568] ;  /* 0x0005680001397983 */ /* 0x000f680000100800 */
[----:B------:R2:W-:Y:S04]  /*1aec0*/  STL [R1+0x63c], R6 ;  /* 0x00063c0601007387 */ /* 0x0005e80000100800 */
[----:B------:R-:W-:Y:S01]  /*1aed0*/  STL [R1+0x648], R7 ;  /* 0x0006480701007387 */ /* 0x000fe20000100800 */
[----:B--2---:R-:W-:-:S03]  /*1aee0*/  SHF.R.S32.HI R6, RZ, 0x1f, R3 ;  /* 0x0000001fff067819 */ /* 0x004fc60000011403 */
[----:B------:R-:W2:Y:S01]  /*1aef0*/  LDL R3, [R1+0x56c] ;  /* 0x00056c0001037983 */ /* 0x000ea20000100800 */
[----:B------:R-:W-:-:S03]  /*1af00*/  SHF.R.S32.HI R5, RZ, 0x1f, R5 ;  /* 0x0000001fff057819 */ /* 0x000fc60000011405 */
[----:B------:R0:W-:Y:S04]  /*1af10*/  STL [R1+0x650], R6 ;  /* 0x0006500601007387 */ /* 0x0001e80000100800 */
[----:B------:R1:W-:Y:S01]  /*1af20*/  STL [R1+0x654], R5 ;  /* 0x0006540501007387 */ /* 0x0003e20000100800 */
[----:B0-----:R-:W-:Y:S02]  /*1af30*/  SHF.R.S32.HI R6, RZ, 0x1f, R19 ;  /* 0x0000001fff067819 */ /* 0x001fe40000011413 */
[----:B------:R-:W-:-:S03]  /*1af40*/  SHF.R.S32.HI R4, RZ, 0x1f, R4 ;  /* 0x0000001fff047819 */ /* 0x000fc60000011404 */
[----:B------:R-:W-:Y:S01]  /*1af50*/  STL [R1+0x658], R6 ;  /* 0x0006580601007387 */ /* 0x000fe20000100800 */
[----:B-1----:R-:W-:-:S03]  /*1af60*/  SHF.R.S32.HI R5, RZ, 0x1f, R18 ;  /* 0x0000001fff057819 */ /* 0x002fc60000011412 */
[----:B------:R0:W-:Y:S01]  /*1af70*/  STL [R1+0x65c], R4 ;  /* 0x00065c0401007387 */ /* 0x0001e20000100800 */
[----:B------:R-:W-:-:S03]  /*1af80*/  SHF.R.S32.HI R2, RZ, 0x1f, R2 ;  /* 0x0000001fff027819 */ /* 0x000fc60000011402 */
[----:B------:R1:W-:Y:S01]  /*1af90*/  STL [R1+0x660], R5 ;  /* 0x0006600501007387 */ /* 0x0003e20000100800 */
[----:B0-----:R-:W-:-:S03]  /*1afa0*/  SHF.R.S32.HI R4, RZ, 0x1f, R55 ;  /* 0x0000001fff047819 */ /* 0x001fc60000011437 */
[----:B------:R-:W2:Y:S04]  /*1afb0*/  LDL R55, [R1+0x574] ;  /* 0x0005740001377983 */ /* 0x000ea80000100800 */
[----:B------:R0:W-:Y:S01]  /*1afc0*/  STL [R1+0x664], R2 ;  /* 0x0006640201007387 */ /* 0x0001e20000100800 */
[----:B-1----:R-:W-:-:S03]  /*1afd0*/  SHF.R.S32.HI R5, RZ, 0x1f, R16 ;  /* 0x0000001fff057819 */ /* 0x002fc60000011410 */
[----:B------:R-:W-:Y:S01]  /*1afe0*/  STL [R1+0x668], R4 ;  /* 0x0006680401007387 */ /* 0x000fe20000100800 */
[----:B0-----:R-:W-:-:S05]  /*1aff0*/  SHF.R.S32.HI R2, RZ, 0x1f, R17 ;  /* 0x0000001fff027819 */ /* 0x001fca0000011411 */
[----:B------:R0:W-:Y:S01]  /*1b000*/  STL [R1+0x66c], R2 ;  /* 0x00066c0201007387 */ /* 0x0001e20000100800 */
[----:B---3--:R-:W-:-:S03]  /*1b010*/  SHF.R.S32.HI R6, RZ, 0x1f, R58 ;  /* 0x0000001fff067819 */ /* 0x008fc6000001143a */
[----:B0-----:R-:W3:Y:S01]  /*1b020*/  LDL R2, [R1+0x578] ;  /* 0x0005780001027983 */ /* 0x001ee20000100800 */
[----:B------:R-:W-:-:S03]  /*1b030*/  SHF.R.S32.HI R4, RZ, 0x1f, R54 ;  /* 0x0000001fff047819 */ /* 0x000fc60000011436 */
[----:B------:R-:W-:Y:S04]  /*1b040*/  STL [R1+0x670], R5 ;  /* 0x0006700501007387 */ /* 0x000fe80000100800 */
[----:B------:R-:W3:Y:S04]  /*1b050*/  LDL R17, [R1+0x580] ;  /* 0x0005800001117983 */ /* 0x000ee80000100800 */
[----:B------:R4:W-:Y:S04]  /*1b060*/  STL [R1+0x674], R4 ;  /* 0x0006740401007387 */ /* 0x0009e80000100800 */
[----:B------:R-:W-:Y:S01]  /*1b070*/  STL [R1+0x678], R6 ;  /* 0x0006780601007387 */ /* 0x000fe20000100800 */
[----:B----4-:R-:W-:-:S02]  /*1b080*/  SHF.R.S32.HI R4, RZ, 0x1f, R56 ;  /* 0x0000001fff047819 */ /* 0x010fc40000011438 */
[----:B-----5:R-:W-:Y:S02]  /*1b090*/  SHF.R.S32.HI R5, RZ, 0x1f, R59 ;  /* 0x0000001fff057819 */ /* 0x020fe4000001143b */
[----:B------:R-:W4:Y:S04]  /*1b0a0*/  LDL R59, [R1+0x584] ;  /* 0x00058400013b7983 */ /* 0x000f280000100800 */
[----:B------:R0:W-:Y:S04]  /*1b0b0*/  STL [R1+0x67c], R4 ;  /* 0x00067c0401007387 */ /* 0x0001e80000100800 */
[----:B------:R1:W-:Y:S01]  /*1b0c0*/  STL [R1+0x680], R5 ;  /* 0x0006800501007387 */ /* 0x0003e20000100800 */
[----:B0-----:R-:W-:-:S03]  /*1b0d0*/  SHF.R.S32.HI R4, RZ, 0x1f, R61 ;  /* 0x0000001fff047819 */ /* 0x001fc6000001143d */
[----:B------:R-:W5:Y:S01]  /*1b0e0*/  LDL R61, [R1+0x58c] ;  /* 0x00058c00013d7983 */ /* 0x000f620000100800 */
[----:B-1----:R-:W-:-:S03]  /*1b0f0*/  SHF.R.S32.HI R5, RZ, 0x1f, R60 ;  /* 0x0000001fff057819 */ /* 0x002fc6000001143c */
[----:B------:R0:W-:Y:S04]  /*1b100*/  STL [R1+0x684], R4 ;  /* 0x0006840401007387 */ /* 0x0001e80000100800 */
[----:B------:R-:W5:Y:S01]  /*1b110*/  LDL R16, [R1+0x594] ;  /* 0x0005940001107983 */ /* 0x000f620000100800 */
[----:B0-----:R-:W-:-:S03]  /*1b120*/  SHF.R.S32.HI R4, RZ, 0x1f, R15 ;  /* 0x0000001fff047819 */ /* 0x001fc6000001140f */
[----:B------:R-:W-:Y:S04]  /*1b130*/  STL [R1+0x688], R5 ;  /* 0x0006880501007387 */ /* 0x000fe80000100800 */
[----:B------:R-:W-:Y:S04]  /*1b140*/  STL [R1+0x68c], R4 ;  /* 0x00068c0401007387 */ /* 0x000fe80000100800 */
[----:B------:R-:W5:Y:S01]  /*1b150*/  LDL R60, [R1+0x598] ;  /* 0x00059800013c7983 */ /* 0x000f620000100800 */
[----:B------:R-:W-:-:S05]  /*1b160*/  SHF.R.S32.HI R0, RZ, 0x1f, R0 ;  /* 0x0000001fff007819 */ /* 0x000fca0000011400 */
[----:B------:R0:W-:Y:S04]  /*1b170*/  STL [R1+0x690], R0 ;  /* 0x0006900001007387 */ /* 0x0001e80000100800 */
[----:B------:R-:W5:Y:S04]  /*1b180*/  LDL R15, [R1+0x5a0] ;  /* 0x0005a000010f7983 */ /* 0x000f680000100800 */
[----:B0-----:R-:W5:Y:S01]  /*1b190*/  LDL R0, [R1+0x5a4] ;  /* 0x0005a40001007983 */ /* 0x001f620000100800 */
[----:B------:R-:W-:-:S05]  /*1b1a0*/  SHF.R.S32.HI R4, RZ, 0x1f, R14 ;  /* 0x0000001fff047819 */ /* 0x000fca000001140e */
[----:B------:R2:W-:Y:S04]  /*1b1b0*/  STL [R1+0x694], R4 ;  /* 0x0006940401007387 */ /* 0x0005e80000100800 */
[----:B------:R-:W5:Y:S04]  /*1b1c0*/  LDL R14, [R1+0x5ac] ;  /* 0x0005ac00010e7983 */ /* 0x000f680000100800 */
[----:B------:R-:W5:Y:S04]  /*1b1d0*/  LDL R54, [R1+0x5b0] ;  /* 0x0005b00001367983 */ /* 0x000f680000100800 */
[----:B------:R-:W5:Y:S01]  /*1b1e0*/  LDL R56, [R1+0x5b8] ;  /* 0x0005b80001387983 */ /* 0x000f620000100800 */
[----:B------:R-:W-:-:S05]  /*1b1f0*/  SHF.R.S32.HI R5, RZ, 0x1f, R57 ;  /* 0x0000001fff057819 */ /* 0x000fca0000011439 */
[----:B------:R0:W-:Y:S04]  /*1b200*/  STL [R1+0x698], R5 ;  /* 0x0006980501007387 */ /* 0x0001e80000100800 */
[----:B------:R-:W5:Y:S01]  /*1b210*/  LDL R57, [R1+0x5c0] ;  /* 0x0005c00001397983 */ /* 0x000f620000100800 */
[----:B--2---:R-:W-:-:S03]  /*1b220*/  SHF.R.S32.HI R4, RZ, 0x1f, R3 ;  /* 0x0000001fff047819 */ /* 0x004fc60000011403 */
[----:B------:R-:W2:Y:S04]  /*1b230*/  LDL R3, [R1+0x5c4] ;  /* 0x0005c40001037983 */ /* 0x000ea80000100800 */
[----:B------:R1:W-:Y:S04]  /*1b240*/  STL [R1+0x69c], R4 ;  /* 0x00069c0401007387 */ /* 0x0003e80000100800 */
[----:B------:R-:W2:Y:S04]  /*1b250*/  LDL R7, [R1+0x5cc] ;  /* 0x0005cc0001077983 */ /* 0x000ea80000100800 */
[----:B------:R-:W2:Y:S04]  /*1b260*/  LDL R6, [R1+0x5d0] ;  /* 0x0005d00001067983 */ /* 0x000ea80000100800 */
[----:B------:R-:W2:Y:S04]  /*1b270*/  LDL R20, [R1+0x5d8] ;  /* 0x0005d80001147983 */ /* 0x000ea80000100800 */
[----:B------:R-:W2:Y:S04]  /*1b280*/  LDL R19, [R1+0x5e0] ;  /* 0x0005e00001137983 */ /* 0x000ea80000100800 */
[----:B0-----:R-:W2:Y:S04]  /*1b290*/  LDL R5, [R1+0x5e4] ;  /* 0x0005e40001057983 */ /* 0x001ea80000100800 */
[----:B------:R-:W2:Y:S01]  /*1b2a0*/  LDL R58, [R1+0x5ec] ;  /* 0x0005ec00013a7983 */ /* 0x000ea20000100800 */
[----:B-1----:R-:W-:-:S05]  /*1b2b0*/  SHF.R.S32.HI R4, RZ, 0x1f, R55 ;  /* 0x0000001fff047819 */ /* 0x002fca0000011437 */
[----:B------:R0:W-:Y:S04]  /*1b2c0*/  STL [R1+0x6a0], R4 ;  /* 0x0006a00401007387 */ /* 0x0001e80000100800 */
[----:B------:R-:W2:Y:S04]  /*1b2d0*/  LDL R55, [R1+0x5f0] ;  /* 0x0005f00001377983 */ /* 0x000ea80000100800 */
[----:B0-----:R-:W2:Y:S01]  /*1b2e0*/  LDL R4, [R1+0x5f8] ;  /* 0x0005f80001047983 */ /* 0x001ea20000100800 */
[----:B---3--:R-:W-:-:S05]  /*1b2f0*/  SHF.R.S32.HI R18, RZ, 0x1f, R2 ;  /* 0x0000001fff127819 */ /* 0x008fca0000011402 */
[----:B------:R0:W-:Y:S01]  /*1b300*/  STL [R1+0x6a4], R18 ;  /* 0x0006a41201007387 */ /* 0x0001e20000100800 */
[----:B------:R-:W-:-:S03]  /*1b310*/  SHF.R.S32.HI R2, RZ, 0x1f, R17 ;  /* 0x0000001fff027819 */ /* 0x000fc60000011411 */
[----:B0-----:R-:W3:Y:S04]  /*1b320*/  LDL R18, [R1+0x600] ;  /* 0x0006000001127983 */ /* 0x001ee80000100800 */
[----:B------:R0:W-:Y:S04]  /*1b330*/  STL [R1+0x6a8], R2 ;  /* 0x0006a80201007387 */ /* 0x0001e80000100800 */
[----:B0-----:R-:W3:Y:S01]  /*1b340*/  LDL R2, [R1+0x604] ;  /* 0x0006040001027983 */ /* 0x001ee20000100800 */
[----:B----4-:R-:W-:-:S03]  /*1b350*/  SHF.R.S32.HI R17, RZ, 0x1f, R59 ;  /* 0x0000001fff117819 */ /* 0x010fc6000001143b */
[----:B------:R-:W4:Y:S04]  /*1b360*/  LDL R59, [R1+0x60c] ;  /* 0x00060c00013b7983 */ /* 0x000f280000100800 */
[----:B------:R0:W-:Y:S01]  /*1b370*/  STL [R1+0x6ac], R17 ;  /* 0x0006ac1101007387 */ /* 0x0001e20000100800 */
[----:B-----5:R-:W-:-:S03]  /*1b380*/  SHF.R.S32.HI R61, RZ, 0x1f, R61 ;  /* 0x0000001fff3d7819 */ /* 0x020fc6000001143d */
[----:B0-----:R-:W5:Y:S04]  /*1b390*/  LDL R17, [R1+0x610] ;  /* 0x0006100001117983 */ /* 0x001f680000100800 */
[----:B------:R0:W-:Y:S01]  /*1b3a0*/  STL [R1+0x6b0], R61 ;  /* 0x0006b03d01007387 */ /* 0x0001e20000100800 */
[----:B------:R-:W-:-:S03]  /*1b3b0*/  SHF.R.S32.HI R16, RZ, 0x1f, R16 ;  /* 0x0000001fff107819 */ /* 0x000fc60000011410 */
[----:B0-----:R-:W5:Y:S04]  /*1b3c0*/  LDL R61, [R1+0x618] ;  /* 0x00061800013d7983 */ /* 0x001f680000100800 */
[----:B------:R0:W-:Y:S01]  /*1b3d0*/  STL [R1+0x6b4], R16 ;  /* 0x0006b41001007387 */ /* 0x0001e20000100800 */
[----:B------:R-:W-:-:S03]  /*1b3e0*/  SHF.R.S32.HI R60, RZ, 0x1f, R60 ;  /* 0x0000001fff3c7819 */ /* 0x000fc6000001143c */
[----:B0-----:R-:W5:Y:S04]  /*1b3f0*/  LDL R16, [R1+0x620] ;  /* 0x0006200001107983 */ /* 0x001f680000100800 */
[----:B------:R0:W-:Y:S01]  /*1b400*/  STL [R1+0x6b8], R60 ;  /* 0x0006b83c01007387 */ /* 0x0001e20000100800 */
[----:B------:R-:W-:-:S03]  /*1b410*/  SHF.R.S32.HI R15, RZ, 0x1f, R15 ;  /* 0x0000001fff0f7819 */ /* 0x000fc6000001140f */
[----:B0-----:R-:W5:Y:S01]  /*1b420*/  LDL R60, [R1+0x624] ;  /* 0x00062400013c7983 */ /* 0x001f620000100800 */
[----:B------:R-:W-:-:S03]  /*1b430*/  SHF.R.S32.HI R0, RZ, 0x1f, R0 ;  /* 0x0000001fff007819 */ /* 0x000fc60000011400 */
[----:B------:R0:W-:Y:S01]  /*1b440*/  STL [R1+0x6bc], R15 ;  /* 0x0006bc0f01007387 */ /* 0x0001e20000100800 */
[----:B------:R-:W-:-:S03]  /*1b450*/  SHF.R.S32.HI R14, RZ, 0x1f, R14 ;  /* 0x0000001fff0e7819 */ /* 0x000fc6000001140e */
[----:B0-----:R-:W5:Y:S01]  /*1b460*/  LDL.LU R15, [R1+0x3ba4] ;  /* 0x003ba400010f7983 */ /* 0x001f620000300800 */
[----:B------:R-:W-:-:S03]  /*1b470*/  SHF.R.S32.HI R54, RZ, 0x1f, R54 ;  /* 0x0000001fff367819 */ /* 0x000fc60000011436 */
[----:B------:R0:W-:Y:S01]  /*1b480*/  STL [R1+0x6c0], R0 ;  /* 0x0006c00001007387 */ /* 0x0001e20000100800 */
[----:B------:R-:W-:-:S03]  /*1b490*/  SHF.R.S32.HI R56, RZ, 0x1f, R56 ;  /* 0x0000001fff387819 */ /* 0x000fc60000011438 */
[----:B0-----:R-:W5:Y:S04]  /*1b4a0*/  LDL.LU R0, [R1+0x3ba0] ;  /* 0x003ba00001007983 */ /* 0x001f680000300800 */
[----:B------:R0:W-:Y:S04]  /*1b4b0*/  STL [R1+0x6c4], R14 ;  /* 0x0006c40e01007387 */ /* 0x0001e80000100800 */
[----:B0-----:R-:W5:Y:S01]  /*1b4c0*/  LDL.LU R14, [R1+0x3b9c] ;  /* 0x003b9c00010e7983 */ /* 0x001f620000300800 */
[----:B------:R-:W-:-:S03]  /*1b4d0*/  SHF.R.S32.HI R57, RZ, 0x1f, R57 ;  /* 0x0000001fff397819 */ /* 0x000fc60000011439 */
[----:B------:R0:W-:Y:S04]  /*1b4e0*/  STL [R1+0x6c8], R54 ;  /* 0x0006c83601007387 */ /* 0x0001e80000100800 */
[----:B0-----:R-:W5:Y:S04]  /*1b4f0*/  LDL R54, [R1+0x638] ;  /* 0x0006380001367983 */ /* 0x001f680000100800 */
[----:B------:R0:W-:Y:S04]  /*1b500*/  STL [R1+0x6cc], R56 ;  /* 0x0006cc3801007387 */ /* 0x0001e80000100800 */
[----:B0-----:R-:W5:Y:S04]  /*1b510*/  LDL R56, [R1+0x644] ;  /* 0x0006440001387983 */ /* 0x001f680000100800 */
[----:B------:R0:W-:Y:S04]  /*1b520*/  STL [R1+0x6d0], R57 ;  /* 0x0006d03901007387 */ /* 0x0001e80000100800 */
[----:B0-----:R-:W5:Y:S01]  /*1b530*/  LDL.LU R57, [R1+0x3b98] ;  /* 0x003b980001397983 */ /* 0x001f620000300800 */
[----:B--2---:R-:W-:-:S05]  /*1b540*/  SHF.R.S32.HI R3, RZ, 0x1f, R3 ;  /* 0x0000001fff037819 */ /* 0x004fca0000011403 */
[----:B------:R0:W-:Y:S04]  /*1b550*/  STL [R1+0x6d4], R3 ;  /* 0x0006d40301007387 */ /* 0x0001e80000100800 */
[----:B0-----:R-:W2:Y:S01]  /*1b560*/  LDL.LU R3, [R1+0x3b94] ;  /* 0x003b940001037983 */ /* 0x001ea20000300800 */
[----:B------:R-:W-:Y:S02]  /*1b570*/  SHF.R.S32.HI R7, RZ, 0x1f, R7 ;  /* 0x0000001fff077819 */ /* 0x000fe40000011407 */
[----:B------:R-:W-:-:S03]  /*1b580*/  SHF.R.S32.HI R6, RZ, 0x1f, R6 ;  /* 0x0000001fff067819 */ /* 0x000fc60000011406 */
[----:B------:R0:W-:Y:S04]  /*1b590*/  STL [R1+0x6d8], R7 ;  /* 0x0006d80701007387 */ /* 0x0001e80000100800 */
[----:B------:R1:W-:Y:S01]  /*1b5a0*/  STL [R1+0x6dc], R6 ;  /* 0x0006dc0601007387 */ /* 0x0003e20000100800 */
[----:B0-----:R-:W-:Y:S02]  /*1b5b0*/  SHF.R.S32.HI R7, RZ, 0x1f, R20 ;  /* 0x0000001fff077819 */ /* 0x001fe40000011414 */
[----:B-1----:R-:W-:Y:S02]  /*1b5c0*/  SHF.R.S32.HI R6, RZ, 0x1f, R19 ;  /* 0x0000001fff067819 */ /* 0x002fe40000011413 */
[----:B------:R-:W2:Y:S04]  /*1b5d0*/  LDL.LU R19, [R1+0xa0] ;  /* 0x0000a00001137983 */ /* 0x000ea80000300800 */
[----:B------:R0:W-:Y:S04]  /*1b5e0*/  STL [R1+0x6e0], R7 ;  /* 0x0006e00701007387 */ /* 0x0001e80000100800 */
[----:B------:R1:W-:Y:S01]  /*1b5f0*/  STL [R1+0x6e4], R6 ;  /* 0x0006e40601007387 */ /* 0x0003e20000100800 */
[----:B0-----:R-:W-:-:S02]  /*1b600*/  SHF.R.S32.HI R7, RZ, 0x1f, R5 ;  /* 0x0000001fff077819 */ /* 0x001fc40000011405 */
[----:B------:R-:W-:Y:S02]  /*1b610*/  SHF.R.S32.HI R5, RZ, 0x1f, R55 ;  /* 0x0000001fff057819 */ /* 0x000fe40000011437 */
[----:B-1----:R-:W-:Y:S01]  /*1b620*/  SHF.R.S32.HI R6, RZ, 0x1f, R58 ;  /* 0x0000001fff067819 */ /* 0x002fe2000001143a */
[----:B------:R-:W-:Y:S01]  /*1b630*/  STL [R1+0x6e8], R7 ;  /* 0x0006e80701007387 */ /* 0x000fe20000100800 */
[----:B------:R-:W-:-:S03]  /*1b640*/  SHF.R.S32.HI R4, RZ, 0x1f, R4 ;  /* 0x0000001fff047819 */ /* 0x000fc60000011404 */
[----:B------:R-:W2:Y:S04]  /*1b650*/  LDL.LU R58, [R1+0x9c] ;  /* 0x00009c00013a7983 */ /* 0x000ea80000300800 */
[----:B------:R-:W-:Y:S04]  /*1b660*/  STL [R1+0x6ec], R6 ;  /* 0x0006ec0601007387 */ /* 0x000fe80000100800 */
[----:B------:R-:W2:Y:S04]  /*1b670*/  LDL.LU R55, [R1+0x44] ;  /* 0x0000440001377983 */ /* 0x000ea80000300800 */
[----:B------:R3:W-:Y:S04]  /*1b680*/  STL [R1+0x6f0], R5 ;  /* 0x0006f00501007387 */ /* 0x0007e80000100800 */
[----:B------:R0:W-:Y:S01]  /*1b690*/  STL [R1+0x6f4], R4 ;  /* 0x0006f40401007387 */ /* 0x0001e20000100800 */
[----:B---3--:R-:W-:-:S03]  /*1b6a0*/  SHF.R.S32.HI R5, RZ, 0x1f, R18 ;  /* 0x0000001fff057819 */ /* 0x008fc60000011412 */
[----:B0-----:R-:W3:Y:S04]  /*1b6b0*/  LDL.LU R4, [R1+0x98] ;  /* 0x0000980001047983 */ /* 0x001ee80000300800 */
[----:B------:R4:W-:Y:S01]  /*1b6c0*/  STL [R1+0x6f8], R5 ;  /* 0x0006f80501007387 */ /* 0x0009e20000100800 */
[----:B------:R-:W-:-:S05]  /*1b6d0*/  SHF.R.S32.HI R2, RZ, 0x1f, R2 ;  /* 0x0000001fff027819 */ /* 0x000fca0000011402 */
[----:B------:R5:W-:Y:S01]  /*1b6e0*/  STL [R1+0x6fc], R2 ;  /* 0x0006fc0201007387 */ /* 0x000be20000100800 */
[----:B----4-:R-:W-:-:S03]  /*1b6f0*/  SHF.R.S32.HI R5, RZ, 0x1f, R59 ;  /* 0x0000001fff057819 */ /* 0x010fc6000001143b */
[----:B------:R-:W4:Y:S04]  /*1b700*/  LDL.LU R59, [R1+0x40] ;  /* 0x00004000013b7983 */ /* 0x000f280000300800 */
[----:B------:R0:W-:Y:S01]  /*1b710*/  STL [R1+0x700], R5 ;  /* 0x0007000501007387 */ /* 0x0001e20000100800 */
[----:B-----5:R-:W-:Y:S02]  /*1b720*/  SHF.R.S32.HI R2, RZ, 0x1f, R17 ;  /* 0x0000001fff027819 */ /* 0x020fe40000011411 */
[----:B0-----:R-:W-:Y:S02]  /*1b730*/  SHF.R.S32.HI R5, RZ, 0x1f, R61 ;  /* 0x0000001fff057819 */ /* 0x001fe4000001143d */
[----:B------:R-:W5:Y:S04]  /*1b740*/  LDL.LU R61, [R1+0x94] ;  /* 0x00009400013d7983 */ /* 0x000f680000300800 */
[----:B------:R0:W-:Y:S04]  /*1b750*/  STL [R1+0x704], R2 ;  /* 0x0007040201007387 */ /* 0x0001e80000100800 */
[----:B------:R1:W-:Y:S04]  /*1b760*/  STL [R1+0x708], R5 ;  /* 0x0007080501007387 */ /* 0x0003e80000100800 */
[----:B------:R-:W5:Y:S01]  /*1b770*/  LDL.LU R18, [R1+0x38] ;  /* 0x0000380001127983 */ /* 0x000f620000300800 */
[----:B0-----:R-:W-:-:S05]  /*1b780*/  SHF.R.S32.HI R2, RZ, 0x1f, R16 ;  /* 0x0000001fff027819 */ /* 0x001fca0000011410 */
[----:B------:R2:W-:Y:S01]  /*1b790*/  STL [R1+0x70c], R2 ;  /* 0x00070c0201007387 */ /* 0x0005e20000100800 */
[----:B-1----:R-:W-:Y:S02]  /*1b7a0*/  SHF.R.S32.HI R5, RZ, 0x1f, R60 ;  /* 0x0000001fff057819 */ /* 0x002fe4000001143c */
[----:B--2---:R-:W-:Y:S02]  /*1b7b0*/  SHF.R.S32.HI R2, RZ, 0x1f, R3 ;  /* 0x0000001fff027819 */ /* 0x004fe40000011403 */
[----:B------:R-:W2:Y:S04]  /*1b7c0*/  LDL.LU R3, [R1+0x3b90] ;  /* 0x003b900001037983 */ /* 0x000ea80000300800 */
[----:B------:R0:W-:Y:S02]  /*1b7d0*/  STL [R1+0x710], R5 ;  /* 0x0007100501007387 */ /* 0x0001e40000100800 */
[----:B0-----:R-:W-:-:S02]  /*1b7e0*/  SHF.R.S32.HI R5, RZ, 0x1f, R57 ;  /* 0x0000001fff057819 */ /* 0x001fc40000011439 */
[----:B------:R-:W3:Y:S04]  /*1b7f0*/  LDL.LU R57, [R1+0x3b8c] ;  /* 0x003b8c0001397983 */ /* 0x000ee80000300800 */
[----:B------:R0:W-:Y:S01]  /*1b800*/  STL [R1+0x714], R2 ;  /* 0x0007140201007387 */ /* 0x0001e20000100800 */
[----:B------:R-:W-:-:S03]  /*1b810*/  SHF.R.S32.HI R6, RZ, 0x1f, R56 ;  /* 0x0000001fff067819 */ /* 0x000fc60000011438 */
[----:B0-----:R-:W5:Y:S04]  /*1b820*/  LDL.LU R2, [R1+0x90] ;  /* 0x0000900001027983 */ /* 0x001f680000300800 */
[----:B------:R-:W5:Y:S04]  /*1b830*/  LDL.LU R60, [R1+0x34] ;  /* 0x00003400013c7983 */ /* 0x000f680000300800 */
[----:B------:R0:W-:Y:S02]  /*1b840*/  STL [R1+0x718], R5 ;  /* 0x0007180501007387 */ /* 0x0001e40000100800 */
[----:B0-----:R-:W-:-:S05]  /*1b850*/  SHF.R.S32.HI R5, RZ, 0x1f, R54 ;  /* 0x0000001fff057819 */ /* 0x001fca0000011436 */
[----:B------:R2:W-:Y:S04]  /*1b860*/  STL [R1+0x71c], R5 ;  /* 0x00071c0501007387 */ /* 0x0005e80000100800 */
[----:B------:R-:W5:Y:S04]  /*1b870*/  LDL.LU R17, [R1+0x8c] ;  /* 0x00008c0001117983 */ /* 0x000f680000300800 */
[----:B------:R-:W-:Y:S04]  /*1b880*/  STL [R1+0x724], R6 ;  /* 0x0007240601007387 */ /* 0x000fe80000100800 */
[----:B------:R-:W5:Y:S01]  /*1b890*/  LDL.LU R56, [R1+0x30] ;  /* 0x0000300001387983 */ /* 0x000f620000300800 */
[----:B--2---:R-:W-:-:S05]  /*1b8a0*/  IADD3 R5, P6, R14, R3, RZ ;  /* 0x000000030e057210 */ /* 0x004fca0007fde0ff */
[----:B------:R0:W-:Y:S01]  /*1b8b0*/  STL [R1+0x3918], R5 ;  /* 0x0039180501007387 */ /* 0x0001e20000100800 */
[----:B---3--:R-:W-:-:S03]  /*1b8c0*/  IADD3 R7, P5, R14, R57, RZ ;  /* 0x000000390e077210 */ /* 0x008fc60007fbe0ff */
[----:B------:R-:W2:Y:S01]  /*1b8d0*/  LDL.LU R14, [R1+0x3b88] ;  /* 0x003b8800010e7983 */ /* 0x000ea20000300800 */
[C---:B0-----:R-:W-:Y:S02]  /*1b8e0*/  IADD3 R5, P4, R15.reuse, R3, RZ ;  /* 0x000000030f057210 */ /* 0x041fe40007f9e0ff */
[----:B------:R-:W-:Y:S01]  /*1b8f0*/  IADD3 R6, P3, R15, R57, RZ ;  /* 0x000000390f067210 */ /* 0x000fe20007f7e0ff */
[----:B------:R-:W-:Y:S04]  /*1b900*/  STL [R1+0x3910], R7 ;  /* 0x0039100701007387 */ /* 0x000fe80000100800 */
[----:B------:R-:W3:Y:S04]  /*1b910*/  LDL.LU R15, [R1+0x3b84] ;  /* 0x003b8400010f7983 */ /* 0x000ee80000300800 */
[----:B------:R0:W-:Y:S04]  /*1b920*/  STL [R1+0x3914], R5 ;  /* 0x0039140501007387 */ /* 0x0001e80000100800 */
[----:B------:R-:W5:Y:S04]  /*1b930*/  LDL.LU R16, [R1+0x88] ;  /* 0x0000880001107983 */ /* 0x000f680000300800 */
[----:B------:R-:W-:Y:S04]  /*1b940*/  STL [R1+0x3908], R6 ;  /* 0x0039080601007387 */ /* 0x000fe80000100800 */
[----:B------:R-:W5:Y:S01]  /*1b950*/  LDL.LU R54, [R1+0x2c] ;  /* 0x00002c0001367983 */ /* 0x000f620000300800 */
[----:B0-----:R-:W-:-:S02]  /*1b960*/  IADD3 R5, P2, R19, R3, RZ ;  /* 0x0000000313057210 */ /* 0x001fc40007f5e0ff */
[----:B------:R-:W-:-:S03]  /*1b970*/  IADD3 R7, P0, R58, R3, RZ ;  /* 0x000000033a077210 */ /* 0x000fc60007f1e0ff */
[----:B------:R0:W-:Y:S02]  /*1b980*/  STL [R1+0x390c], R5 ;  /* 0x00390c0501007387 */ /* 0x0001e40000100800 */
[----:B0-----:R-:W-:-:S05]  /*1b990*/  IADD3 R5, P1, R19, R57, RZ ;  /* 0x0000003913057210 */ /* 0x001fca0007f3e0ff */
[----:B------:R0:W-:Y:S04]  /*1b9a0*/  STL [R1+0x3900], R5 ;  /* 0x0039000501007387 */ /* 0x0001e80000100800 */
[----:B------:R-:W-:Y:S01]  /*1b9b0*/  STL [R1+0x3904], R7 ;  /* 0x0039040701007387 */ /* 0x000fe20000100800 */
[C---:B--2---:R-:W-:Y:S01]  /*1b9c0*/  IMAD.X R6, R55.reuse, 0x1, R14, P6 ;  /* 0x0000000137067824 */ /* 0x044fe200030e060e */
[----:B0-----:R-:W-:Y:S02]  /*1b9d0*/  IADD3 R5, P6, R58, R57, RZ ;  /* 0x000000393a057210 */ /* 0x001fe40007fde0ff */
[----:B------:R-:W2:Y:S04]  /*1b9e0*/  LDL.LU R58, [R1+0x84] ;  /* 0x00008400013a7983 */ /* 0x000ea80000300800 */
[----:B------:R3:W-:Y:S04]  /*1b9f0*/  STL [R1+0x38fc], R6 ;  /* 0x0038fc0601007387 */ /* 0x0007e80000100800 */
[----:B------:R0:W-:Y:S01]  /*1ba00*/  STL [R1+0x38f8], R5 ;  /* 0x0038f80501007387 */ /* 0x0001e20000100800 */
[----:B---3--:R-:W-:-:S03]  /*1ba10*/  IMAD.X R6, R55, 0x1, R15, P5 ;  /* 0x0000000137067824 */ /* 0x008fc600028e060f */
[----:B------:R-:W3:Y:S01]  /*1ba20*/  LDL.LU R55, [R1+0x28] ;  /* 0x0000280001377983 */ /* 0x000ee20000300800 */
[----:B----4-:R-:W-:Y:S01]  /*1ba30*/  IMAD.X R7, R59, 0x1, R14, P4 ;  /* 0x000000013b077824 */ /* 0x010fe200020e060e */
[C---:B0-----:R-:W-:Y:S02]  /*1ba40*/  IADD3 R5, P5, R4.reuse, R3, RZ ;  /* 0x0000000304057210 */ /* 0x041fe40007fbe0ff */
[----:B------:R0:W-:Y:S04]  /*1ba50*/  STL [R1+0x38ec], R6 ;  /* 0x0038ec0601007387 */ /* 0x0001e80000100800 */
[----:B------:R1:W-:Y:S01]  /*1ba60*/  STL [R1+0x38f4], R5 ;  /* 0x0038f40501007387 */ /* 0x0003e20000100800 */
[----:B0-----:R-:W-:-:S03]  /*1ba70*/  IADD3 R6, P4, R4, R57, RZ ;  /* 0x0000003904067210 */ /* 0x001fc60007f9e0ff */
[----:B------:R-:W-:Y:S01]  /*1ba80*/  STL [R1+0x38f0], R7 ;  /* 0x0038f00701007387 */ /* 0x000fe20000100800 */
[----:B-1----:R-:W-:Y:S01]  /*1ba90*/  IMAD.X R5, R59, 0x1, R15, P3 ;  /* 0x000000013b057824 */ /* 0x002fe200018e060f */
[C---:B-----5:R-:W-:Y:S02]  /*1baa0*/  IADD3 R4, P3, R61.reuse, R3, RZ ;  /* 0x000000033d047210 */ /* 0x060fe40007f7e0ff */
[----:B------:R-:W-:Y:S04]  /*1bab0*/  STL [R1+0x38e8], R6 ;  /* 0x0038e80601007387 */ /* 0x000fe80000100800 */
[----:B------:R-:W4:Y:S04]  /*1bac0*/  LDL.LU R59, [R1+0x80] ;  /* 0x00008000013b7983 */ /* 0x000f280000300800 */
[----:B------:R0:W-:Y:S04]  /*1bad0*/  STL [R1+0x38dc], R5 ;  /* 0x0038dc0501007387 */ /* 0x0001e80000100800 */
[----:B------:R1:W-:Y:S01]  /*1bae0*/  STL [R1+0x38e4], R4 ;  /* 0x0038e40401007387 */ /* 0x0003e20000100800 */
[----:B0-----:R-:W-:Y:S01]  /*1baf0*/  IMAD.X R5, R18, 0x1, R14, P2 ;  /* 0x0000000112057824 */ /* 0x001fe200010e060e */
[----:B-1----:R-:W-:-:S02]  /*1bb00*/  IADD3 R4, P2, R61, R57, RZ ;  /* 0x000000393d047210 */ /* 0x002fc40007f5e0ff */
[----:B------:R-:W5:Y:S01]  /*1bb10*/  LDL.LU R61, [R1+0x24] ;  /* 0x00002400013d7983 */ /* 0x000f620000300800 */
[----:B------:R-:W-:-:S03]  /*1bb20*/  IMAD.X R6, R18, 0x1, R15, P1 ;  /* 0x0000000112067824 */ /* 0x000fc600008e060f */
[----:B------:R0:W-:Y:S04]  /*1bb30*/  STL [R1+0x38e0], R5 ;  /* 0x0038e00501007387 */ /* 0x0001e80000100800 */
[----:B------:R1:W-:Y:S01]  /*1bb40*/  STL [R1+0x38d8], R4 ;  /* 0x0038d80401007387 */ /* 0x0003e20000100800 */
[----:B0-----:R-:W-:-:S03]  /*1bb50*/  IADD3 R5, P1, R2, R3, RZ ;  /* 0x0000000302057210 */ /* 0x001fc60007f3e0ff */
[----:B------:R-:W-:Y:S01]  /*1bb60*/  STL [R1+0x38cc], R6 ;  /* 0x0038cc0601007387 */ /* 0x000fe20000100800 */
[----:B-1----:R-:W-:-:S03]  /*1bb70*/  IMAD.X R4, R60, 0x1, R14, P0 ;  /* 0x000000013c047824 */ /* 0x002fc600000e060e */
[----:B------:R-:W-:Y:S01]  /*1bb80*/  STL [R1+0x38d4], R5 ;  /* 0x0038d40501007387 */ /* 0x000fe20000100800 */
[----:B------:R-:W-:-:S03]  /*1bb90*/  IADD3 R2, P0, R2, R57, RZ ;  /* 0x0000003902027210 */ /* 0x000fc60007f1e0ff */
[----:B------:R-:W5:Y:S04]  /*1bba0*/  LDL.LU R20, [R1+0x7c] ;  /* 0x00007c0001147983 */ /* 0x000f680000300800 */
[----:B------:R0:W-:Y:S04]  /*1bbb0*/  STL [R1+0x38d0], R4 ;  /* 0x0038d00401007387 */ /* 0x0001e80000100800 */
[----:B------:R1:W-:Y:S01]  /*1bbc0*/  STL [R1+0x38c8], R2 ;  /* 0x0038c80201007387 */ /* 0x0003e20000100800 */
[----:B0-----:R-:W-:-:S03]  /*1bbd0*/  IMAD.X R4, R60, 0x1, R15, P6 ;  /* 0x000000013c047824 */ /* 0x001fc600030e060f */
[----:B------:R-:W5:Y:S01]  /*1bbe0*/  LDL.LU R60, [R1+0x20] ;  /* 0x00002000013c7983 */ /* 0x000f620000300800 */
[----:B------:R-:W-:Y:S01]  /*1bbf0*/  IMAD.X R5, R56, 0x1, R14, P5 ;  /* 0x0000000138057824 */ /* 0x000fe200028e060e */
[C---:B-1----:R-:W-:Y:S02]  /*1bc00*/  IADD3 R2, P6, R17.reuse, R3, RZ ;  /* 0x0000000311027210 */ /* 0x042fe40007fde0ff */
[----:B------:R0:W-:Y:S04]  /*1bc10*/  STL [R1+0x38bc], R4 ;  /* 0x0038bc0401007387 */ /* 0x0001e80000100800 */
[----:B------:R1:W-:Y:S04]  /*1bc20*/  STL [R1+0x38c4], R2 ;  /* 0x0038c40201007387 */ /* 0x0003e80000100800 */
[----:B------:R-:W-:Y:S01]  /*1bc30*/  STL [R1+0x38c0], R5 ;  /* 0x0038c00501007387 */ /* 0x000fe20000100800 */
[----:B0-----:R-:W-:-:S03]  /*1bc40*/  IADD3 R4, P5, R17, R57, RZ ;  /* 0x0000003911047210 */ /* 0x001fc60007fbe0ff */
[----:B------:R-:W5:Y:S04]  /*1bc50*/  LDL.LU R6, [R1+0x78] ;  /* 0x0000780001067983 */ /* 0x000f680000300800 */
[----:B------:R0:W-:Y:S04]  /*1bc60*/  STL [R1+0x38b8], R4 ;  /* 0x0038b80401007387 */ /* 0x0001e80000100800 */
[----:B------:R-:W5:Y:S01]  /*1bc70*/  LDL.LU R19, [R1+0x1c] ;  /* 0x00001c0001137983 */ /* 0x000f620000300800 */
[----:B-1----:R-:W-:-:S05]  /*1bc80*/  IMAD.X R2, R56, 0x1, R15, P4 ;  /* 0x0000000138027824 */ /* 0x002fca00020e060f */
[----:B------:R1:W-:Y:S01]  /*1bc90*/  STL [R1+0x38ac], R2 ;  /* 0x0038ac0201007387 */ /* 0x0003e20000100800 */
[----:B0-----:R-:W-:-:S03]  /*1bca0*/  IADD3 R4, P4, R16, R3, RZ ;  /* 0x0000000310047210 */ /* 0x001fc60007f9e0ff */
[----:B------:R-:W5:Y:S04]  /*1bcb0*/  LDL.LU R56, [R1+0x74] ;  /* 0x0000740001387983 */ /* 0x000f680000300800 */
[----:B------:R0:W-:Y:S04]  /*1bcc0*/  STL [R1+0x38b4], R4 ;  /* 0x0038b40401007387 */ /* 0x0001e80000100800 */
[----:B------:R-:W5:Y:S01]  /*1bcd0*/  LDL.LU R5, [R1+0x18] ;  /* 0x0000180001057983 */ /* 0x000f620000300800 */
[----:B-1----:R-:W-:Y:S01]  /*1bce0*/  IMAD.X R2, R54, 0x1, R14, P3 ;  /* 0x0000000136027824 */ /* 0x002fe200018e060e */
[----:B------:R-:W-:-:S04]  /*1bcf0*/  IADD3 R7, P3, R16, R57, RZ ;  /* 0x0000003910077210 */ /* 0x000fc80007f7e0ff */
[----:B------:R-:W-:Y:S01]  /*1bd00*/  STL [R1+0x38b0], R2 ;  /* 0x0038b00201007387 */ /* 0x000fe20000100800 */
[----:B0-----:R-:W-:-:S03]  /*1bd10*/  IMAD.X R4, R54, 0x1, R15, P2 ;  /* 0x0000000136047824 */ /* 0x001fc600010e060f */
[----:B------:R-:W-:Y:S04]  /*1bd20*/  STL [R1+0x38a8], R7 ;  /* 0x0038a80701007387 */ /* 0x000fe80000100800 */
[----:B------:R-:W5:Y:S04]  /*1bd30*/  LDL.LU R18, [R1+0x70] ;  /* 0x0000700001127983 */ /* 0x000f680000300800 */
[----:B------:R0:W-:Y:S04]  /*1bd40*/  STL [R1+0x389c], R4 ;  /* 0x00389c0401007387 */ /* 0x0001e80000100800 */
[----:B0-----:R-:W5:Y:S01]  /*1bd50*/  LDL.LU R4, [R1+0x14] ;  /* 0x0000140001047983 */ /* 0x001f620000300800 */
[----:B--2---:R-:W-:-:S05]  /*1bd60*/  IADD3 R2, P2, R58, R3, RZ ;  /* 0x000000033a027210 */ /* 0x004fca0007f5e0ff */
[----:B------:R3:W-:Y:S04]  /*1bd70*/  STL [R1+0x38a4], R2 ;  /* 0x0038a40201007387 */ /* 0x0007e80000100800 */
[----:B------:R-:W2:Y:S01]  /*1bd80*/  LDL.LU R17, [R1+0x6c] ;  /* 0x00006c0001117983 */ /* 0x000ea20000300800 */
[----:B---3--:R-:W-:-:S05]  /*1bd90*/  IMAD.X R2, R55, 0x1, R14, P1 ;  /* 0x0000000137027824 */ /* 0x008fca00008e060e */
[----:B------:R0:W-:Y:S01]  /*1bda0*/  STL [R1+0x38a0], R2 ;  /* 0x0038a00201007387 */ /* 0x0001e20000100800 */
[----:B------:R-:W-:-:S03]  /*1bdb0*/  IADD3 R7, P1, R58, R57, RZ ;  /* 0x000000393a077210 */ /* 0x000fc60007f3e0ff */
[----:B0-----:R-:W3:Y:S01]  /*1bdc0*/  LDL.LU R2, [R1+0x10] ;  /* 0x0000100001027983 */ /* 0x001ee20000300800 */
[----:B------:R-:W-:-:S03]  /*1bdd0*/  IMAD.X R54, R55, 0x1, R15, P0 ;  /* 0x0000000137367824 */ /* 0x000fc600000e060f */
[----:B------:R4:W-:Y:S04]  /*1bde0*/  STL [R1+0x3898], R7 ;  /* 0x0038980701007387 */ /* 0x0009e80000100800 */
[----:B------:R-:W3:Y:S04]  /*1bdf0*/  LDL.LU R16, [R1+0x68] ;  /* 0x0000680001107983 */ /* 0x000ee80000300800 */
[----:B------:R0:W-:Y:S01]  /*1be00*/  STL [R1+0x388c], R54 ;  /* 0x00388c3601007387 */ /* 0x0001e20000100800 */
[----:B----4-:R-:W-:-:S03]  /*1be10*/  IADD3 R7, P0, R59, R3, RZ ;  /* 0x000000033b077210 */ /* 0x010fc60007f1e0ff */
[----:B0-----:R-:W4:Y:S04]  /*1be20*/  LDL.LU R54, [R1+0xc] ;  /* 0x00000c0001367983 */ /* 0x001f280000300800 */
[----:B------:R0:W-:Y:S01]  /*1be30*/  STL [R1+0x3894], R7 ;  /* 0x0038940701007387 */ /* 0x0001e20000100800 */
[----:B-----5:R-:W-:-:S03]  /*1be40*/  IMAD.X R58, R61, 0x1, R14, P6 ;  /* 0x000000013d3a7824 */ /* 0x020fc600030e060e */
[----:B------:R-:W5:Y:S04]  /*1be50*/  LDL.LU R55, [R1+0x64] ;  /* 0x0000640001377983 */ /* 0x000f680000300800 */
[----:B------:R1:W-:Y:S01]  /*1be60*/  STL [R1+0x3890], R58 ;  /* 0x0038903a01007387 */ /* 0x0003e20000100800 */
[----:B0-----:R-:W-:-:S03]  /*1be70*/  IADD3 R7, P6, R59, R57, RZ ;  /* 0x000000393b077210 */ /* 0x001fc60007fde0ff */
[----:B-1----:R-:W5:Y:S01]  /*1be80*/  LDL.LU R58, [R1+0x8] ;  /* 0x00000800013a7983 */ /* 0x002f620000300800 */
[----:B------:R-:W-:-:S03]  /*1be90*/  IMAD.X R59, R61, 0x1, R15, P5 ;  /* 0x000000013d3b7824 */ /* 0x000fc600028e060f */
[----:B------:R-:W-:Y:S04]  /*1bea0*/  STL [R1+0x3888], R7 ;  /* 0x0038880701007387 */ /* 0x000fe80000100800 */
[----:B------:R-:W5:Y:S04]  /*1beb0*/  LDL.LU R61, [R1+0x60] ;  /* 0x00006000013d7983 */ /* 0x000f680000300800 */
[----:B------:R0:W-:Y:S04]  /*1bec0*/  STL [R1+0x387c], R59 ;  /* 0x00387c3b01007387 */ /* 0x0001e80000100800 */
[----:B0-----:R-:W5:Y:S01]  /*1bed0*/  LDL.LU R59, [R1+0x4] ;  /* 0x00000400013b7983 */ /* 0x001f620000300800 */
[----:B------:R-:W-:-:S05]  /*1bee0*/  IADD3 R7, P5, R20, R3, RZ ;  /* 0x0000000314077210 */ /* 0x000fca0007fbe0ff */
[----:B------:R0:W-:Y:S02]  /*1bef0*/  STL [R1+0x3884], R7 ;  /* 0x0038840701007387 */ /* 0x0001e40000100800 */
[----:B0-----:R-:W-:Y:S01]  /*1bf00*/  IMAD.X R7, R60, 0x1, R14, P4 ;  /* 0x000000013c077824 */ /* 0x001fe200020e060e */
[----:B------:R-:W-:-:S04]  /*1bf10*/  IADD3 R20, P4, R20, R57, RZ ;  /* 0x0000003914147210 */ /* 0x000fc80007f9e0ff */
[----:B------:R0:W-:Y:S04]  /*1bf20*/  STL [R1+0x3880], R7 ;  /* 0x0038800701007387 */ /* 0x0001e80000100800 */
[----:B0-----:R-:W5:Y:S04]  /*1bf30*/  LDL.LU R7, [R1+0x3b80] ;  /* 0x003b800001077983 */ /* 0x001f680000300800 */
[----:B------:R0:W-:Y:S02]  /*1bf40*/  STL [R1+0x3878], R20 ;  /* 0x0038781401007387 */ /* 0x0001e40000100800 */
[----:B0-----:R-:W-:-:S02]  /*1bf50*/  IMAD.X R20, R60, 0x1, R15, P3 ;  /* 0x000000013c147824 */ /* 0x001fc400018e060f */
[----:B------:R-:W5:Y:S04]  /*1bf60*/  LDL.LU R60, [R1] ;  /* 0x00000000013c7983 */ /* 0x000f680000300800 */
[----:B------:R0:W-:Y:S02]  /*1bf70*/  STL [R1+0x386c], R20 ;  /* 0x00386c1401007387 */ /* 0x0001e40000100800 */
[----:B0-----:R-:W-:-:S05]  /*1bf80*/  IADD3 R20, P3, R6, R3, RZ ;  /* 0x0000000306147210 */ /* 0x001fca0007f7e0ff */
[----:B------:R0:W-:Y:S02]  /*1bf90*/  STL [R1+0x3874], R20 ;  /* 0x0038741401007387 */ /* 0x0001e40000100800 */
[C---:B0-----:R-:W-:Y:S01]  /*1bfa0*/  IMAD.X R20, R19.reuse, 0x1, R14, P2 ;  /* 0x0000000113147824 */ /* 0x041fe200010e060e */
[----:B------:R-:W-:Y:S01]  /*1bfb0*/  IADD3 R6, P2, R6, R57, RZ ;  /* 0x0000003906067210 */ /* 0x000fe20007f5e0ff */
[----:B------:R-:W-:-:S03]  /*1bfc0*/  IMAD.X R19, R19, 0x1, R15, P1 ;  /* 0x0000000113137824 */ /* 0x000fc600008e060f */
[----:B------:R0:W-:Y:S04]  /*1bfd0*/  STL [R1+0x3870], R20 ;  /* 0x0038701401007387 */ /* 0x0001e80000100800 */
[----:B0-----:R-:W5:Y:S04]  /*1bfe0*/  LDL.LU R20, [R1+0x3b7c] ;  /* 0x003b7c0001147983 */ /* 0x001f680000300800 */
[----:B------:R0:W-:Y:S04]  /*1bff0*/  STL [R1+0x3868], R6 ;  /* 0x0038680601007387 */ /* 0x0001e80000100800 */
[----:B0-----:R-:W5:Y:S04]  /*1c000*/  LDL.LU R6, [R1+0x3b78] ;  /* 0x003b780001067983 */ /* 0x001f680000300800 */
        /* <DEDUP_REMOVED lines=13> */
[----:B0-----:R-:W-:Y:S01]  /*1c0e0*/  IMAD.X R5, R4, 0x1, R14, P5 ;  /* 0x0000000104057824 */ /* 0x001fe200028e060e */
[----:B------:R-:W-:Y:S01]  /*1c0f0*/  IADD3 R18, P5, R18, R57, RZ ;  /* 0x0000003912127210 */ /* 0x000fe20007fbe0ff */
[----:B------:R-:W-:-:S03]  /*1c100*/  IMAD.X R4, R4, 0x1, R15, P4 ;  /* 0x0000000104047824 */ /* 0x000fc600020e060f */
[----:B------:R0:W-:Y:S04]  /*1c110*/  STL [R1+0x3850], R5 ;  /* 0x0038500501007387 */ /* 0x0001e80000100800 */
[----:B0-----:R-:W5:Y:S04]  /*1c120*/  LDL.LU R5, [R1+0x3b70] ;  /* 0x003b700001057983 */ /* 0x001f680000300800 */
[----:B------:R0:W-:Y:S04]  /*1c130*/  STL [R1+0x3848], R18 ;  /* 0x0038481201007387 */ /* 0x0001e80000100800 */
[----:B0-----:R-:W5:Y:S04]  /*1c140*/  LDL.LU R18, [R1+0x3b6c] ;  /* 0x003b6c0001127983 */ /* 0x001f680000300800 */
[----:B------:R2:W-:Y:S02]  /*1c150*/  STL [R1+0x383c], R4 ;  /* 0x00383c0401007387 */ /* 0x0005e40000100800 */
[----:B--2---:R-:W-:-:S05]  /*1c160*/  IADD3 R4, P4, R17, R3, RZ ;  /* 0x0000000311047210 */ /* 0x004fca0007f9e0ff */
[----:B------:R3:W-:Y:S02]  /*1c170*/  STL [R1+0x3844], R4 ;  /* 0x0038440401007387 */ /* 0x0007e40000100800 */
[C---:B---3--:R-:W-:Y:S01]  /*1c180*/  IMAD.X R4, R2.reuse, 0x1, R14, P3 ;  /* 0x0000000102047824 */ /* 0x048fe200018e060e */
[----:B------:R-:W-:Y:S01]  /*1c190*/  IADD3 R17, P3, R17, R57, RZ ;  /* 0x0000003911117210 */ /* 0x000fe20007f7e0ff */
[----:B------:R-:W-:-:S03]  /*1c1a0*/  IMAD.X R2, R2, 0x1, R15, P2 ;  /* 0x0000000102027824 */ /* 0x000fc600010e060f */
[----:B------:R0:W-:Y:S04]  /*1c1b0*/  STL [R1+0x3840], R4 ;  /* 0x0038400401007387 */ /* 0x0001e80000100800 */
[----:B0-----:R-:W2:Y:S04]  /*1c1c0*/  LDL.LU R4, [R1+0x3b68] ;  /* 0x003b680001047983 */ /* 0x001ea80000300800 */
[----:B------:R0:W-:Y:S04]  /*1c1d0*/  STL [R1+0x3838], R17 ;  /* 0x0038381101007387 */ /* 0x0001e80000100800 */
[----:B0-----:R-:W3:Y:S04]  /*1c1e0*/  LDL.LU R17, [R1+0x3b64] ;  /* 0x003b640001117983 */ /* 0x001ee80000300800 */
[----:B------:R0:W-:Y:S02]  /*1c1f0*/  STL [R1+0x382c], R2 ;  /* 0x00382c0201007387 */ /* 0x0001e40000100800 */
[----:B0-----:R-:W-:-:S05]  /*1c200*/  IADD3 R2, P2, R16, R3, RZ ;  /* 0x0000000310027210 */ /* 0x001fca0007f5e0ff */
[----:B------:R4:W-:Y:S02]  /*1c210*/  STL [R1+0x3834], R2 ;  /* 0x0038340201007387 */ /* 0x0009e40000100800 */
[----:B----4-:R-:W-:Y:S01]  /*1c220*/  IMAD.X R2, R54, 0x1, R14, P1 ;  /* 0x0000000136027824 */ /* 0x010fe200008e060e */
[----:B------:R-:W-:Y:S01]  /*1c230*/  IADD3 R16, P1, R16, R57, RZ ;  /* 0x0000003910107210 */ /* 0x000fe20007f3e0ff */
[----:B------:R-:W-:-:S03]  /*1c240*/  IMAD.X R54, R54, 0x1, R15, P0 ;  /* 0x0000000136367824 */ /* 0x000fc600000e060f */
[----:B------:R0:W-:Y:S04]  /*1c250*/  STL [R1+0x3830], R2 ;  /* 0x0038300201007387 */ /* 0x0001e80000100800 */
[----:B0-----:R-:W4:Y:S04]  /*1c260*/  LDL.LU R2, [R1+0x3b60] ;  /* 0x003b600001027983 */ /* 0x001f280000300800 */
[----:B------:R0:W-:Y:S04]  /*1c270*/  STL [R1+0x3828], R16 ;  /* 0x0038281001007387 */ /* 0x0001e80000100800 */
[----:B0-----:R-:W3:Y:S04]  /*1c280*/  LDL.LU R16, [R1+0x3b5c] ;  /* 0x003b5c0001107983 */ /* 0x001ee80000300800 */
[----:B------:R5:W-:Y:S02]  /*1c290*/  STL [R1+0x381c], R54 ;  /* 0x00381c3601007387 */ /* 0x000be40000100800 */
[----:B-----5:R-:W-:-:S05]  /*1c2a0*/  IADD3 R54, P0, R55, R3, RZ ;  /* 0x0000000337367210 */ /* 0x020fca0007f1e0ff */
[----:B------:R0:W-:Y:S02]  /*1c2b0*/  STL [R1+0x3824], R54 ;  /* 0x0038243601007387 */ /* 0x0001e40000100800 */
[C---:B0-----:R-:W-:Y:S01]  /*1c2c0*/  IMAD.X R54, R58.reuse, 0x1, R14, P6 ;  /* 0x000000013a367824 */ /* 0x041fe200030e060e */
[----:B------:R-:W-:Y:S01]  /*1c2d0*/  IADD3 R55, P6, R55, R57, RZ ;  /* 0x0000003937377210 */ /* 0x000fe20007fde0ff */
[----:B------:R-:W-:-:S03]  /*1c2e0*/  IMAD.X R58, R58, 0x1, R15, P5 ;  /* 0x000000013a3a7824 */ /* 0x000fc600028e060f */
[----:B------:R0:W-:Y:S04]  /*1c2f0*/  STL [R1+0x3820], R54 ;  /* 0x0038203601007387 */ /* 0x0001e80000100800 */
[----:B0-----:R-:W5:Y:S04]  /*1c300*/  LDL.LU R54, [R1+0x3b58] ;  /* 0x003b580001367983 */ /* 0x001f680000300800 */
[----:B------:R0:W-:Y:S04]  /*1c310*/  STL [R1+0x3818], R55 ;  /* 0x0038183701007387 */ /* 0x0001e80000100800 */
[----:B0-----:R-:W2:Y:S04]  /*1c320*/  LDL.LU R55, [R1+0x3b54] ;  /* 0x003b540001377983 */ /* 0x001ea80000300800 */
[----:B------:R0:W-:Y:S02]  /*1c330*/  STL [R1+0x380c], R58 ;  /* 0x00380c3a01007387 */ /* 0x0001e40000100800 */
[----:B0-----:R-:W-:-:S05]  /*1c340*/  IADD3 R58, P5, R61, R3, RZ ;  /* 0x000000033d3a7210 */ /* 0x001fca0007fbe0ff */
[----:B------:R0:W-:Y:S02]  /*1c350*/  STL [R1+0x3814], R58 ;  /* 0x0038143a01007387 */ /* 0x0001e40000100800 */
[----:B0-----:R-:W-:Y:S01]  /*1c360*/  IMAD.X R58, R59, 0x1, R14, P4 ;  /* 0x000000013b3a7824 */ /* 0x001fe200020e060e */
[----:B------:R-:W-:-:S04]  /*1c370*/  IADD3 R61, P4, R61, R57, RZ ;  /* 0x000000393d3d7210 */ /* 0x000fc80007f9e0ff */
[----:B------:R0:W-:Y:S04]  /*1c380*/  STL [R1+0x3810], R58 ;  /* 0x0038103a01007387 */ /* 0x0001e80000100800 */
[----:B0-----:R-:W4:Y:S04]  /*1c390*/  LDL.LU R58, [R1+0x3b50] ;  /* 0x003b5000013a7983 */ /* 0x001f280000300800 */
[----:B------:R0:W-:Y:S04]  /*1c3a0*/  STL [R1+0x3808], R61 ;  /* 0x0038083d01007387 */ /* 0x0001e80000100800 */
[----:B0-----:R-:W3:Y:S01]  /*1c3b0*/  LDL.LU R61, [R1+0x3b4c] ;  /* 0x003b4c00013d7983 */ /* 0x001ee20000300800 */
[----:B------:R-:W-:-:S05]  /*1c3c0*/  IMAD.X R59, R59, 0x1, R15, P3 ;  /* 0x000000013b3b7824 */ /* 0x000fca00018e060f */
[----:B------:R3:W-:Y:S02]  /*1c3d0*/  STL [R1+0x37fc], R59 ;  /* 0x0037fc3b01007387 */ /* 0x0007e40000100800 */
[----:B---3--:R-:W-:-:S05]  /*1c3e0*/  IADD3 R59, P3, R61, R3, RZ ;  /* 0x000000033d3b7210 */ /* 0x008fca0007f7e0ff */
[----:B------:R0:W-:Y:S02]  /*1c3f0*/  STL [R1+0x3804], R59 ;  /* 0x0038043b01007387 */ /* 0x0001e40000100800 */
[----:B0-----:R-:W-:Y:S01]  /*1c400*/  IMAD.X R59, R60, 0x1, R14, P2 ;  /* 0x000000013c3b7824 */ /* 0x001fe200010e060e */
[----:B------:R-:W-:-:S04]  /*1c410*/  IADD3 R61, P2, R61, R57, RZ ;  /* 0x000000393d3d7210 */ /* 0x000fc80007f5e0ff */
[----:B------:R0:W-:Y:S04]  /*1c420*/  STL [R1+0x3800], R59 ;  /* 0x0038003b01007387 */ /* 0x0001e80000100800 */
[----:B0-----:R-:W3:Y:S04]  /*1c430*/  LDL.LU R59, [R1+0x3b48] ;  /* 0x003b4800013b7983 */ /* 0x001ee80000300800 */
[----:B------:R0:W-:Y:S04]  /*1c440*/  STL [R1+0x37f8], R61 ;  /* 0x0037f83d01007387 */ /* 0x0001e80000100800 */
[----:B0-----:R-:W5:Y:S01]  /*1c450*/  LDL.LU R61, [R1+0x3b44] ;  /* 0x003b4400013d7983 */ /* 0x001f620000300800 */
[----:B------:R-:W-:-:S05]  /*1c460*/  IMAD.X R60, R60, 0x1, R15, P1 ;  /* 0x000000013c3c7824 */ /* 0x000fca00008e060f */
[----:B------:R3:W-:Y:S02]  /*1c470*/  STL [R1+0x37ec], R60 ;  /* 0x0037ec3c01007387 */ /* 0x0007e40000100800 */
[----:B---3--:R-:W-:-:S05]  /*1c480*/  IADD3 R60, P1, R59, R3, RZ ;  /* 0x000000033b3c7210 */ /* 0x008fca0007f3e0ff */
[----:B------:R5:W-:Y:S02]  /*1c490*/  STL [R1+0x37f4], R60 ;  /* 0x0037f43c01007387 */ /* 0x000be40000100800 */
[----:B-----5:R-:W-:-:S05]  /*1c4a0*/  IMAD.X R60, R61, 0x1, R14, P0 ;  /* 0x000000013d3c7824 */ /* 0x020fca00000e060e */
[----:B------:R0:W-:Y:S04]  /*1c4b0*/  STL [R1+0x37f0], R60 ;  /* 0x0037f03c01007387 */ /* 0x0001e80000100800 */
[----:B0-----:R-:W3:Y:S01]  /*1c4c0*/  LDL.LU R60, [R1+0x3b40] ;  /* 0x003b4000013c7983 */ /* 0x001ee20000300800 */
[----:B------:R-:W-:-:S05]  /*1c4d0*/  IADD3 R59, P0, R59, R57, RZ ;  /* 0x000000393b3b7210 */ /* 0x000fca0007f1e0ff */
[----:B------:R0:W-:Y:S02]  /*1c4e0*/  STL [R1+0x37e8], R59 ;  /* 0x0037e83b01007387 */ /* 0x0001e40000100800 */
[----:B0-----:R-:W-:Y:S02]  /*1c4f0*/  IMAD.X R59, R61, 0x1, R15, P6 ;  /* 0x000000013d3b7824 */ /* 0x001fe400030e060f */
[----:B------:R-:W5:Y:S04]  /*1c500*/  LDL.LU R61, [R1+0x48] ;  /* 0x00004800013d7983 */ /* 0x000f680000300800 */
[----:B------:R0:W-:Y:S02]  /*1c510*/  STL [R1+0x37dc], R59 ;  /* 0x0037dc3b01007387 */ /* 0x0001e40000100800 */
[----:B0-----:R-:W-:-:S05]  /*1c520*/  IADD3 R59, P6, R56, R3, RZ ;  /* 0x00000003383b7210 */ /* 0x001fca0007fde0ff */
[----:B------:R3:W-:Y:S02]  /*1c530*/  STL [R1+0x37e4], R59 ;  /* 0x0037e43b01007387 */ /* 0x0007e40000100800 */
[----:B---3--:R-:W-:-:S05]  /*1c540*/  IMAD.X R59, R60, 0x1, R14, P5 ;  /* 0x000000013c3b7824 */ /* 0x008fca00028e060e */
[----:B------:R0:W-:Y:S04]  /*1c550*/  STL [R1+0x37e0], R59 ;  /* 0x0037e03b01007387 */ /* 0x0001e80000100800 */
[----:B0-----:R-:W3:Y:S01]  /*1c560*/  LDL.LU R59, [R1+0x3b3c] ;  /* 0x003b3c00013b7983 */ /* 0x001ee20000300800 */
[----:B------:R-:W-:-:S05]  /*1c570*/  IADD3 R56, P5, R56, R57, RZ ;  /* 0x0000003938387210 */ /* 0x000fca0007fbe0ff */
[----:B------:R0:W-:Y:S02]  /*1c580*/  STL [R1+0x37d8], R56 ;  /* 0x0037d83801007387 */ /* 0x0001e40000100800 */
[----:B0-----:R-:W-:Y:S02]  /*1c590*/  IMAD.X R56, R60, 0x1, R15, P4 ;  /* 0x000000013c387824 */ /* 0x001fe400020e060f */
[----:B------:R-:W2:Y:S04]  /*1c5a0*/  LDL.LU R60, [R1+0x4c] ;  /* 0x00004c00013c7983 */ /* 0x000ea80000300800 */
[----:B------:R4:W-:Y:S02]  /*1c5b0*/  STL [R1+0x37cc], R56 ;  /* 0x0037cc3801007387 */ /* 0x0009e40000100800 */
[----:B----4-:R-:W-:-:S05]  /*1c5c0*/  IADD3 R56, P4, R58, R3, RZ ;  /* 0x000000033a387210 */ /* 0x010fca0007f9e0ff */
[----:B------:R3:W-:Y:S02]  /*1c5d0*/  STL [R1+0x37d4], R56 ;  /* 0x0037d43801007387 */ /* 0x0007e40000100800 */
[----:B---3--:R-:W-:Y:S01]  /*1c5e0*/  IMAD.X R56, R59, 0x1, R14, P3 ;  /* 0x000000013b387824 */ /* 0x008fe200018e060e */
[----:B------:R-:W-:-:S04]  /*1c5f0*/  IADD3 R58, P3, R58, R57, RZ ;  /* 0x000000393a3a7210 */ /* 0x000fc80007f7e0ff */
[----:B------:R0:W-:Y:S04]  /*1c600*/  STL [R1+0x37d0], R56 ;  /* 0x0037d03801007387 */ /* 0x0001e80000100800 */
[----:B0-----:R-:W3:Y:S04]  /*1c610*/  LDL.LU R56, [R1+0x3b38] ;  /* 0x003b380001387983 */ /* 0x001ee80000300800 */
[----:B------:R0:W-:Y:S04]  /*1c620*/  STL [R1+0x37c8], R58 ;  /* 0x0037c83a01007387 */ /* 0x0001e80000100800 */
[----:B0-----:R-:W4:Y:S01]  /*1c630*/  LDL.LU R58, [R1+0x3b34] ;  /* 0x003b3400013a7983 */ /* 0x001f220000300800 */
[----:B------:R-:W-:-:S05]  /*1c640*/  IMAD.X R59, R59, 0x1, R15, P2 ;  /* 0x000000013b3b7824 */ /* 0x000fca00010e060f */
[----:B------:R2:W-:Y:S02]  /*1c650*/  STL [R1+0x37bc], R59 ;  /* 0x0037bc3b01007387 */ /* 0x0005e40000100800 */
[----:B--2---:R-:W-:-:S05]  /*1c660*/  IADD3 R59, P2, R60, R3, RZ ;  /* 0x000000033c3b7210 */ /* 0x004fca0007f5e0ff */
[----:B------:R4:W-:Y:S01]  /*1c670*/  STL [R1+0x37c4], R59 ;  /* 0x0037c43b01007387 */ /* 0x0009e20000100800 */
[----:B------:R-:W-:Y:S01]  /*1c680*/  IMAD R9, R9, UR5, RZ ;  /* 0x0000000509097c24 */ /* 0x000fe2000f8e02ff */
[----:B------:R-:W-:Y:S01]  /*1c690*/  SHF.R.S32.HI R22, RZ, 0x1f, R8 ;  /* 0x0000001fff167819 */ /* 0x000fe20000011408 */
[----:B------:R-:W-:Y:S01]  /*1c6a0*/  USHF.R.S32.HI UR36, URZ, 0x1f, UR51 ;  /* 0x0000001f3f247899 */ /* 0x000fe20008011433 */
[----:B------:R-:W-:Y:S01]  /*1c6b0*/  SHF.R.S32.HI R24, RZ, 0x1f, R10 ;  /* 0x0000001fff187819 */ /* 0x000fe2000001140a */
[----:B------:R-:W-:Y:S01]  /*1c6c0*/  ULDC UR5, c[0x0][0x238] ;  /* 0x00008e0000057ab9 */ /* 0x000fe20000000800 */
[----:B------:R-:W-:Y:S01]  /*1c6d0*/  SHF.R.S32.HI R23, RZ, 0x1f, R9 ;  /* 0x0000001fff177819 */ /* 0x000fe20000011409 */
[----:B----4-:R-:W-:-:S05]  /*1c6e0*/  IMAD.X R59, R58, 0x1, R14, P1 ;  /* 0x000000013a3b7824 */ /* 0x010fca00008e060e */
[----:B------:R0:W-:Y:S02]  /*1c6f0*/  STL [R1+0x37c0], R59 ;  /* 0x0037c03b01007387 */ /* 0x0001e40000100800 */
[----:B0-----:R-:W-:Y:S01]  /*1c700*/  IADD3 R59, P1, R60, R57, RZ ;  /* 0x000000393c3b7210 */ /* 0x001fe20007f3e0ff */
[----:B------:R-:W-:Y:S01]  /*1c710*/  IMAD.X R60, R58, 0x1, R15, P0 ;  /* 0x000000013a3c7824 */ /* 0x000fe200000e060f */
[----:B-----5:R-:W-:-:S03]  /*1c720*/  IADD3 R58, P0, R61, R3, RZ ;  /* 0x000000033d3a7210 */ /* 0x020fc60007f1e0ff */
[----:B------:R3:W-:Y:S04]  /*1c730*/  STL [R1+0x37b8], R59 ;  /* 0x0037b83b01007387 */ /* 0x0007e80000100800 */
[----:B------:R0:W-:Y:S04]  /*1c740*/  STL [R1+0x37ac], R60 ;  /* 0x0037ac3c01007387 */ /* 0x0001e80000100800 */
[----:B------:R1:W-:Y:S01]  /*1c750*/  STL [R1+0x37b4], R58 ;  /* 0x0037b43a01007387 */ /* 0x0003e20000100800 */
[----:B---3--:R-:W-:Y:S01]  /*1c760*/  IMAD.X R59, R56, 0x1, R14, P6 ;  /* 0x00000001383b7824 */ /* 0x008fe200030e060e */
[----:B0-----:R-:W-:-:S04]  /*1c770*/  IADD3 R60, P6, R61, R57, RZ ;  /* 0x000000393d3c7210 */ /* 0x001fc80007fde0ff */
[----:B------:R0:W-:Y:S01]  /*1c780*/  STL [R1+0x37b0], R59 ;  /* 0x0037b03b01007387 */ /* 0x0001e20000100800 */
[----:B-1----:R-:W-:-:S03]  /*1c790*/  IMAD.X R58, R56, 0x1, R15, P5 ;  /* 0x00000001383a7824 */ /* 0x002fc600028e060f */
[----:B------:R-:W-:Y:S01]  /*1c7a0*/  STL [R1+0x37a8], R60 ;  /* 0x0037a83c01007387 */ /* 0x000fe20000100800 */
[----:B------:R-:W-:-:S03]  /*1c7b0*/  IMAD.X R56, R55, 0x1, R14, P4 ;  /* 0x0000000137387824 */ /* 0x000fc600020e060e */
[----:B------:R1:W-:Y:S01]  /*1c7c0*/  STL [R1+0x379c], R58 ;  /* 0x00379c3a01007387 */ /* 0x0003e20000100800 */
[----:B0-----:R-:W-:-:S05]  /*1c7d0*/  IADD3 R59, P5, R2, R3, RZ ;  /* 0x00000003023b7210 */ /* 0x001fca0007fbe0ff */
[----:B------:R-:W-:Y:S01]  /*1c7e0*/  STL [R1+0x37a4], R59 ;  /* 0x0037a43b01007387 */ /* 0x000fe20000100800 */
[----:B-1----:R-:W-:Y:S01]  /*1c7f0*/  IADD3 R58, P4, R2, R57, RZ ;  /* 0x00000039023a7210 */ /* 0x002fe20007f9e0ff */
[----:B------:R-:W-:Y:S02]  /*1c800*/  IMAD.X R2, R55, 0x1, R15, P3 ;  /* 0x0000000137027824 */ /* 0x000fe400018e060f */
[----:B------:R0:W-:Y:S01]  /*1c810*/  STL [R1+0x37a0], R56 ;  /* 0x0037a03801007387 */ /* 0x0001e20000100800 */
[----:B------:R-:W-:-:S03]  /*1c820*/  IMAD.X R55, R54, 0x1, R14, P2 ;  /* 0x0000000136377824 */ /* 0x000fc600010e060e */
[----:B------:R-:W-:Y:S04]  /*1c830*/  STL [R1+0x3798], R58 ;  /* 0x0037983a01007387 */ /* 0x000fe80000100800 */
[----:B------:R1:W-:Y:S01]  /*1c840*/  STL [R1+0x378c], R2 ;  /* 0x00378c0201007387 */ /* 0x0003e20000100800 */
[----:B0-----:R-:W-:-:S05]  /*1c850*/  IADD3 R56, P3, R4, R3, RZ ;  /* 0x0000000304387210 */ /* 0x001fca0007f7e0ff */
[----:B------:R-:W-:Y:S01]  /*1c860*/  STL [R1+0x3794], R56 ;  /* 0x0037943801007387 */ /* 0x000fe20000100800 */
[----:B-1----:R-:W-:Y:S01]  /*1c870*/  IADD3 R2, P2, R4, R57, RZ ;  /* 0x0000003904027210 */ /* 0x002fe20007f5e0ff */
[----:B------:R-:W-:Y:S02]  /*1c880*/  IMAD.X R4, R54, 0x1, R15, P1 ;  /* 0x0000000136047824 */ /* 0x000fe400008e060f */
[----:B------:R-:W-:Y:S01]  /*1c890*/  STL [R1+0x3790], R55 ;  /* 0x0037903701007387 */ /* 0x000fe20000100800 */
[----:B------:R-:W-:-:S03]  /*1c8a0*/  IADD3 R54, P1, R5, R3, RZ ;  /* 0x0000000305367210 */ /* 0x000fc60007f3e0ff */
[----:B------:R0:W-:Y:S04]  /*1c8b0*/  STL [R1+0x3788], R2 ;  /* 0x0037880201007387 */ /* 0x0001e80000100800 */
[----:B------:R1:W-:Y:S01]  /*1c8c0*/  STL [R1+0x377c], R4 ;  /* 0x00377c0401007387 */ /* 0x0003e20000100800 */
[----:B0-----:R-:W-:-:S03]  /*1c8d0*/  IMAD.X R2, R16, 0x1, R14, P0 ;  /* 0x0000000110027824 */ /* 0x001fc600000e060e */
[----:B------:R-:W-:Y:S01]  /*1c8e0*/  STL [R1+0x3784], R54 ;  /* 0x0037843601007387 */ /* 0x000fe20000100800 */
[----:B-1----:R-:W-:Y:S01]  /*1c8f0*/  IADD3 R4, P0, R5, R57, RZ ;  /* 0x0000003905047210 */ /* 0x002fe20007f1e0ff */
[----:B------:R-:W-:Y:S02]  /*1c900*/  IMAD.X R5, R16, 0x1, R15, P6 ;  /* 0x0000000110057824 */ /* 0x000fe400030e060f */
[----:B------:R0:W-:Y:S04]  /*1c910*/  STL [R1+0x3780], R2 ;  /* 0x0037800201007387 */ /* 0x0001e80000100800 */
[----:B------:R1:W-:Y:S01]  /*1c920*/  STL [R1+0x3778], R4 ;  /* 0x0037780401007387 */ /* 0x0003e20000100800 */
[----:B0-----:R-:W-:-:S03]  /*1c930*/  IADD3 R2, P6, R6, R3, RZ ;  /* 0x0000000306027210 */ /* 0x001fc60007fde0ff */
[----:B------:R0:W-:Y:S01]  /*1c940*/  STL [R1+0x376c], R5 ;  /* 0x00376c0501007387 */ /* 0x0001e20000100800 */
[----:B-1----:R-:W-:-:S03]  /*1c950*/  IMAD.X R4, R17, 0x1, R14, P5 ;  /* 0x0000000111047824 */ /* 0x002fc600028e060e */
[----:B------:R1:W-:Y:S01]  /*1c960*/  STL [R1+0x3774], R2 ;  /* 0x0037740201007387 */ /* 0x0003e20000100800 */
[----:B0-----:R-:W-:-:S03]  /*1c970*/  IADD3 R5, P5, R6, R57, RZ ;  /* 0x0000003906057210 */ /* 0x001fc60007fbe0ff */
[----:B------:R0:W-:Y:S01]  /*1c980*/  STL [R1+0x3770], R4 ;  /* 0x0037700401007387 */ /* 0x0001e20000100800 */
[----:B-1----:R-:W-:-:S03]  /*1c990*/  IMAD.X R2, R17, 0x1, R15, P4 ;  /* 0x0000000111027824 */ /* 0x002fc600020e060f */
[----:B------:R1:W-:Y:S04]  /*1c9a0*/  STL [R1+0x3768], R5 ;  /* 0x0037680501007387 */ /* 0x0003e80000100800 */
[----:B------:R2:W-:Y:S01]  /*1c9b0*/  STL [R1+0x375c], R2 ;  /* 0x00375c0201007387 */ /* 0x0005e20000100800 */
[----:B0-----:R-:W-:Y:S01]  /*1c9c0*/  IADD3 R4, P4, R7, R3, RZ ;  /* 0x0000000307047210 */ /* 0x001fe20007f9e0ff */
[----:B-1----:R-:W-:-:S04]  /*1c9d0*/  IMAD.X R5, R18, 0x1, R14, P3 ;  /* 0x0000000112057824 */ /* 0x002fc800018e060e */
[----:B------:R0:W-:Y:S01]  /*1c9e0*/  STL [R1+0x3764], R4 ;  /* 0x0037640401007387 */ /* 0x0001e20000100800 */
[----:B--2---:R-:W-:-:S03]  /*1c9f0*/  IADD3 R2, P3, R7, R57, RZ ;  /* 0x0000003907027210 */ /* 0x004fc60007f7e0ff */
[----:B------:R1:W-:Y:S04]  /*1ca00*/  STL [R1+0x3760], R5 ;  /* 0x0037600501007387 */ /* 0x0003e80000100800 */
[----:B------:R-:W2:Y:S01]  /*1ca10*/  LDL.LU R55, [R1+0x130] ;  /* 0x0001300001377983 */ /* 0x000ea20000300800 */
[----:B0-----:R-:W-:-:S03]  /*1ca20*/  IMAD.X R4, R18, 0x1, R15, P2 ;  /* 0x0000000112047824 */ /* 0x001fc600010e060f */
[----:B------:R0:W-:Y:S01]  /*1ca30*/  STL [R1+0x3758], R2 ;  /* 0x0037580201007387 */ /* 0x0001e20000100800 */
[----:B-1----:R-:W-:-:S03]  /*1ca40*/  IMAD.X R5, R19, 0x1, R14, P1 ;  /* 0x0000000113057824 */ /* 0x002fc600008e060e */
[----:B------:R1:W-:Y:S01]  /*1ca50*/  STL [R1+0x374c], R4 ;  /* 0x00374c0401007387 */ /* 0x0003e20000100800 */
[C---:B0-----:R-:W-:Y:S02]  /*1ca60*/  IADD3 R2, P2, R8.reuse, R3, RZ ;  /* 0x0000000308027210 */ /* 0x041fe40007f5e0ff */
[----:B-1----:R-:W-:-:S03]  /*1ca70*/  IADD3 R4, P1, R8, R57, RZ ;  /* 0x0000003908047210 */ /* 0x002fc60007f3e0ff */
[----:B------:R0:W-:Y:S04]  /*1ca80*/  STL [R1+0x3754], R2 ;  /* 0x0037540201007387 */ /* 0x0001e80000100800 */
[----:B------:R1:W-:Y:S04]  /*1ca90*/  STL [R1+0x3750], R5 ;  /* 0x0037500501007387 */ /* 0x0003e80000100800 */
[----:B------:R-:W3:Y:S01]  /*1caa0*/  LDL.LU R61, [R1+0x154] ;  /* 0x00015400013d7983 */ /* 0x000ee20000300800 */
[----:B0-----:R-:W-:-:S03]  /*1cab0*/  IMAD.X R2, R19, 0x1, R15, P0 ;  /* 0x0000000113027824 */ /* 0x001fc600000e060f */
[----:B------:R-:W-:Y:S01]  /*1cac0*/  STL [R1+0x3748], R4 ;  /* 0x0037480401007387 */ /* 0x000fe20000100800 */
[----:B-1----:R-:W-:-:S03]  /*1cad0*/  IADD3 R5, P0, R9, R3, RZ ;  /* 0x0000000309057210 */ /* 0x002fc60007f1e0ff */
[----:B------:R0:W-:Y:S04]  /*1cae0*/  STL [R1+0x373c], R2 ;  /* 0x00373c0201007387 */ /* 0x0001e80000100800 */
[----:B------:R1:W-:Y:S01]  /*1caf0*/  STL [R1+0x3744], R5 ;  /* 0x0037440501007387 */ /* 0x0003e20000100800 */
[----:B0-----:R-:W-:Y:S01]  /*1cb00*/  IMAD.X R2, R20, 0x1, R14, P6 ;  /* 0x0000000114027824 */ /* 0x001fe200030e060e */
[----:B------:R-:W-:-:S04]  /*1cb10*/  IADD3 R4, P6, R9, R57, RZ ;  /* 0x0000003909047210 */ /* 0x000fc80007fde0ff */
[----:B------:R0:W-:Y:S01]  /*1cb20*/  STL [R1+0x3740], R2 ;  /* 0x0037400201007387 */ /* 0x0001e20000100800 */
[----:B-1----:R-:W-:Y:S02]  /*1cb30*/  IMAD.X R5, R20, 0x1, R15, P5 ;  /* 0x0000000114057824 */ /* 0x002fe400028e060f */
[----:B------:R-:W-:Y:S01]  /*1cb40*/  IMAD.X R6, R21, 0x1, R14, P4 ;  /* 0x0000000115067824 */ /* 0x000fe200020e060e */
[----:B0-----:R-:W4:Y:S04]  /*1cb50*/  LDL.LU R2, [R1+0x178] ;  /* 0x0001780001027983 */ /* 0x001f280000300800 */
[----:B------:R0:W-:Y:S04]  /*1cb60*/  STL [R1+0x3738], R4 ;  /* 0x0037380401007387 */ /* 0x0001e80000100800 */
[----:B------:R1:W-:Y:S01]  /*1cb70*/  STL [R1+0x372c], R5 ;  /* 0x00372c0501007387 */ /* 0x0003e20000100800 */
[----:B0-----:R-:W-:-:S02]  /*1cb80*/  IADD3 R4, P5, R10, R3, RZ ;  /* 0x000000030a047210 */ /* 0x001fc40007fbe0ff */
[----:B-1----:R-:W-:-:S03]  /*1cb90*/  IADD3 R5, P4, R10, R57, RZ ;  /* 0x000000390a057210 */ /* 0x002fc60007f9e0ff */
[----:B------:R0:W-:Y:S04]  /*1cba0*/  STL [R1+0x3734], R4 ;  /* 0x0037340401007387 */ /* 0x0001e80000100800 */
[----:B------:R1:W-:Y:S04]  /*1cbb0*/  STL [R1+0x3730], R6 ;  /* 0x0037300601007387 */ /* 0x0003e80000100800 */
[----:B------:R-:W5:Y:S01]  /*1cbc0*/  LDL.LU R56, [R1+0x1b4] ;  /* 0x0001b40001387983 */ /* 0x000f620000300800 */
        /* <DEDUP_REMOVED lines=22> */
[----:B0-----:R-:W-:-:S05]  /*1cd30*/  IADD3 R5, P6, R13, R3, RZ ;  /* 0x000000030d057210 */ /* 0x001fca0007fde0ff */
[----:B------:R0:W-:Y:S04]  /*1cd40*/  STL [R1+0x3704], R5 ;  /* 0x0037040501007387 */ /* 0x0001e80000100800 */
[----:B------:R0:W-:Y:S04]  /*1cd50*/  STL [R1+0x3700], R6 ;  /* 0x0037000601007387 */ /* 0x0001e80000100800 */
[----:B------:R-:W5:Y:S01]  /*1cd60*/  LDL.LU R60, [R1+0x238] ;  /* 0x00023800013c7983 */ /* 0x000f620000300800 */
[----:B-1----:R-:W-:Y:S02]  /*1cd70*/  IADD3 R4, P5, R13, R57, RZ ;  /* 0x000000390d047210 */ /* 0x002fe40007fbe0ff */
[----:B------:R-:W-:Y:S01]  /*1cd80*/  SHF.R.S32.HI R25, RZ, 0x1f, R11 ;  /* 0x0000001fff197819 */ /* 0x000fe2000001140b */
[----:B0-----:R-:W-:-:S02]  /*1cd90*/  IMAD.X R5, R24, 0x1, R15, P4 ;  /* 0x0000000118057824 */ /* 0x001fc400020e060f */
[----:B------:R2:W-:Y:S02]  /*1cda0*/  STL [R1+0x36f8], R4 ;  /* 0x0036f80401007387 */ /* 0x0005e40000100800 */
[----:B------:R-:W-:Y:S02]  /*1cdb0*/  IMAD.X R6, R25, 0x1, R14, P3 ;  /* 0x0000000119067824 */ /* 0x000fe400018e060e */
[----:B------:R0:W-:Y:S01]  /*1cdc0*/  STL [R1+0x36e8], R5 ;  /* 0x0036e80501007387 */ /* 0x0001e20000100800 */
[----:B------:R-:W-:Y:S02]  /*1cdd0*/  SHF.R.S32.HI R26, RZ, 0x1f, R12 ;  /* 0x0000001fff1a7819 */ /* 0x000fe4000001140c */
[----:B------:R-:W-:Y:S02]  /*1cde0*/  SHF.R.S32.HI R27, RZ, 0x1f, R13 ;  /* 0x0000001fff1b7819 */ /* 0x000fe4000001140d */
[C---:B--2---:R-:W-:Y:S02]  /*1cdf0*/  IADD3 R4, P4, R55.reuse, R3, RZ ;  /* 0x0000000337047210 */ /* 0x044fe40007f9e0ff */
[----:B0-----:R-:W-:-:S03]  /*1ce00*/  IADD3 R5, P3, R55, R57, RZ ;  /* 0x0000003937057210 */ /* 0x001fc60007f7e0ff */
[----:B------:R0:W-:Y:S04]  /*1ce10*/  STL [R1+0x36f0], R4 ;  /* 0x0036f00401007387 */ /* 0x0001e80000100800 */
[----:B------:R1:W-:Y:S04]  /*1ce20*/  STL [R1+0x36ec], R6 ;  /* 0x0036ec0601007387 */ /* 0x0003e80000100800 */
[----:B------:R-:W2:Y:S01]  /*1ce30*/  LDL.LU R55, [R1+0x248] ;  /* 0x0002480001377983 */ /* 0x000ea20000300800 */
[----:B0-----:R-:W-:-:S03]  /*1ce40*/  IMAD.X R4, R25, 0x1, R15, P2 ;  /* 0x0000000119047824 */ /* 0x001fc600010e060f */
[----:B------:R3:W-:Y:S01]  /*1ce50*/  STL [R1+0x36f4], R5 ;  /* 0x0036f40501007387 */ /* 0x0007e20000100800 */
[----:B-1----:R-:W-:-:S03]  /*1ce60*/  IMAD.X R6, R26, 0x1, R14, P1 ;  /* 0x000000011a067824 */ /* 0x002fc600008e060e */
[----:B------:R0:W-:Y:S01]  /*1ce70*/  STL [R1+0x36d8], R4 ;  /* 0x0036d80401007387 */ /* 0x0001e20000100800 */
[C---:B---3--:R-:W-:Y:S02]  /*1ce80*/  IADD3 R5, P2, R61.reuse, R3, RZ ;  /* 0x000000033d057210 */ /* 0x048fe40007f5e0ff */
[----:B0-----:R-:W-:-:S03]  /*1ce90*/  IADD3 R4, P1, R61, R57, RZ ;  /* 0x000000393d047210 */ /* 0x001fc60007f3e0ff */
[----:B------:R0:W-:Y:S04]  /*1cea0*/  STL [R1+0x36e0], R5 ;  /* 0x0036e00501007387 */ /* 0x0001e80000100800 */
[----:B------:R1:W-:Y:S04]  /*1ceb0*/  STL [R1+0x36dc], R6 ;  /* 0x0036dc0601007387 */ /* 0x0003e80000100800 */
[----:B------:R-:W3:Y:S01]  /*1cec0*/  LDL.LU R61, [R1+0x294] ;  /* 0x00029400013d7983 */ /* 0x000ee20000300800 */
[----:B0-----:R-:W-:-:S03]  /*1ced0*/  IMAD.X R5, R26, 0x1, R15, P0 ;  /* 0x000000011a057824 */ /* 0x001fc600000e060f */
[----:B------:R4:W-:Y:S01]  /*1cee0*/  STL [R1+0x36e4], R4 ;  /* 0x0036e40401007387 */ /* 0x0009e20000100800 */
[----:B-1----:R-:W-:-:S03]  /*1cef0*/  IMAD.X R6, R27, 0x1, R14, P6 ;  /* 0x000000011b067824 */ /* 0x002fc600030e060e */
[----:B------:R0:W-:Y:S01]  /*1cf00*/  STL [R1+0x36c8], R5 ;  /* 0x0036c80501007387 */ /* 0x0001e20000100800 */
[C---:B----4-:R-:W-:Y:S02]  /*1cf10*/  IADD3 R4, P0, R2.reuse, R3, RZ ;  /* 0x0000000302047210 */ /* 0x050fe40007f1e0ff */
[----:B0-----:R-:W-:-:S03]  /*1cf20*/  IADD3 R5, P6, R2, R57, RZ ;  /* 0x0000003902057210 */ /* 0x001fc60007fde0ff */
[----:B------:R0:W-:Y:S04]  /*1cf30*/  STL [R1+0x36d0], R4 ;  /* 0x0036d00401007387 */ /* 0x0001e80000100800 */
[----:B------:R1:W-:Y:S04]  /*1cf40*/  STL [R1+0x36cc], R6 ;  /* 0x0036cc0601007387 */ /* 0x0003e80000100800 */
[----:B------:R-:W4:Y:S01]  /*1cf50*/  LDL.LU R2, [R1+0x298] ;  /* 0x0002980001027983 */ /* 0x000f220000300800 */
[----:B0-----:R-:W-:-:S03]  /*1cf60*/  IMAD.X R4, R27, 0x1, R15, P5 ;  /* 0x000000011b047824 */ /* 0x001fc600028e060f */
[----:B------:R5:W-:Y:S01]  /*1cf70*/  STL [R1+0x36d4], R5 ;  /* 0x0036d40501007387 */ /* 0x000be20000100800 */
[----:B-1----:R-:W-:-:S03]  /*1cf80*/  IMAD.X R6, R28, 0x1, R14, P4 ;  /* 0x000000011c067824 */ /* 0x002fc600020e060e */
[----:B------:R0:W-:Y:S01]  /*1cf90*/  STL [R1+0x36b8], R4 ;  /* 0x0036b80401007387 */ /* 0x0001e20000100800 */
[C---:B-----5:R-:W-:Y:S02]  /*1cfa0*/  IADD3 R5, P5, R56.reuse, R3, RZ ;  /* 0x0000000338057210 */ /* 0x060fe40007fbe0ff */
[----:B0-----:R-:W-:-:S03]  /*1cfb0*/  IADD3 R4, P4, R56, R57, RZ ;  /* 0x0000003938047210 */ /* 0x001fc60007f9e0ff */
        /* <DEDUP_REMOVED lines=30> */
[----:B------:R-:W-:Y:S01]  /*1d1a0*/  SHF.R.S32.HI R32, RZ, 0x1f, R32 ;  /* 0x0000001fff207819 */ /* 0x000fe20000011420 */
[----:B0-----:R-:W-:-:S02]  /*1d1b0*/  IMAD.X R4, R31, 0x1, R15, P4 ;  /* 0x000000011f047824 */ /* 0x001fc400020e060f */
[----:B------:R2:W-:Y:S02]  /*1d1c0*/  STL [R1+0x3694], R5 ;  /* 0x0036940501007387 */ /* 0x0005e40000100800 */
[----:B-1----:R-:W-:Y:S02]  /*1d1d0*/  IMAD.X R6, R32, 0x1, R14, P3 ;  /* 0x0000000120067824 */ /* 0x002fe400018e060e */
[----:B------:R0:W-:Y:S01]  /*1d1e0*/  STL [R1+0x3678], R4 ;  /* 0x0036780401007387 */ /* 0x0001e20000100800 */
[----:B------:R-:W-:Y:S02]  /*1d1f0*/  SHF.R.S32.HI R33, RZ, 0x1f, R33 ;  /* 0x0000001fff217819 */ /* 0x000fe40000011421 */
[----:B------:R-:W-:Y:S02]  /*1d200*/  SHF.R.S32.HI R34, RZ, 0x1f, R34 ;  /* 0x0000001fff227819 */ /* 0x000fe40000011422 */
[----:B------:R-:W-:Y:S02]  /*1d210*/  SHF.R.S32.HI R35, RZ, 0x1f, R35 ;  /* 0x0000001fff237819 */ /* 0x000fe40000011423 */
[----:B------:R-:W-:-:S02]  /*1d220*/  SHF.R.S32.HI R36, RZ, 0x1f, R36 ;  /* 0x0000001fff247819 */ /* 0x000fc40000011424 */
        /* <DEDUP_REMOVED lines=53> */
[----:B------:R0:W-:Y:S04]  /*1d580*/  STL [R1+0x3634], R5 ;  /* 0x0036340501007387 */ /* 0x0001e80000100800 */
[----:B------:R0:W-:Y:S01]  /*1d590*/  STL [R1+0x3618], R4 ;  /* 0x0036180401007387 */ /* 0x0001e20000100800 */
[----:B-1----:R-:W-:Y:S01]  /*1d5a0*/  IADD3 R6, P6, R60, R3, RZ ;  /* 0x000000033c067210 */ /* 0x002fe20007fde0ff */
[----:B0-----:R-:W-:Y:S01]  /*1d5b0*/  IMAD.X R5, R38, 0x1, R14, P5 ;  /* 0x0000000126057824 */ /* 0x001fe200028e060e */
[----:B------:R-:W-:-:S03]  /*1d5c0*/  IADD3 R4, P5, R60, R57, RZ ;  /* 0x000000393c047210 */ /* 0x000fc60007fbe0ff */
[----:B------:R-:W-:Y:S04]  /*1d5d0*/  STL [R1+0x3620], R6 ;  /* 0x0036200601007387 */ /* 0x000fe80000100800 */
[----:B------:R-:W5:Y:S04]  /*1d5e0*/  LDL.LU R60, [R1+0x2c4] ;  /* 0x0002c400013c7983 */ /* 0x000f680000300800 */
[----:B------:R0:W-:Y:S04]  /*1d5f0*/  STL [R1+0x361c], R5 ;  /* 0x00361c0501007387 */ /* 0x0001e80000100800 */
[----:B------:R1:W-:Y:S01]  /*1d600*/  STL [R1+0x3624], R4 ;  /* 0x0036240401007387 */ /* 0x0003e20000100800 */
[----:B0-----:R-:W-:-:S02]  /*1d610*/  IMAD.X R5, R38, 0x1, R15, P4 ;  /* 0x0000000126057824 */ /* 0x001fc400020e060f */
[----:B-1----:R-:W-:-:S03]  /*1d620*/  IMAD.X R4, R39, 0x1, R14, P3 ;  /* 0x0000000127047824 */ /* 0x002fc600018e060e */
[----:B------:R0:W-:Y:S01]  /*1d630*/  STL [R1+0x3608], R5 ;  /* 0x0036080501007387 */ /* 0x0001e20000100800 */
[----:B------:R-:W-:Y:S02]  /*1d640*/  SHF.R.S32.HI R40, RZ, 0x1f, R40 ;  /* 0x0000001fff287819 */ /* 0x000fe40000011428 */
[----:B------:R-:W-:Y:S02]  /*1d650*/  SHF.R.S32.HI R41, RZ, 0x1f, R41 ;  /* 0x0000001fff297819 */ /* 0x000fe40000011429 */
[----:B------:R-:W-:Y:S02]  /*1d660*/  SHF.R.S32.HI R42, RZ, 0x1f, R42 ;  /* 0x0000001fff2a7819 */ /* 0x000fe4000001142a */
[----:B------:R-:W-:Y:S02]  /*1d670*/  SHF.R.S32.HI R43, RZ, 0x1f, R43 ;  /* 0x0000001fff2b7819 */ /* 0x000fe4000001142b */
[----:B------:R-:W-:Y:S02]  /*1d680*/  SHF.R.S32.HI R44, RZ, 0x1f, R44 ;  /* 0x0000001fff2c7819 */ /* 0x000fe4000001142c */
[----:B------:R-:W-:-:S02]  /*1d690*/  SHF.R.S32.HI R45, RZ, 0x1f, R45 ;  /* 0x0000001fff2d7819 */ /* 0x000fc4000001142d */
[C---:B--2---:R-:W-:Y:S02]  /*1d6a0*/  IADD3 R6, P4, R55.reuse, R3, RZ ;  /* 0x0000000337067210 */ /* 0x044fe40007f9e0ff */
[----:B0-----:R-:W-:-:S03]  /*1d6b0*/  IADD3 R5, P3, R55, R57, RZ ;  /* 0x0000003937057210 */ /* 0x001fc60007f7e0ff */
[----:B------:R-:W-:Y:S04]  /*1d6c0*/  STL [R1+0x3610], R6 ;  /* 0x0036100601007387 */ /* 0x000fe80000100800 */
[----:B------:R-:W2:Y:S04]  /*1d6d0*/  LDL.LU R55, [R1+0x2c8] ;  /* 0x0002c80001377983 */ /* 0x000ea80000300800 */
[----:B------:R0:W-:Y:S04]  /*1d6e0*/  STL [R1+0x360c], R4 ;  /* 0x00360c0401007387 */ /* 0x0001e80000100800 */
[----:B------:R1:W-:Y:S01]  /*1d6f0*/  STL [R1+0x3614], R5 ;  /* 0x0036140501007387 */ /* 0x0003e20000100800 */
[----:B0-----:R-:W-:Y:S01]  /*1d700*/  IMAD.X R4, R39, 0x1, R15, P2 ;  /* 0x0000000127047824 */ /* 0x001fe200010e060f */
[----:B---3--:R-:W-:Y:S01]  /*1d710*/  IADD3 R6, P2, R61, R3, RZ ;  /* 0x000000033d067210 */ /* 0x008fe20007f5e0ff */
[----:B-1----:R-:W-:-:S03]  /*1d720*/  IMAD.X R5, R40, 0x1, R14, P1 ;  /* 0x0000000128057824 */ /* 0x002fc600008e060e */
[----:B------:R0:W-:Y:S04]  /*1d730*/  STL [R1+0x35f8], R4 ;  /* 0x0035f80401007387 */ /* 0x0001e80000100800 */
[----:B------:R-:W-:Y:S01]  /*1d740*/  STL [R1+0x3600], R6 ;  /* 0x0036000601007387 */ /* 0x000fe20000100800 */
[----:B0-----:R-:W-:-:S03]  /*1d750*/  IADD3 R4, P1, R61, R57, RZ ;  /* 0x000000393d047210 */ /* 0x001fc60007f3e0ff */
[----:B------:R-:W3:Y:S04]  /*1d760*/  LDL.LU R61, [R1+0x2cc] ;  /* 0x0002cc00013d7983 */ /* 0x000ee80000300800 */
[----:B------:R0:W-:Y:S04]  /*1d770*/  STL [R1+0x35fc], R5 ;  /* 0x0035fc0501007387 */ /* 0x0001e80000100800 */
[----:B------:R1:W-:Y:S01]  /*1d780*/  STL [R1+0x3604], R4 ;  /* 0x0036040401007387 */ /* 0x0003e20000100800 */
[----:B0-----:R-:W-:Y:S01]  /*1d790*/  IMAD.X R5, R40, 0x1, R15, P0 ;  /* 0x0000000128057824 */ /* 0x001fe200000e060f */
[----:B----4-:R-:W-:Y:S01]  /*1d7a0*/  IADD3 R6, P0, R2, R3, RZ ;  /* 0x0000000302067210 */ /* 0x010fe20007f1e0ff */
[----:B-1----:R-:W-:-:S03]  /*1d7b0*/  IMAD.X R4, R41, 0x1, R14, P6 ;  /* 0x0000000129047824 */ /* 0x002fc600030e060e */
[----:B------:R0:W-:Y:S04]  /*1d7c0*/  STL [R1+0x35e8], R5 ;  /* 0x0035e80501007387 */ /* 0x0001e80000100800 */
[----:B------:R-:W-:Y:S01]  /*1d7d0*/  STL [R1+0x35f0], R6 ;  /* 0x0035f00601007387 */ /* 0x000fe20000100800 */
[----:B0-----:R-:W-:-:S03]  /*1d7e0*/  IADD3 R5, P6, R2, R57, RZ ;  /* 0x0000003902057210 */ /* 0x001fc60007fde0ff */
[----:B------:R-:W4:Y:S04]  /*1d7f0*/  LDL.LU R2, [R1+0x2d0] ;  /* 0x0002d00001027983 */ /* 0x000f280000300800 */
[----:B------:R0:W-:Y:S04]  /*1d800*/  STL [R1+0x35ec], R4 ;  /* 0x0035ec0401007387 */ /* 0x0001e80000100800 */
[----:B------:R1:W-:Y:S01]  /*1d810*/  STL [R1+0x35f4], R5 ;  /* 0x0035f40501007387 */ /* 0x0003e20000100800 */
[----:B0-----:R-:W-:Y:S01]  /*1d820*/  IMAD.X R4, R41, 0x1, R15, P5 ;  /* 0x0000000129047824 */ /* 0x001fe200028e060f */
[----:B-----5:R-:W-:Y:S01]  /*1d830*/  IADD3 R6, P5, R56, R3, RZ ;  /* 0x0000000338067210 */ /* 0x020fe20007fbe0ff */
[----:B-1----:R-:W-:-:S03]  /*1d840*/  IMAD.X R5, R42, 0x1, R14, P4 ;  /* 0x000000012a057824 */ /* 0x002fc600020e060e */
[----:B------:R0:W-:Y:S04]  /*1d850*/  STL [R1+0x35d8], R4 ;  /* 0x0035d80401007387 */ /* 0x0001e80000100800 */
[----:B------:R1:W-:Y:S01]  /*1d860*/  STL [R1+0x35e0], R6 ;  /* 0x0035e00601007387 */ /* 0x0003e20000100800 */
[----:B0-----:R-:W-:-:S03]  /*1d870*/  IADD3 R4, P4, R56, R57, RZ ;  /* 0x0000003938047210 */ /* 0x001fc60007f9e0ff */
[----:B------:R-:W5:Y:S04]  /*1d880*/  LDL.LU R56, [R1+0x2d4] ;  /* 0x0002d40001387983 */ /* 0x000f680000300800 */
[----:B------:R0:W-:Y:S01]  /*1d890*/  STL [R1+0x35dc], R5 ;  /* 0x0035dc0501007387 */ /* 0x0001e20000100800 */
[----:B-1----:R-:W-:-:S03]  /*1d8a0*/  IMAD.X R6, R43, 0x1, R14, P2 ;  /* 0x000000012b067824 */ /* 0x002fc600010e060e */
[----:B------:R1:W-:Y:S01]  /*1d8b0*/  STL [R1+0x35e4], R4 ;  /* 0x0035e40401007387 */ /* 0x0003e20000100800 */
[----:B0-----:R-:W-:Y:S01]  /*1d8c0*/  IMAD.X R5, R42, 0x1, R15, P3 ;  /* 0x000000012a057824 */ /* 0x001fe200018e060f */
[----:B-1----:R-:W-:-:S04]  /*1d8d0*/  IADD3 R4, P3, R58, R3, RZ ;  /* 0x000000033a047210 */ /* 0x002fc80007f7e0ff */
[----:B------:R0:W-:Y:S04]  /*1d8e0*/  STL [R1+0x35c8], R5 ;  /* 0x0035c80501007387 */ /* 0x0001e80000100800 */
[----:B------:R1:W-:Y:S04]  /*1d8f0*/  STL [R1+0x35d0], R4 ;  /* 0x0035d00401007387 */ /* 0x0003e80000100800 */
[----:B------:R-:W-:Y:S01]  /*1d900*/  STL [R1+0x35cc], R6 ;  /* 0x0035cc0601007387 */ /* 0x000fe20000100800 */
[----:B0-----:R-:W-:-:S03]  /*1d910*/  IADD3 R5, P2, R58, R57, RZ ;  /* 0x000000393a057210 */ /* 0x001fc60007f5e0ff */
[----:B------:R-:W5:Y:S01]  /*1d920*/  LDL.LU R58, [R1+0x2d8] ;  /* 0x0002d800013a7983 */ /* 0x000f620000300800 */
[----:B-1----:R-:W-:-:S03]  /*1d930*/  IMAD.X R4, R43, 0x1, R15, P1 ;  /* 0x000000012b047824 */ /* 0x002fc600008e060f */
[----:B------:R0:W-:Y:S04]  /*1d940*/  STL [R1+0x35d4], R5 ;  /* 0x0035d40501007387 */ /* 0x0001e80000100800 */
[----:B------:R1:W-:Y:S01]  /*1d950*/  STL [R1+0x35b8], R4 ;  /* 0x0035b80401007387 */ /* 0x0003e20000100800 */
[C---:B0-----:R-:W-:Y:S01]  /*1d960*/  IADD3 R5, P1, R59.reuse, R3, RZ ;  /* 0x000000033b057210 */ /* 0x041fe20007f3e0ff */
[----:B-1----:R-:W-:Y:S01]  /*1d970*/  IMAD.X R4, R44, 0x1, R14, P0 ;  /* 0x000000012c047824 */ /* 0x002fe200000e060e */
[----:B------:R-:W-:-:S03]  /*1d980*/  IADD3 R6, P0, R59, R57, RZ ;  /* 0x000000393b067210 */ /* 0x000fc60007f1e0ff */
[----:B------:R0:W-:Y:S04]  /*1d990*/  STL [R1+0x35c0], R5 ;  /* 0x0035c00501007387 */ /* 0x0001e80000100800 */
[----:B------:R1:W-:Y:S04]  /*1d9a0*/  STL [R1+0x35bc], R4 ;  /* 0x0035bc0401007387 */ /* 0x0003e80000100800 */
[----:B------:R1:W-:Y:S01]  /*1d9b0*/  STL [R1+0x35c4], R6 ;  /* 0x0035c40601007387 */ /* 0x0003e20000100800 */
[----:B0-----:R-:W-:-:S03]  /*1d9c0*/  IMAD.X R5, R44, 0x1, R15, P6 ;  /* 0x000000012c057824 */ /* 0x001fc600030e060f */
[----:B------:R-:W5:Y:S01]  /*1d9d0*/  LDL.LU R59, [R1+0x2dc] ;  /* 0x0002dc00013b7983 */ /* 0x000f620000300800 */
[----:B-1----:R-:W-:-:S03]  /*1d9e0*/  IADD3 R4, P6, R60, R3, RZ ;  /* 0x000000033c047210 */ /* 0x002fc60007fde0ff */
[----:B------:R0:W-:Y:S01]  /*1d9f0*/  STL [R1+0x35a8], R5 ;  /* 0x0035a80501007387 */ /* 0x0001e20000100800 */
[----:B------:R-:W-:-:S03]  /*1da00*/  IMAD.X R6, R45, 0x1, R15, P4 ;  /* 0x000000012d067824 */ /* 0x000fc600020e060f */
[----:B------:R1:W-:Y:S01]  /*1da10*/  STL [R1+0x35b0], R4 ;  /* 0x0035b00401007387 */ /* 0x0003e20000100800 */
[----:B0-----:R-:W-:Y:S01]  /*1da20*/  IMAD.X R5, R45, 0x1, R14, P5 ;  /* 0x000000012d057824 */ /* 0x001fe200028e060e */
[----:B-1----:R-:W-:-:S04]  /*1da30*/  IADD3 R4, P5, R60, R57, RZ ;  /* 0x000000393c047210 */ /* 0x002fc80007fbe0ff */
[----:B------:R-:W-:Y:S04]  /*1da40*/  STL [R1+0x35ac], R5 ;  /* 0x0035ac0501007387 */ /* 0x000fe80000100800 */
[----:B------:R0:W-:Y:S04]  /*1da50*/  STL [R1+0x35b4], R4 ;  /* 0x0035b40401007387 */ /* 0x0001e80000100800 */
[----:B------:R-:W-:Y:S04]  /*1da60*/  STL [R1+0x3598], R6 ;  /* 0x0035980601007387 */ /* 0x000fe80000100800 */
[----:B------:R-:W5:Y:S01]  /*1da70*/  LDL.LU R60, [R1+0x2e0] ;  /* 0x0002e000013c7983 */ /* 0x000f620000300800 */
[----:B------:R-:W-:-:S05]  /*1da80*/  SHF.R.S32.HI R46, RZ, 0x1f, R46 ;  /* 0x0000001fff2e7819 */ /* 0x000fca000001142e */
[----:B0-----:R-:W-:Y:S01]  /*1da90*/  IMAD.X R4, R46, 0x1, R14, P3 ;  /* 0x000000012e047824 */ /* 0x001fe200018e060e */
[----:B------:R-:W-:Y:S02]  /*1daa0*/  SHF.R.S32.HI R47, RZ, 0x1f, R47 ;  /* 0x0000001fff2f7819 */ /* 0x000fe4000001142f */
[----:B------:R-:W-:Y:S02]  /*1dab0*/  SHF.R.S32.HI R49, RZ, 0x1f, R49 ;  /* 0x0000001fff317819 */ /* 0x000fe40000011431 */
[----:B------:R-:W-:Y:S02]  /*1dac0*/  SHF.R.S32.HI R50, RZ, 0x1f, R50 ;  /* 0x0000001fff327819 */ /* 0x000fe40000011432 */
[----:B------:R-:W-:Y:S02]  /*1dad0*/  SHF.R.S32.HI R51, RZ, 0x1f, R51 ;  /* 0x0000001fff337819 */ /* 0x000fe40000011433 */
[----:B------:R-:W-:Y:S02]  /*1dae0*/  SHF.R.S32.HI R52, RZ, 0x1f, R52 ;  /* 0x0000001fff347819 */ /* 0x000fe40000011434 */
[----:B--2---:R-:W-:-:S05]  /*1daf0*/  IADD3 R5, P4, R55, R3, RZ ;  /* 0x0000000337057210 */ /* 0x004fca0007f9e0ff */
[----:B------:R0:W-:Y:S04]  /*1db00*/  STL [R1+0x35a0], R5 ;  /* 0x0035a00501007387 */ /* 0x0001e80000100800 */
[----:B------:R1:W-:Y:S01]  /*1db10*/  STL [R1+0x359c], R4 ;  /* 0x00359c0401007387 */ /* 0x0003e20000100800 */
[----:B0-----:R-:W-:Y:S01]  /*1db20*/  IADD3 R5, P3, R55, R57, RZ ;  /* 0x0000003937057210 */ /* 0x001fe20007f7e0ff */
[----:B-1----:R-:W-:-:S04]  /*1db30*/  IMAD.X R4, R46, 0x1, R15, P2 ;  /* 0x000000012e047824 */ /* 0x002fc800010e060f */
[----:B------:R0:W-:Y:S04]  /*1db40*/  STL [R1+0x35a4], R5 ;  /* 0x0035a40501007387 */ /* 0x0001e80000100800 */
[----:B------:R1:W-:Y:S01]  /*1db50*/  STL [R1+0x3588], R4 ;  /* 0x0035880401007387 */ /* 0x0003e20000100800 */
[----:B0-----:R-:W-:Y:S01]  /*1db60*/  IMAD.X R5, R47, 0x1, R14, P1 ;  /* 0x000000012f057824 */ /* 0x001fe200008e060e */
[C---:B---3--:R-:W-:Y:S02]  /*1db70*/  IADD3 R6, P2, R61.reuse, R3, RZ ;  /* 0x000000033d067210 */ /* 0x048fe40007f5e0ff */
[----:B-1----:R-:W-:-:S03]  /*1db80*/  IADD3 R4, P1, R61, R57, RZ ;  /* 0x000000393d047210 */ /* 0x002fc60007f3e0ff */
[----:B------:R0:W-:Y:S04]  /*1db90*/  STL [R1+0x3590], R6 ;  /* 0x0035900601007387 */ /* 0x0001e80000100800 */
[----:B------:R-:W2:Y:S04]  /*1dba0*/  LDL.LU R61, [R1+0x2e4] ;  /* 0x0002e400013d7983 */ /* 0x000ea80000300800 */
[----:B------:R1:W-:Y:S01]  /*1dbb0*/  STL [R1+0x358c], R5 ;  /* 0x00358c0501007387 */ /* 0x0003e20000100800 */
[----:B0-----:R-:W-:-:S03]  /*1dbc0*/  IMAD.X R6, R47, 0x1, R15, P0 ;  /* 0x000000012f067824 */ /* 0x001fc600000e060f */
[----:B------:R4:W-:Y:S04]  /*1dbd0*/  STL [R1+0x3594], R4 ;  /* 0x0035940401007387 */ /* 0x0009e80000100800 */
[----:B------:R-:W-:Y:S01]  /*1dbe0*/  STL [R1+0x3578], R6 ;  /* 0x0035780601007387 */ /* 0x000fe20000100800 */
[----:B-1----:R-:W-:Y:S01]  /*1dbf0*/  IMAD.X R5, R48, 0x1, R14, P6 ;  /* 0x0000000130057824 */ /* 0x002fe200030e060e */
[C---:B----4-:R-:W-:Y:S02]  /*1dc00*/  IADD3 R4, P0, R2.reuse, R3, RZ ;  /* 0x0000000302047210 */ /* 0x050fe40007f1e0ff */
[----:B------:R-:W-:-:S03]  /*1dc10*/  IADD3 R2, P6, R2, R57, RZ ;  /* 0x0000003902027210 */ /* 0x000fc60007fde0ff */
[----:B------:R0:W-:Y:S04]  /*1dc20*/  STL [R1+0x3580], R4 ;  /* 0x0035800401007387 */ /* 0x0001e80000100800 */
[----:B------:R1:W-:Y:S01]  /*1dc30*/  STL [R1+0x357c], R5 ;  /* 0x00357c0501007387 */ /* 0x0003e20000100800 */
[----:B0-----:R-:W-:-:S03]  /*1dc40*/  IMAD.X R4, R48, 0x1, R15, P5 ;  /* 0x0000000130047824 */ /* 0x001fc600028e060f */
[----:B-1----:R-:W3:Y:S04]  /*1dc50*/  LDL.LU R5, [R1+0x2e8] ;  /* 0x0002e80001057983 */ /* 0x002ee80000300800 */
[----:B------:R5:W-:Y:S04]  /*1dc60*/  STL [R1+0x3584], R2 ;  /* 0x0035840201007387 */ /* 0x000be80000100800 */
[----:B------:R0:W-:Y:S01]  /*1dc70*/  STL [R1+0x3568], R4 ;  /* 0x0035680401007387 */ /* 0x0001e20000100800 */
[----:B------:R-:W-:-:S03]  /*1dc80*/  IMAD.X R6, R49, 0x1, R14, P4 ;  /* 0x0000000131067824 */ /* 0x000fc600020e060e */
[----:B------:R-:W4:Y:S01]  /*1dc90*/  LDL.LU R54, [R1+0xac] ;  /* 0x0000ac0001367983 */ /* 0x000f220000300800 */
[----:B-----5:R-:W-:-:S05]  /*1dca0*/  IADD3 R2, P5, R56, R3, RZ ;  /* 0x0000000338027210 */ /* 0x020fca0007fbe0ff */
[----:B------:R1:W-:Y:S01]  /*1dcb0*/  STL [R1+0x3570], R2 ;  /* 0x0035700201007387 */ /* 0x0003e20000100800 */
[----:B0-----:R-:W-:-:S03]  /*1dcc0*/  IMAD.X R4, R49, 0x1, R15, P3 ;  /* 0x0000000131047824 */ /* 0x001fc600018e060f */
[----:B------:R0:W-:Y:S01]  /*1dcd0*/  STL [R1+0x356c], R6 ;  /* 0x00356c0601007387 */ /* 0x0001e20000100800 */
[----:B-1----:R-:W-:-:S03]  /*1dce0*/  IADD3 R2, P4, R56, R57, RZ ;  /* 0x0000003938027210 */ /* 0x002fc60007f9e0ff */
[----:B0-----:R-:W5:Y:S04]  /*1dcf0*/  LDL.LU R6, [R1+0x2ec] ;  /* 0x0002ec0001067983 */ /* 0x001f680000300800 */
[----:B------:R0:W-:Y:S01]  /*1dd00*/  STL [R1+0x3574], R2 ;  /* 0x0035740201007387 */ /* 0x0001e20000100800 */
[----:B------:R-:W-:-:S03]  /*1dd10*/  IMAD.X R8, R50, 0x1, R14, P2 ;  /* 0x0000000132087824 */ /* 0x000fc600010e060e */
[----:B------:R1:W-:Y:S01]  /*1dd20*/  STL [R1+0x3558], R4 ;  /* 0x0035580401007387 */ /* 0x0003e20000100800 */
[----:B0-----:R-:W-:-:S03]  /*1dd30*/  IADD3 R2, P3, R58, R3, RZ ;  /* 0x000000033a027210 */ /* 0x001fc60007f7e0ff */
[----:B-1----:R-:W5:Y:S01]  /*1dd40*/  LDL.LU R4, [R1+0xb0] ;  /* 0x0000b00001047983 */ /* 0x002f620000300800 */
[----:B------:R-:W-:-:S03]  /*1dd50*/  IADD3 R7, P2, R58, R57, RZ ;  /* 0x000000393a077210 */ /* 0x000fc60007f5e0ff */
[----:B------:R0:W-:Y:S04]  /*1dd60*/  STL [R1+0x3560], R2 ;  /* 0x0035600201007387 */ /* 0x0001e80000100800 */
[----:B------:R-:W-:Y:S04]  /*1dd70*/  STL [R1+0x355c], R8 ;  /* 0x00355c0801007387 */ /* 0x000fe80000100800 */
[----:B------:R-:W5:Y:S01]  /*1dd80*/  LDL.LU R55, [R1+0x2f0] ;  /* 0x0002f00001377983 */ /* 0x000f620000300800 */
[----:B0-----:R-:W-:-:S03]  /*1dd90*/  IMAD.X R2, R50, 0x1, R15, P1 ;  /* 0x0000000132027824 */ /* 0x001fc600008e060f */
[----:B------:R0:W-:Y:S01]  /*1dda0*/  STL [R1+0x3564], R7 ;  /* 0x0035640701007387 */ /* 0x0001e20000100800 */
[----:B------:R-:W-:-:S03]  /*1ddb0*/  IMAD.X R9, R51, 0x1, R14, P0 ;  /* 0x0000000133097824 */ /* 0x000fc600000e060e */
[----:B------:R1:W-:Y:S01]  /*1ddc0*/  STL [R1+0x3548], R2 ;  /* 0x0035480201007387 */ /* 0x0003e20000100800 */
[----:B0-----:R-:W-:-:S03]  /*1ddd0*/  IADD3 R7, P1, R59, R3, RZ ;  /* 0x000000033b077210 */ /* 0x001fc60007f3e0ff */
[----:B-1----:R-:W5:Y:S01]  /*1dde0*/  LDL.LU R2, [R1+0xb4] ;  /* 0x0000b40001027983 */ /* 0x002f620000300800 */
[----:B------:R-:W-:-:S03]  /*1ddf0*/  IMAD.X R8, R51, 0x1, R15, P6 ;  /* 0x0000000133087824 */ /* 0x000fc600030e060f */
[----:B------:R0:W-:Y:S04]  /*1de00*/  STL [R1+0x3550], R7 ;  /* 0x0035500701007387 */ /* 0x0001e80000100800 */
[----:B------:R1:W-:Y:S04]  /*1de10*/  STL [R1+0x354c], R9 ;  /* 0x00354c0901007387 */ /* 0x0003e80000100800 */
[----:B------:R-:W5:Y:S01]  /*1de20*/  LDL.LU R56, [R1+0x2f4] ;  /* 0x0002f40001387983 */ /* 0x000f620000300800 */
[----:B0-----:R-:W-:-:S05]  /*1de30*/  IADD3 R7, P0, R59, R57, RZ ;  /* 0x000000393b077210 */ /* 0x001fca0007f1e0ff */
[----:B------:R0:W-:Y:S01]  /*1de40*/  STL [R1+0x3554], R7 ;  /* 0x0035540701007387 */ /* 0x0001e20000100800 */
[----:B-1----:R-:W-:-:S03]  /*1de50*/  IMAD.X R9, R52, 0x1, R14, P5 ;  /* 0x0000000134097824 */ /* 0x002fc600028e060e */
        /* <DEDUP_REMOVED lines=8> */
[----:B------:R-:W-:Y:S04]  /*1dee0*/  STL [R1+0x3544], R7 ;  /* 0x0035440701007387 */ /* 0x000fe80000100800 */
[----:B------:R0:W-:Y:S04]  /*1def0*/  STL [R1+0x3528], R8 ;  /* 0x0035280801007387 */ /* 0x0001e80000100800 */
[----:B------:R-:W5:Y:S01]  /*1df00*/  LDL.LU R60, [R1+0xbc] ;  /* 0x0000bc00013c7983 */ /* 0x000f620000300800 */
[----:B------:R-:W-:-:S05]  /*1df10*/  SHF.R.S32.HI R53, RZ, 0x1f, R53 ;  /* 0x0000001fff357819 */ /* 0x000fca0000011435 */
[C---:B-1----:R-:W-:Y:S02]  /*1df20*/  IMAD.X R9, R53.reuse, 0x1, R14, P3 ;  /* 0x0000000135097824 */ /* 0x042fe400018e060e */
[----:B0-----:R-:W-:Y:S01]  /*1df30*/  IMAD.X R8, R53, 0x1, R15, P2 ;  /* 0x0000000135087824 */ /* 0x001fe200010e060f */
[----:B--2---:R-:W-:-:S05]  /*1df40*/  IADD3 R7, P4, R61, R3, RZ ;  /* 0x000000033d077210 */ /* 0x004fca0007f9e0ff */
[----:B------:R0:W-:Y:S04]  /*1df50*/  STL [R1+0x3530], R7 ;  /* 0x0035300701007387 */ /* 0x0001e80000100800 */
[----:B------:R-:W-:Y:S04]  /*1df60*/  STL [R1+0x352c], R9 ;  /* 0x00352c0901007387 */ /* 0x000fe80000100800 */
[----:B------:R-:W2:Y:S01]  /*1df70*/  LDL.LU R16, [R1+0x2fc] ;  /* 0x0002fc0001107983 */ /* 0x000ea20000300800 */
[----:B0-----:R-:W-:-:S05]  /*1df80*/  IADD3 R7, P3, R61, R57, RZ ;  /* 0x000000393d077210 */ /* 0x001fca0007f7e0ff */
[----:B------:R3:W-:Y:S04]  /*1df90*/  STL [R1+0x3534], R7 ;  /* 0x0035340701007387 */ /* 0x0007e80000100800 */
[----:B------:R0:W-:Y:S04]  /*1dfa0*/  STL [R1+0x2944], R8 ;  /* 0x0029440801007387 */ /* 0x0001e80000100800 */
[----:B------:R-:W2:Y:S01]  /*1dfb0*/  LDL.LU R61, [R1+0xc0] ;  /* 0x0000c000013d7983 */ /* 0x000ea20000300800 */
[----:B---3--:R-:W-:-:S05]  /*1dfc0*/  IADD3 R7, P2, R5, R3, RZ ;  /* 0x0000000305077210 */ /* 0x008fca0007f5e0ff */
[----:B------:R1:W-:Y:S01]  /*1dfd0*/  STL [R1+0x2964], R7 ;  /* 0x0029640701007387 */ /* 0x0003e20000100800 */
[C---:B----4-:R-:W-:Y:S02]  /*1dfe0*/  IMAD.X R9, R54.reuse, 0x1, R14, P1 ;  /* 0x0000000136097824 */ /* 0x050fe400008e060e */
[----:B0-----:R-:W-:Y:S01]  /*1dff0*/  IMAD.X R8, R54, 0x1, R15, P0 ;  /* 0x0000000136087824 */ /* 0x001fe200000e060f */
[----:B-1----:R-:W-:Y:S02]  /*1e000*/  IADD3 R7, P1, R5, R57, RZ ;  /* 0x0000003905077210 */ /* 0x002fe40007f3e0ff */
[----:B------:R-:W-:Y:S04]  /*1e010*/  STL [R1+0x2948], R9 ;  /* 0x0029480901007387 */ /* 0x000fe80000100800 */
[----:B------:R-:W3:Y:S04]  /*1e020*/  LDL.LU R5, [R1+0x300] ;  /* 0x0003000001057983 */ /* 0x000ee80000300800 */
[----:B------:R5:W-:Y:S04]  /*1e030*/  STL [R1+0x296c], R7 ;  /* 0x00296c0701007387 */ /* 0x000be80000100800 */
[----:B------:R0:W-:Y:S04]  /*1e040*/  STL [R1+0x294c], R8 ;  /* 0x00294c0801007387 */ /* 0x0001e80000100800 */
[----:B------:R-:W4:Y:S01]  /*1e050*/  LDL.LU R54, [R1+0xc4] ;  /* 0x0000c40001367983 */ /* 0x000f220000300800 */
[----:B-----5:R-:W-:-:S05]  /*1e060*/  IADD3 R7, P0, R6, R3, RZ ;  /* 0x0000000306077210 */ /* 0x020fca0007f1e0ff */
[----:B------:R1:W-:Y:S01]  /*1e070*/  STL [R1+0x2974], R7 ;  /* 0x0029740701007387 */ /* 0x0003e20000100800 */
[----:B0-----:R-:W-:Y:S01]  /*1e080*/  IMAD.X R8, R4, 0x1, R14, P6 ;  /* 0x0000000104087824 */ /* 0x001fe200030e060e */
[----:B-1----:R-:W-:Y:S01]  /*1e090*/  IADD3 R7, P6, R6, R57, RZ ;  /* 0x0000003906077210 */ /* 0x002fe20007fde0ff */
[----:B------:R-:W-:-:S03]  /*1e0a0*/  IMAD.X R4, R4, 0x1, R15, P5 ;  /* 0x0000000104047824 */ /* 0x000fc600028e060f */
[----:B------:R-:W-:Y:S04]  /*1e0b0*/  STL [R1+0x2950], R8 ;  /* 0x0029500801007387 */ /* 0x000fe80000100800 */
[----:B------:R-:W5:Y:S04]  /*1e0c0*/  LDL.LU R6, [R1+0x304] ;  /* 0x0003040001067983 */ /* 0x000f680000300800 */
[----:B------:R0:W-:Y:S04]  /*1e0d0*/  STL [R1+0x297c], R7 ;  /* 0x00297c0701007387 */ /* 0x0001e80000100800 */
[----:B------:R1:W-:Y:S01]  /*1e0e0*/  STL [R1+0x2954], R4 ;  /* 0x0029540401007387 */ /* 0x0003e20000100800 */
[----:B0-----:R-:W-:-:S03]  /*1e0f0*/  IADD3 R7, P5, R55, R3, RZ ;  /* 0x0000000337077210 */ /* 0x001fc60007fbe0ff */
[----:B-1----:R-:W5:Y:S01]  /*1e100*/  LDL.LU R4, [R1+0xc8] ;  /* 0x0000c80001047983 */ /* 0x002f620000300800 */
[----:B------:R-:W-:-:S03]  /*1e110*/  IMAD.X R8, R2, 0x1, R14, P4 ;  /* 0x0000000102087824 */ /* 0x000fc600020e060e */
[----:B------:R0:W-:Y:S01]  /*1e120*/  STL [R1+0x2984], R7 ;  /* 0x0029840701007387 */ /* 0x0001e20000100800 */
[----:B------:R-:W-:-:S03]  /*1e130*/  IMAD.X R2, R2, 0x1, R15, P3 ;  /* 0x0000000102027824 */ /* 0x000fc600018e060f */
[----:B------:R-:W-:Y:S01]  /*1e140*/  STL [R1+0x2958], R8 ;  /* 0x0029580801007387 */ /* 0x000fe20000100800 */
[----:B0-----:R-:W-:-:S03]  /*1e150*/  IADD3 R7, P4, R55, R57, RZ ;  /* 0x0000003937077210 */ /* 0x001fc60007f9e0ff */
[----:B------:R-:W5:Y:S04]  /*1e160*/  LDL.LU R55, [R1+0x308] ;  /* 0x0003080001377983 */ /* 0x000f680000300800 */
[----:B------:R0:W-:Y:S04]  /*1e170*/  STL [R1+0x298c], R7 ;  /* 0x00298c0701007387 */ /* 0x0001e80000100800 */
[----:B------:R1:W-:Y:S01]  /*1e180*/  STL [R1+0x295c], R2 ;  /* 0x00295c0201007387 */ /* 0x0003e20000100800 */
[----:B0-----:R-:W-:Y:S01]  /*1e190*/  IADD3 R7, P3, R56, R3, RZ ;  /* 0x0000000338077210 */ /* 0x001fe20007f7e0ff */
[----:B------:R-:W-:-:S02]  /*1e1a0*/  IMAD.X R9, R58, 0x1, R14, P2 ;  /* 0x000000013a097824 */ /* 0x000fc400010e060e */
[----:B-1----:R-:W5:Y:S01]  /*1e1b0*/  LDL.LU R2, [R1+0xcc] ;  /* 0x0000cc0001027983 */ /* 0x002f620000300800 */
[----:B------:R-:W-:-:S03]  /*1e1c0*/  IMAD.X R8, R58, 0x1, R15, P1 ;  /* 0x000000013a087824 */ /* 0x000fc600008e060f */
[----:B------:R0:W-:Y:S04]  /*1e1d0*/  STL [R1+0x2994], R7 ;  /* 0x0029940701007387 */ /* 0x0001e80000100800 */
[----:B------:R-:W-:Y:S01]  /*1e1e0*/  STL [R1+0x2960], R9 ;  /* 0x0029600901007387 */ /* 0x000fe20000100800 */
[----:B0-----:R-:W-:-:S03]  /*1e1f0*/  IADD3 R7, P2, R56, R57, RZ ;  /* 0x0000003938077210 */ /* 0x001fc60007f5e0ff */
[----:B------:R-:W5:Y:S04]  /*1e200*/  LDL.LU R56, [R1+0x30c] ;  /* 0x00030c0001387983 */ /* 0x000f680000300800 */
[----:B------:R0:W-:Y:S04]  /*1e210*/  STL [R1+0x299c], R7 ;  /* 0x00299c0701007387 */ /* 0x0001e80000100800 */
[----:B------:R1:W-:Y:S04]  /*1e220*/  STL [R1+0x2968], R8 ;  /* 0x0029680801007387 */ /* 0x0003e80000100800 */
[----:B------:R-:W5:Y:S01]  /*1e230*/  LDL.LU R58, [R1+0xd0] ;  /* 0x0000d000013a7983 */ /* 0x000f620000300800 */
[----:B0-----:R-:W-:Y:S01]  /*1e240*/  IADD3 R7, P1, R59, R3, RZ ;  /* 0x000000033b077210 */ /* 0x001fe20007f3e0ff */
[----:B------:R-:W-:-:S04]  /*1e250*/  IMAD.X R9, R60, 0x1, R14, P0 ;  /* 0x000000013c097824 */ /* 0x000fc800000e060e */
[----:B------:R0:W-:Y:S01]  /*1e260*/  STL [R1+0x29a4], R7 ;  /* 0x0029a40701007387 */ /* 0x0001e20000100800 */
[----:B-1----:R-:W-:-:S03]  /*1e270*/  IMAD.X R8, R60, 0x1, R15, P6 ;  /* 0x000000013c087824 */ /* 0x002fc600030e060f */
[----:B------:R-:W-:Y:S01]  /*1e280*/  STL [R1+0x2970], R9 ;  /* 0x0029700901007387 */ /* 0x000fe20000100800 */
[----:B0-----:R-:W-:-:S03]  /*1e290*/  IADD3 R7, P0, R59, R57, RZ ;  /* 0x000000393b077210 */ /* 0x001fc60007f1e0ff */
[----:B------:R-:W5:Y:S04]  /*1e2a0*/  LDL.LU R59, [R1+0x310] ;  /* 0x00031000013b7983 */ /* 0x000f680000300800 */
[----:B------:R2:W-:Y:S04]  /*1e2b0*/  STL [R1+0x29ac], R7 ;  /* 0x0029ac0701007387 */ /* 0x0005e80000100800 */
[----:B------:R-:W-:Y:S04]  /*1e2c0*/  STL [R1+0x2978], R8 ;  /* 0x0029780801007387 */ /* 0x000fe80000100800 */
[----:B------:R-:W5:Y:S01]  /*1e2d0*/  LDL.LU R60, [R1+0xd8] ;  /* 0x0000d800013c7983 */ /* 0x000f620000300800 */
[----:B--2---:R-:W-:-:S05]  /*1e2e0*/  IADD3 R7, P6, R16, R3, RZ ;  /* 0x0000000310077210 */ /* 0x004fca0007fde0ff */
[----:B------:R0:W-:Y:S01]  /*1e2f0*/  STL [R1+0x29b4], R7 ;  /* 0x0029b40701007387 */ /* 0x0001e20000100800 */
[C---:B------:R-:W-:Y:S01]  /*1e300*/  IMAD.X R9, R61.reuse, 0x1, R14, P5 ;  /* 0x000000013d097824 */ /* 0x040fe200028e060e */
[----:B0-----:R-:W-:Y:S01]  /*1e310*/  IADD3 R7, P5, R16, R57, RZ ;  /* 0x0000003910077210 */ /* 0x001fe20007fbe0ff */
[----:B------:R-:W-:-:S03]  /*1e320*/  IMAD.X R8, R61, 0x1, R15, P4 ;  /* 0x000000013d087824 */ /* 0x000fc600020e060f */
[----:B------:R-:W-:Y:S04]  /*1e330*/  STL [R1+0x2980], R9 ;  /* 0x0029800901007387 */ /* 0x000fe80000100800 */
[----:B------:R-:W2:Y:S04]  /*1e340*/  LDL.LU R16, [R1+0x314] ;  /* 0x0003140001107983 */ /* 0x000ea80000300800 */
        /* <DEDUP_REMOVED lines=23> */
[----:B-1----:R-:W5:Y:S04]  /*1e4c0*/  LDL.LU R4, [R1+0xe8] ;  /* 0x0000e80001047983 */ /* 0x002f680000300800 */
[----:B------:R0:W-:Y:S01]  /*1e4d0*/  STL [R1+0x29e4], R7 ;  /* 0x0029e40701007387 */ /* 0x0001e20000100800 */
[C---:B------:R-:W-:Y:S02]  /*1e4e0*/  IMAD.X R8, R2.reuse, 0x1, R14, P6 ;  /* 0x0000000102087824 */ /* 0x040fe400030e060e */
[----:B------:R-:W-:-:S03]  /*1e4f0*/  IMAD.X R2, R2, 0x1, R15, P5 ;  /* 0x0000000102027824 */ /* 0x000fc600028e060f */
[----:B------:R-:W-:Y:S01]  /*1e500*/  STL [R1+0x29b0], R8 ;  /* 0x0029b00801007387 */ /* 0x000fe20000100800 */
[----:B0-----:R-:W-:-:S03]  /*1e510*/  IADD3 R7, P6, R55, R57, RZ ;  /* 0x0000003937077210 */ /* 0x001fc60007fde0ff */
        /* <DEDUP_REMOVED lines=22> */
[----:B------:R0:W-:Y:S04]  /*1e680*/  STL [R1+0x29d8], R8 ;  /* 0x0029d80801007387 */ /* 0x0001e80000100800 */
[----:B------:R-:W5:Y:S01]  /*1e690*/  LDL.LU R60, [R1+0xf4] ;  /* 0x0000f400013c7983 */ /* 0x000f620000300800 */
[----:B--2---:R-:W-:-:S05]  /*1e6a0*/  IADD3 R7, P1, R16, R3, RZ ;  /* 0x0000000310077210 */ /* 0x004fca0007f3e0ff */
[----:B------:R1:W-:Y:S01]  /*1e6b0*/  STL [R1+0x2a14], R7 ;  /* 0x002a140701007387 */ /* 0x0003e20000100800 */
[C---:B------:R-:W-:Y:S02]  /*1e6c0*/  IMAD.X R9, R61.reuse, 0x1, R14, P0 ;  /* 0x000000013d097824 */ /* 0x040fe400000e060e */
[----:B0-----:R-:W-:Y:S01]  /*1e6d0*/  IMAD.X R8, R61, 0x1, R15, P6 ;  /* 0x000000013d087824 */ /* 0x001fe200030e060f */
[----:B-1----:R-:W-:Y:S02]  /*1e6e0*/  IADD3 R7, P0, R16, R57, RZ ;  /* 0x0000003910077210 */ /* 0x002fe40007f1e0ff */
        /* <DEDUP_REMOVED lines=28> */
[----:B------:R-:W-:Y:S01]  /*1e8b0*/  IMAD.X R2, R2, 0x1, R15, P0 ;  /* 0x0000000102027824 */ /* 0x000fe200000e060f */
[----:B0-----:R-:W-:Y:S02]  /*1e8c0*/  IADD3 R7, P1, R55, R57, RZ ;  /* 0x0000003937077210 */ /* 0x001fe40007f3e0ff */
        /* <DEDUP_REMOVED lines=928> */
[----:B0-----:R-:W-:-:S03]  /*222d0*/  IMAD.X R8, R61, 0x1, R15, P3 ;  /* 0x000000013d087824 */ /* 0x001fc600018e060f */
[----:B------:R-:W-:Y:S01]  /*222e0*/  STL [R1+0x2fe0], R9 ;  /* 0x002fe00901007387 */ /* 0x000fe20000100800 */
[----:B-1----:R-:W-:-:S03]  /*222f0*/  IADD3 R7, P4, R16, R57, RZ ;  /* 0x0000003910077210 */ /* 0x002fc60007f9e0ff */
        /* <DEDUP_REMOVED lines=54> */
[----:B--2---:R-:W-:Y:S01]  /*22660*/  IADD3 R7, P0, R16, R3, RZ ;  /* 0x0000000310077210 */ /* 0x004fe20007f1e0ff */
[----:B------:R-:W-:-:S04]  /*22670*/  IMAD.X R9, R61, 0x1, R14, P6 ;  /* 0x000000013d097824 */ /* 0x000fc800030e060e */
[----:B------:R1:W-:Y:S01]  /*22680*/  STL [R1+0x3074], R7 ;  /* 0x0030740701007387 */ /* 0x0003e20000100800 */
        /* <DEDUP_REMOVED lines=130> */
[----:B0-----:R-:W-:-:S03]  /*22eb0*/  IMAD.X R8, R54, 0x1, R15, P0 ;  /* 0x0000000136087824 */ /* 0x001fc600000e060f */
[----:B------:R-:W-:Y:S01]  /*22ec0*/  STL [R1+0x3110], R9 ;  /* 0x0031100901007387 */ /* 0x000fe20000100800 */
[----:B-1----:R-:W-:-:S03]  /*22ed0*/  IADD3 R7, P1, R5, R57, RZ ;  /* 0x0000003905077210 */ /* 0x002fc60007f3e0ff */
        /* <DEDUP_REMOVED lines=54> */
[----:B---3--:R-:W-:Y:S01]  /*23240*/  IADD3 R7, P4, R5, R3, RZ ;  /* 0x0000000305077210 */ /* 0x008fe20007f9e0ff */
[----:B----4-:R-:W-:-:S04]  /*23250*/  IMAD.X R9, R54, 0x1, R14, P3 ;  /* 0x0000000136097824 */ /* 0x010fc800018e060e */
[----:B------:R1:W-:Y:S01]  /*23260*/  STL [R1+0x31a4], R7 ;  /* 0x0031a40701007387 */ /* 0x0003e20000100800 */
        /* <DEDUP_REMOVED lines=259> */
[C---:B------:R-:W-:Y:S01]  /*242a0*/  IMAD.X R8, R2.reuse, 0x1, R14, P0 ;  /* 0x0000000102087824 */ /* 0x040fe200000e060e */
[----:B0-----:R-:W-:Y:S01]  /*242b0*/  IADD3 R7, P0, R55, R57, RZ ;  /* 0x0000003937077210 */ /* 0x001fe20007f1e0ff */
        /* <DEDUP_REMOVED lines=38> */
[----:B------:R0:W-:Y:S02]  /*24520*/  STL [R1+0x3374], R7 ;  /* 0x0033740701007387 */ /* 0x0001e40000100800 */
[----:B0-----:R-:W-:Y:S02]  /*24530*/  IADD3 R7, P6, R5, R57, RZ ;  /* 0x0000003905077210 */ /* 0x001fe40007fde0ff */
[----:B------:R-:W3:Y:S04]  /*24540*/  LDL.LU R5, [R1+0x5c0] ;  /* 0x0005c00001057983 */ /* 0x000ee80000300800 */
[----:B------:R0:W-:Y:S04]  /*24550*/  STL [R1+0x3340], R8 ;  /* 0x0033400801007387 */ /* 0x0001e80000100800 */
[----:B------:R5:W-:Y:S01]  /*24560*/  STL [R1+0x337c], R7 ;  /* 0x00337c0701007387 */ /* 0x000be20000100800 */
[----:B0-----:R-:W-:-:S03]  /*24570*/  IMAD.X R8, R54, 0x1, R15, P5 ;  /* 0x0000000136087824 */ /* 0x001fc600028e060f */
[----:B------:R-:W4:Y:S04]  /*24580*/  LDL.LU R54, [R1+0x6c4] ;  /* 0x0006c40001367983 */ /* 0x000f280000300800 */
[----:B------:R0:W-:Y:S01]  /*24590*/  STL [R1+0x3348], R8 ;  /* 0x0033480801007387 */ /* 0x0001e20000100800 */
[----:B-----5:R-:W-:-:S05]  /*245a0*/  IADD3 R7, P5, R6, R3, RZ ;  /* 0x0000000306077210 */ /* 0x020fca0007fbe0ff */
[----:B------:R1:W-:Y:S01]  /*245b0*/  STL [R1+0x3384], R7 ;  /* 0x0033840701007387 */ /* 0x0003e20000100800 */
[----:B0-----:R-:W-:Y:S01]  /*245c0*/  IMAD.X R8, R4, 0x1, R14, P4 ;  /* 0x0000000104087824 */ /* 0x001fe200020e060e */
[----:B-1----:R-:W-:Y:S02]  /*245d0*/  IADD3 R7, P4, R6, R57, RZ ;  /* 0x0000003906077210 */ /* 0x002fe40007f9e0ff */
[----:B------:R-:W5:Y:S04]  /*245e0*/  LDL.LU R6, [R1+0x5c4] ;  /* 0x0005c40001067983 */ /* 0x000f680000300800 */
[----:B------:R0:W-:Y:S04]  /*245f0*/  STL [R1+0x3350], R8 ;  /* 0x0033500801007387 */ /* 0x0001e80000100800 */
[----:B------:R1:W-:Y:S01]  /*24600*/  STL [R1+0x338c], R7 ;  /* 0x00338c0701007387 */ /* 0x0003e20000100800 */
[----:B0-----:R-:W-:-:S03]  /*24610*/  IMAD.X R8, R4, 0x1, R15, P3 ;  /* 0x0000000104087824 */ /* 0x001fc600018e060f */
[----:B------:R-:W5:Y:S01]  /*24620*/  LDL.LU R4, [R1+0x6c8] ;  /* 0x0006c80001047983 */ /* 0x000f620000300800 */
[----:B-1----:R-:W-:-:S03]  /*24630*/  IADD3 R7, P3, R55, R3, RZ ;  /* 0x0000000337077210 */ /* 0x002fc60007f7e0ff */
[----:B------:R0:W-:Y:S04]  /*24640*/  STL [R1+0x3358], R8 ;  /* 0x0033580801007387 */ /* 0x0001e80000100800 */
[----:B------:R1:W-:Y:S01]  /*24650*/  STL [R1+0x3394], R7 ;  /* 0x0033940701007387 */ /* 0x0003e20000100800 */
[C---:B0-----:R-:W-:Y:S01]  /*24660*/  IMAD.X R8, R2.reuse, 0x1, R14, P2 ;  /* 0x0000000102087824 */ /* 0x041fe200010e060e */
        /* <DEDUP_REMOVED lines=16> */
[C---:B-1----:R-:W-:Y:S01]  /*24770*/  IADD3 R7, P6, R59.reuse, R3, RZ ;  /* 0x000000033b077210 */ /* 0x042fe20007fde0ff */
[----:B------:R-:W-:Y:S02]  /*24780*/  IMAD.X R9, R60, 0x1, R14, P5 ;  /* 0x000000013c097824 */ /* 0x000fe400028e060e */
[----:B------:R0:W-:Y:S04]  /*24790*/  STL [R1+0x3378], R8 ;  /* 0x0033780801007387 */ /* 0x0001e80000100800 */
[----:B------:R1:W-:Y:S04]  /*247a0*/  STL [R1+0x33b4], R7 ;  /* 0x0033b40701007387 */ /* 0x0003e80000100800 */
[----:B------:R-:W-:Y:S01]  /*247b0*/  STL [R1+0x3380], R9 ;  /* 0x0033800901007387 */ /* 0x000fe20000100800 */
[----:B0-----:R-:W-:-:S03]  /*247c0*/  IADD3 R8, P5, R59, R57, RZ ;  /* 0x000000393b087210 */ /* 0x001fc60007fbe0ff */
[----:B------:R-:W5:Y:S01]  /*247d0*/  LDL.LU R59, [R1+0x5d8] ;  /* 0x0005d800013b7983 */ /* 0x000f620000300800 */
[----:B-1----:R-:W-:-:S03]  /*247e0*/  IMAD.X R7, R60, 0x1, R15, P4 ;  /* 0x000000013c077824 */ /* 0x002fc600020e060f */
[----:B------:R2:W-:Y:S04]  /*247f0*/  STL [R1+0x33bc], R8 ;  /* 0x0033bc0801007387 */ /* 0x0005e80000100800 */
[----:B------:R0:W-:Y:S04]  /*24800*/  STL [R1+0x3388], R7 ;  /* 0x0033880701007387 */ /* 0x0001e80000100800 */
[----:B------:R-:W5:Y:S01]  /*24810*/  LDL.LU R60, [R1+0x6d4] ;  /* 0x0006d400013c7983 */ /* 0x000f620000300800 */
[C---:B--2---:R-:W-:Y:S01]  /*24820*/  IADD3 R8, P4, R16.reuse, R3, RZ ;  /* 0x0000000310087210 */ /* 0x044fe20007f9e0ff */
[----:B0-----:R-:W-:Y:S01]  /*24830*/  IMAD.X R7, R61, 0x1, R14, P3 ;  /* 0x000000013d077824 */ /* 0x001fe200018e060e */
[----:B------:R-:W-:-:S03]  /*24840*/  IADD3 R9, P3, R16, R57, RZ ;  /* 0x0000003910097210 */ /* 0x000fc60007f7e0ff */
[----:B------:R0:W-:Y:S04]  /*24850*/  STL [R1+0x33c4], R8 ;  /* 0x0033c40801007387 */ /* 0x0001e80000100800 */
[----:B------:R3:W-:Y:S01]  /*24860*/  STL [R1+0x3390], R7 ;  /* 0x0033900701007387 */ /* 0x0007e20000100800 */
[----:B0-----:R-:W-:-:S03]  /*24870*/  IMAD.X R8, R61, 0x1, R15, P2 ;  /* 0x000000013d087824 */ /* 0x001fc600010e060f */
[----:B------:R-:W-:Y:S04]  /*24880*/  STL [R1+0x33cc], R9 ;  /* 0x0033cc0901007387 */ /* 0x000fe80000100800 */
[----:B------:R-:W2:Y:S01]  /*24890*/  LDL.LU R61, [R1+0x5e0] ;  /* 0x0005e000013d7983 */ /* 0x000ea20000300800 */
[----:B---3--:R-:W-:-:S03]  /*248a0*/  IADD3 R7, P2, R5, R3, RZ ;  /* 0x0000000305077210 */ /* 0x008fc60007f5e0ff */
[----:B------:R4:W-:Y:S04]  /*248b0*/  STL [R1+0x3398], R8 ;  /* 0x0033980801007387 */ /* 0x0009e80000100800 */
[----:B------:R-:W3:Y:S04]  /*248c0*/  LDL.LU R16, [R1+0x6d8] ;  /* 0x0006d80001107983 */ /* 0x000ee80000300800 */
[----:B------:R0:W-:Y:S01]  /*248d0*/  STL [R1+0x33d4], R7 ;  /* 0x0033d40701007387 */ /* 0x0001e20000100800 */
[C---:B----4-:R-:W-:Y:S02]  /*248e0*/  IMAD.X R8, R54.reuse, 0x1, R15, P0 ;  /* 0x0000000136087824 */ /* 0x050fe400000e060f */
[----:B0-----:R-:W-:Y:S01]  /*248f0*/  IMAD.X R7, R54, 0x1, R14, P1 ;  /* 0x0000000136077824 */ /* 0x001fe200008e060e */
[----:B------:R-:W-:-:S04]  /*24900*/  IADD3 R5, P1, R5, R57, RZ ;  /* 0x0000003905057210 */ /* 0x000fc80007f3e0ff */
[----:B------:R-:W-:Y:S04]  /*24910*/  STL [R1+0x33a0], R7 ;  /* 0x0033a00701007387 */ /* 0x000fe80000100800 */
[----:B------:R0:W-:Y:S04]  /*24920*/  STL [R1+0x33dc], R5 ;  /* 0x0033dc0501007387 */ /* 0x0001e80000100800 */
[----:B0-----:R-:W4:Y:S04]  /*24930*/  LDL.LU R5, [R1+0x5e4] ;  /* 0x0005e40001057983 */ /* 0x001f280000300800 */
[----:B------:R0:W-:Y:S04]  /*24940*/  STL [R1+0x33a8], R8 ;  /* 0x0033a80801007387 */ /* 0x0001e80000100800 */
[----:B------:R-:W4:Y:S01]  /*24950*/  LDL.LU R54, [R1+0x6dc] ;  /* 0x0006dc0001367983 */ /* 0x000f220000300800 */
[----:B-----5:R-:W-:-:S05]  /*24960*/  IADD3 R7, P0, R6, R3, RZ ;  /* 0x0000000306077210 */ /* 0x020fca0007f1e0ff */
[----:B------:R1:W-:Y:S01]  /*24970*/  STL [R1+0x33e4], R7 ;  /* 0x0033e40701007387 */ /* 0x0003e20000100800 */
[----:B------:R-:W-:Y:S01]  /*24980*/  IMAD.X R9, R4, 0x1, R14, P6 ;  /* 0x0000000104097824 */ /* 0x000fe200030e060e */
[----:B0-----:R-:W-:Y:S01]  /*24990*/  IADD3 R8, P6, R6, R57, RZ ;  /* 0x0000003906087210 */ /* 0x001fe20007fde0ff */
[----:B-1----:R-:W-:-:S03]  /*249a0*/  IMAD.X R7, R4, 0x1, R15, P5 ;  /* 0x0000000104077824 */ /* 0x002fc600028e060f */
[----:B------:R-:W-:Y:S04]  /*249b0*/  STL [R1+0x33b0], R9 ;  /* 0x0033b00901007387 */ /* 0x000fe80000100800 */
[----:B------:R-:W-:Y:S04]  /*249c0*/  STL [R1+0x33ec], R8 ;  /* 0x0033ec0801007387 */ /* 0x000fe80000100800 */
[----:B------:R-:W5:Y:S04]  /*249d0*/  LDL.LU R4, [R1+0x5ec] ;  /* 0x0005ec0001047983 */ /* 0x000f680000300800 */
[----:B------:R-:W-:Y:S04]  /*249e0*/  STL [R1+0x33b8], R7 ;  /* 0x0033b80701007387 */ /* 0x000fe80000100800 */
[----:B------:R-:W5:Y:S01]  /*249f0*/  LDL.LU R17, [R1+0x6e0] ;  /* 0x0006e00001117983 */ /* 0x000f620000300800 */
[----:B------:R-:W-:-:S05]  /*24a00*/  IADD3 R6, P5, R55, R3, RZ ;  /* 0x0000000337067210 */ /* 0x000fca0007fbe0ff */
[----:B------:R0:W-:Y:S02]  /*24a10*/  STL [R1+0x33f4], R6 ;  /* 0x0033f40601007387 */ /* 0x0001e40000100800 */
[C---:B0-----:R-:W-:Y:S01]  /*24a20*/  IMAD.X R6, R2.reuse, 0x1, R14, P4 ;  /* 0x0000000102067824 */ /* 0x041fe200020e060e */
[----:B------:R-:W-:Y:S01]  /*24a30*/  IADD3 R7, P4, R55, R57, RZ ;  /* 0x0000003937077210 */ /* 0x000fe20007f9e0ff */
[----:B------:R-:W-:-:S03]  /*24a40*/  IMAD.X R2, R2, 0x1, R15, P3 ;  /* 0x0000000102027824 */ /* 0x000fc600018e060f */
[----:B------:R0:W-:Y:S04]  /*24a50*/  STL [R1+0x33c0], R6 ;  /* 0x0033c00601007387 */ /* 0x0001e80000100800 */
[----:B------:R-:W-:Y:S04]  /*24a60*/  STL [R1+0x33fc], R7 ;  /* 0x0033fc0701007387 */ /* 0x000fe80000100800 */
[----:B------:R-:W5:Y:S04]  /*24a70*/  LDL.LU R55, [R1+0x5f0] ;  /* 0x0005f00001377983 */ /* 0x000f680000300800 */
[----:B------:R1:W-:Y:S01]  /*24a80*/  STL [R1+0x33c8], R2 ;  /* 0x0033c80201007387 */ /* 0x0003e20000100800 */
[----:B0-----:R-:W-:-:S03]  /*24a90*/  IADD3 R6, P3, R56, R3, RZ ;  /* 0x0000000338067210 */ /* 0x001fc60007f7e0ff */
[----:B-1----:R-:W5:Y:S04]  /*24aa0*/  LDL.LU R2, [R1+0x6e4] ;  /* 0x0006e40001027983 */ /* 0x002f680000300800 */
[----:B------:R0:W-:Y:S01]  /*24ab0*/  STL [R1+0x3404], R6 ;  /* 0x0034040601007387 */ /* 0x0001e20000100800 */
[C---:B------:R-:W-:Y:S02]  /*24ac0*/  IMAD.X R7, R58.reuse, 0x1, R15, P1 ;  /* 0x000000013a077824 */ /* 0x040fe400008e060f */
[----:B0-----:R-:W-:Y:S01]  /*24ad0*/  IMAD.X R6, R58, 0x1, R14, P2 ;  /* 0x000000013a067824 */ /* 0x001fe200010e060e */
[----:B------:R-:W-:-:S04]  /*24ae0*/  IADD3 R8, P2, R56, R57, RZ ;  /* 0x0000003938087210 */ /* 0x000fc80007f5e0ff */
[----:B------:R0:W-:Y:S04]  /*24af0*/  STL [R1+0x33d0], R6 ;  /* 0x0033d00601007387 */ /* 0x0001e80000100800 */
[----:B0-----:R-:W5:Y:S04]  /*24b00*/  LDL.LU R6, [R1+0x5f8] ;  /* 0x0005f80001067983 */ /* 0x001f680000300800 */
[----:B------:R0:W-:Y:S04]  /*24b10*/  STL [R1+0x340c], R8 ;  /* 0x00340c0801007387 */ /* 0x0001e80000100800 */
[----:B------:R1:W-:Y:S04]  /*24b20*/  STL [R1+0x33d8], R7 ;  /* 0x0033d80701007387 */ /* 0x0003e80000100800 */
[----:B------:R-:W5:Y:S01]  /*24b30*/  LDL.LU R56, [R1+0x6e8] ;  /* 0x0006e80001387983 */ /* 0x000f620000300800 */
[----:B0-----:R-:W-:Y:S01]  /*24b40*/  IADD3 R8, P1, R59, R3, RZ ;  /* 0x000000033b087210 */ /* 0x001fe20007f3e0ff */
[----:B-1----:R-:W-:-:S04]  /*24b50*/  IMAD.X R7, R60, 0x1, R14, P0 ;  /* 0x000000013c077824 */ /* 0x002fc800000e060e */
[----:B------:R0:W-:Y:S04]  /*24b60*/  STL [R1+0x3414], R8 ;  /* 0x0034140801007387 */ /* 0x0001e80000100800 */
[----:B------:R-:W5:Y:S01]  /*24b70*/  LDL.LU R58, [R1+0x600] ;  /* 0x00060000013a7983 */ /* 0x000f620000300800 */
[----:B0-----:R-:W-:-:S03]  /*24b80*/  IADD3 R8, P0, R59, R57, RZ ;  /* 0x000000393b087210 */ /* 0x001fc60007f1e0ff */
[----:B------:R0:W-:Y:S04]  /*24b90*/  STL [R1+0x33e0], R7 ;  /* 0x0033e00701007387 */ /* 0x0001e80000100800 */
[----:B------:R3:W-:Y:S04]  /*24ba0*/  STL [R1+0x341c], R8 ;  /* 0x00341c0801007387 */ /* 0x0007e80000100800 */
[----:B------:R-:W5:Y:S01]  /*24bb0*/  LDL.LU R59, [R1+0x6ec] ;  /* 0x0006ec00013b7983 */ /* 0x000f620000300800 */
[----:B0-----:R-:W-:Y:S01]  /*24bc0*/  IMAD.X R7, R60, 0x1, R15, P6 ;  /* 0x000000013c077824 */ /* 0x001fe200030e060f */
[----:B--2---:R-:W-:Y:S01]  /*24bd0*/  IADD3 R9, P6, R61, R3, RZ ;  /* 0x000000033d097210 */ /* 0x004fe20007fde0ff */
[----:B---3--:R-:W-:-:S03]  /*24be0*/  IMAD.X R8, R16, 0x1, R14, P5 ;  /* 0x0000000110087824 */ /* 0x008fc600028e060e */
[----:B------:R0:W-:Y:S04]  /*24bf0*/  STL [R1+0x33e8], R7 ;  /* 0x0033e80701007387 */ /* 0x0001e80000100800 */
[----:B------:R-:W-:Y:S04]  /*24c00*/  STL [R1+0x3424], R9 ;  /* 0x0034240901007387 */ /* 0x000fe80000100800 */
[----:B------:R-:W2:Y:S01]  /*24c10*/  LDL.LU R60, [R1+0x604] ;  /* 0x00060400013c7983 */ /* 0x000ea20000300800 */
[----:B0-----:R-:W-:-:S03]  /*24c20*/  IADD3 R7, P5, R61, R57, RZ ;  /* 0x000000393d077210 */ /* 0x001fc60007fbe0ff */
[----:B------:R-:W-:Y:S04]  /*24c30*/  STL [R1+0x33f0], R8 ;  /* 0x0033f00801007387 */ /* 0x000fe80000100800 */
[----:B------:R-:W3:Y:S04]  /*24c40*/  LDL.LU R61, [R1+0x6f0] ;  /* 0x0006f000013d7983 */ /* 0x000ee80000300800 */
[----:B------:R0:W-:Y:S02]  /*24c50*/  STL [R1+0x342c], R7 ;  /* 0x00342c0701007387 */ /* 0x0001e40000100800 */
[----:B0-----:R-:W-:Y:S01]  /*24c60*/  IMAD.X R7, R16, 0x1, R15, P4 ;  /* 0x0000000110077824 */ /* 0x001fe200020e060f */
[----:B----4-:R-:W-:Y:S01]  /*24c70*/  IADD3 R9, P4, R5, R3, RZ ;  /* 0x0000000305097210 */ /* 0x010fe20007f9e0ff */
[----:B------:R-:W-:-:S03]  /*24c80*/  IMAD.X R8, R54, 0x1, R14, P3 ;  /* 0x0000000136087824 */ /* 0x000fc600018e060e */
[----:B------:R0:W-:Y:S04]  /*24c90*/  STL [R1+0x33f8], R7 ;  /* 0x0033f80701007387 */ /* 0x0001e80000100800 */
[----:B------:R-:W-:Y:S04]  /*24ca0*/  STL [R1+0x3434], R9 ;  /* 0x0034340901007387 */ /* 0x000fe80000100800 */
[----:B------:R-:W4:Y:S01]  /*24cb0*/  LDL.LU R16, [R1+0x60c] ;  /* 0x00060c0001107983 */ /* 0x000f220000300800 */
[----:B0-----:R-:W-:-:S03]  /*24cc0*/  IADD3 R7, P3, R5, R57, RZ ;  /* 0x0000003905077210 */ /* 0x001fc60007f7e0ff */
[----:B------:R-:W-:Y:S04]  /*24cd0*/  STL [R1+0x3400], R8 ;  /* 0x0034000801007387 */ /* 0x000fe80000100800 */
[----:B------:R-:W4:Y:S04]  /*24ce0*/  LDL.LU R5, [R1+0x6f4] ;  /* 0x0006f40001057983 */ /* 0x000f280000300800 */
[----:B------:R0:W-:Y:S02]  /*24cf0*/  STL [R1+0x343c], R7 ;  /* 0x00343c0701007387 */ /* 0x0001e40000100800 */
[----:B0-----:R-:W-:-:S05]  /*24d00*/  IMAD.X R7, R54, 0x1, R15, P2 ;  /* 0x0000000136077824 */ /* 0x001fca00010e060f */
[----:B------:R0:W-:Y:S01]  /*24d10*/  STL [R1+0x3408], R7 ;  /* 0x0034080701007387 */ /* 0x0001e20000100800 */
[----:B-----5:R-:W-:-:S05]  /*24d20*/  IADD3 R9, P2, R4, R3, RZ ;  /* 0x0000000304097210 */ /* 0x020fca0007f5e0ff */
[----:B------:R-:W-:Y:S01]  /*24d30*/  STL [R1+0x3444], R9 ;  /* 0x0034440901007387 */ /* 0x000fe20000100800 */
[----:B------:R-:W-:-:S03]  /*24d40*/  IMAD.X R8, R17, 0x1, R14, P1 ;  /* 0x0000000111087824 */ /* 0x000fc600008e060e */
[----:B------:R-:W5:Y:S01]  /*24d50*/  LDL.LU R54, [R1+0x610] ;  /* 0x0006100001367983 */ /* 0x000f620000300800 */
[----:B0-----:R-:W-:-:S03]  /*24d60*/  IADD3 R7, P1, R4, R57, RZ ;  /* 0x0000003904077210 */ /* 0x001fc60007f3e0ff */
[----:B------:R0:W-:Y:S04]  /*24d70*/  STL [R1+0x3410], R8 ;  /* 0x0034100801007387 */ /* 0x0001e80000100800 */
[----:B------:R-:W5:Y:S01]  /*24d80*/  LDL.LU R4, [R1+0x6f8] ;  /* 0x0006f80001047983 */ /* 0x000f620000300800 */
[----:B0-----:R-:W-:-:S03]  /*24d90*/  IMAD.X R8, R17, 0x1, R15, P0 ;  /* 0x0000000111087824 */ /* 0x001fc600000e060f */
[----:B------:R0:W-:Y:S04]  /*24da0*/  STL [R1+0x344c], R7 ;  /* 0x00344c0701007387 */ /* 0x0001e80000100800 */
[----:B------:R1:W-:Y:S01]  /*24db0*/  STL [R1+0x3418], R8 ;  /* 0x0034180801007387 */ /* 0x0003e20000100800 */
[----:B------:R-:W-:-:S05]  /*24dc0*/  IADD3 R9, P0, R55, R3, RZ ;  /* 0x0000000337097210 */ /* 0x000fca0007f1e0ff */
[----:B------:R-:W-:Y:S01]  /*24dd0*/  STL [R1+0x3454], R9 ;  /* 0x0034540901007387 */ /* 0x000fe20000100800 */
[C---:B0-----:R-:W-:Y:S01]  /*24de0*/  IMAD.X R7, R2.reuse, 0x1, R14, P6 ;  /* 0x0000000102077824 */ /* 0x041fe200030e060e */
[----:B-1----:R-:W-:Y:S02]  /*24df0*/  IADD3 R8, P6, R55, R57, RZ ;  /* 0x0000003937087210 */ /* 0x002fe40007fde0ff */
[----:B------:R-:W5:Y:S04]  /*24e00*/  LDL.LU R55, [R1+0x618] ;  /* 0x0006180001377983 */ /* 0x000f680000300800 */
[----:B------:R0:W-:Y:S04]  /*24e10*/  STL [R1+0x3420], R7 ;  /* 0x0034200701007387 */ /* 0x0001e80000100800 */
[----:B------:R1:W-:Y:S01]  /*24e20*/  STL [R1+0x345c], R8 ;  /* 0x00345c0801007387 */ /* 0x0003e20000100800 */
[----:B0-----:R-:W-:-:S03]  /*24e30*/  IMAD.X R7, R2, 0x1, R15, P5 ;  /* 0x0000000102077824 */ /* 0x001fc600028e060f */
[----:B------:R-:W5:Y:S04]  /*24e40*/  LDL.LU R2, [R1+0x6fc] ;  /* 0x0006fc0001027983 */ /* 0x000f680000300800 */
[----:B------:R0:W-:Y:S01]  /*24e50*/  STL [R1+0x3428], R7 ;  /* 0x0034280701007387 */ /* 0x0001e20000100800 */
[----:B-1----:R-:W-:-:S05]  /*24e60*/  IADD3 R8, P5, R6, R3, RZ ;  /* 0x0000000306087210 */ /* 0x002fca0007fbe0ff */
[----:B------:R1:W-:Y:S01]  /*24e70*/  STL [R1+0x3464], R8 ;  /* 0x0034640801007387 */ /* 0x0003e20000100800 */
[----:B0-----:R-:W-:Y:S01]  /*24e80*/  IMAD.X R7, R56, 0x1, R14, P4 ;  /* 0x0000000138077824 */ /* 0x001fe200020e060e */
[----:B-1----:R-:W-:Y:S01]  /*24e90*/  IADD3 R8, P4, R6, R57, RZ ;  /* 0x0000003906087210 */ /* 0x002fe20007f9e0ff */
[----:B------:R-:W-:-:S03]  /*24ea0*/  IMAD.X R6, R56, 0x1, R15, P3 ;  /* 0x0000000138067824 */ /* 0x000fc600018e060f */
[----:B------:R0:W-:Y:S04]  /*24eb0*/  STL [R1+0x3430], R7 ;  /* 0x0034300701007387 */ /* 0x0001e80000100800 */
[----:B------:R-:W-:Y:S04]  /*24ec0*/  STL [R1+0x346c], R8 ;  /* 0x00346c0801007387 */ /* 0x000fe80000100800 */
[----:B------:R-:W5:Y:S01]  /*24ed0*/  LDL.LU R56, [R1+0x620] ;  /* 0x0006200001387983 */ /* 0x000f620000300800 */
[----:B0-----:R-:W-:-:S03]  /*24ee0*/  IADD3 R7, P3, R58, R3, RZ ;  /* 0x000000033a077210 */ /* 0x001fc60007f7e0ff */
[----:B------:R0:W-:Y:S04]  /*24ef0*/  STL [R1+0x3438], R6 ;  /* 0x0034380601007387 */ /* 0x0001e80000100800 */
[----:B------:R1:W-:Y:S01]  /*24f00*/  STL [R1+0x3474], R7 ;  /* 0x0034740701007387 */ /* 0x0003e20000100800 */
[C-C-:B0-----:R-:W-:Y:S01]  /*24f10*/  IMAD.X R6, R59.reuse, 0x1, R14.reuse, P2 ;  /* 0x000000013b067824 */ /* 0x141fe200010e060e */
[----:B-1----:R-:W-:Y:S02]  /*24f20*/  IADD3 R7, P2, R58, R57, RZ ;  /* 0x000000393a077210 */ /* 0x002fe40007f5e0ff */
[----:B------:R-:W5:Y:S04]  /*24f30*/  LDL.LU R58, [R1+0x700] ;  /* 0x00070000013a7983 */ /* 0x000f680000300800 */
[----:B------:R0:W-:Y:S04]  /*24f40*/  STL [R1+0x3440], R6 ;  /* 0x0034400601007387 */ /* 0x0001e80000100800 */
[----:B------:R3:W-:Y:S01]  /*24f50*/  STL [R1+0x347c], R7 ;  /* 0x00347c0701007387 */ /* 0x0007e20000100800 */
[----:B0-----:R-:W-:Y:S01]  /*24f60*/  IMAD.X R6, R59, 0x1, R15, P1 ;  /* 0x000000013b067824 */ /* 0x001fe200008e060f */
[----:B--2---:R-:W-:Y:S01]  /*24f70*/  IADD3 R8, P1, R60, R3, RZ ;  /* 0x000000033c087210 */ /* 0x004fe20007f3e0ff */
[----:B---3--:R-:W-:-:S03]  /*24f80*/  IMAD.X R7, R61, 0x1, R14, P0 ;  /* 0x000000013d077824 */ /* 0x008fc600000e060e */
[----:B------:R0:W-:Y:S04]  /*24f90*/  STL [R1+0x3448], R6 ;  /* 0x0034480601007387 */ /* 0x0001e80000100800 */
[----:B------:R1:W-:Y:S04]  /*24fa0*/  STL [R1+0x3484], R8 ;  /* 0x0034840801007387 */ /* 0x0003e80000100800 */
[----:B------:R-:W2:Y:S01]  /*24fb0*/  LDL.LU R59, [R1+0x624] ;  /* 0x00062400013b7983 */ /* 0x000ea20000300800 */
[----:B0-----:R-:W-:-:S03]  /*24fc0*/  IADD3 R6, P0, R60, R57, RZ ;  /* 0x000000393c067210 */ /* 0x001fc60007f1e0ff */
[----:B------:R4:W-:Y:S01]  /*24fd0*/  STL [R1+0x3450], R7 ;  /* 0x0034500701007387 */ /* 0x0009e20000100800 */
[----:B-1----:R-:W-:-:S03]  /*24fe0*/  IMAD.X R8, R61, 0x1, R15, P6 ;  /* 0x000000013d087824 */ /* 0x002fc600030e060f */
[----:B------:R-:W3:Y:S04]  /*24ff0*/  LDL.LU R60, [R1+0x704] ;  /* 0x00070400013c7983 */ /* 0x000ee80000300800 */
[----:B------:R0:W-:Y:S01]  /*25000*/  STL [R1+0x348c], R6 ;  /* 0x00348c0601007387 */ /* 0x0001e20000100800 */
[----:B----4-:R-:W-:-:S03]  /*25010*/  IADD3 R7, P6, R16, R3, RZ ;  /* 0x0000000310077210 */ /* 0x010fc60007fde0ff */
[----:B------:R-:W-:Y:S04]  /*25020*/  STL [R1+0x3458], R8 ;  /* 0x0034580801007387 */ /* 0x000fe80000100800 */
[----:B------:R-:W4:Y:S01]  /*25030*/  LDL.LU R61, [R1+0x62c] ;  /* 0x00062c00013d7983 */ /* 0x000f220000300800 */
[----:B0-----:R-:W-:-:S03]  /*25040*/  IMAD.X R6, R5, 0x1, R14, P5 ;  /* 0x0000000105067824 */ /* 0x001fc600028e060e */
[----:B------:R-:W-:Y:S04]  /*25050*/  STL [R1+0x3494], R7 ;  /* 0x0034940701007387 */ /* 0x000fe80000100800 */
[----:B------:R-:W4:Y:S01]  /*25060*/  LDL.LU R18, [R1+0x708] ;  /* 0x0007080001127983 */ /* 0x000f220000300800 */
[----:B------:R-:W-:-:S03]  /*25070*/  IMAD.X R5, R5, 0x1, R15, P4 ;  /* 0x0000000105057824 */ /* 0x000fc600020e060f */
[----:B------:R0:W-:Y:S02]  /*25080*/  STL [R1+0x3460], R6 ;  /* 0x0034600601007387 */ /* 0x0001e40000100800 */
[----:B0-----:R-:W-:-:S05]  /*25090*/  IADD3 R6, P5, R16, R57, RZ ;  /* 0x0000003910067210 */ /* 0x001fca0007fbe0ff */
[----:B------:R0:W-:Y:S04]  /*250a0*/  STL [R1+0x349c], R6 ;  /* 0x00349c0601007387 */ /* 0x0001e80000100800 */
[----:B------:R1:W-:Y:S01]  /*250b0*/  STL [R1+0x3468], R5 ;  /* 0x0034680501007387 */ /* 0x0003e20000100800 */
[----:B-----5:R-:W-:-:S05]  /*250c0*/  IADD3 R7, P4, R54, R3, RZ ;  /* 0x0000000336077210 */ /* 0x020fca0007f9e0ff */
[----:B------:R5:W-:Y:S01]  /*250d0*/  STL [R1+0x34a4], R7 ;  /* 0x0034a40701007387 */ /* 0x000be20000100800 */
[----:B0-----:R-:W-:Y:S01]  /*250e0*/  IMAD.X R6, R4, 0x1, R14, P3 ;  /* 0x0000000104067824 */ /* 0x001fe200018e060e */
[----:B-1----:R-:W-:Y:S02]  /*250f0*/  IADD3 R5, P3, R54, R57, RZ ;  /* 0x0000003936057210 */ /* 0x002fe40007f7e0ff */
[----:B-----5:R-:W5:Y:S04]  /*25100*/  LDL.LU R7, [R1+0x630] ;  /* 0x0006300001077983 */ /* 0x020f680000300800 */
[----:B------:R0:W-:Y:S04]  /*25110*/  STL [R1+0x3470], R6 ;  /* 0x0034700601007387 */ /* 0x0001e80000100800 */
[----:B------:R-:W5:Y:S04]  /*25120*/  LDL.LU R17, [R1+0x70c] ;  /* 0x00070c0001117983 */ /* 0x000f680000300800 */
[----:B------:R1:W-:Y:S04]  /*25130*/  STL [R1+0x34ac], R5 ;  /* 0x0034ac0501007387 */ /* 0x0003e80000100800 */
[----:B0-----:R-:W5:Y:S01]  /*25140*/  LDL.LU R6, [R1+0x638] ;  /* 0x0006380001067983 */ /* 0x001f620000300800 */
[----:B-1----:R-:W-:-:S05]  /*25150*/  IMAD.X R5, R4, 0x1, R15, P2 ;  /* 0x0000000104057824 */ /* 0x002fca00010e060f */
[----:B------:R0:W-:Y:S01]  /*25160*/  STL [R1+0x3478], R5 ;  /* 0x0034780501007387 */ /* 0x0001e20000100800 */
[----:B------:R-:W-:-:S03]  /*25170*/  IADD3 R4, P2, R55, R3, RZ ;  /* 0x0000000337047210 */ /* 0x000fc60007f5e0ff */
[----:B------:R-:W5:Y:S04]  /*25180*/  LDL.LU R16, [R1+0x710] ;  /* 0x0007100001107983 */ /* 0x000f680000300800 */
[----:B------:R1:W-:Y:S04]  /*25190*/  STL [R1+0x34b4], R4 ;  /* 0x0034b40401007387 */ /* 0x0003e80000100800 */
[----:B0-----:R-:W5:Y:S01]  /*251a0*/  LDL.LU R5, [R1+0x640] ;  /* 0x0006400001057983 */ /* 0x001f620000300800 */
[----:B------:R-:W-:Y:S01]  /*251b0*/  IMAD.X R8, R2, 0x1, R14, P1 ;  /* 0x0000000102087824 */ /* 0x000fe200008e060e */
[----:B-1----:R-:W-:-:S04]  /*251c0*/  IADD3 R4, P1, R55, R57, RZ ;  /* 0x0000003937047210 */ /* 0x002fc80007f3e0ff */
[----:B------:R0:W-:Y:S04]  /*251d0*/  STL [R1+0x3480], R8 ;  /* 0x0034800801007387 */ /* 0x0001e80000100800 */
[----:B------:R-:W5:Y:S01]  /*251e0*/  LDL.LU R54, [R1+0x714] ;  /* 0x0007140001367983 */ /* 0x000f620000300800 */
[----:B0-----:R-:W-:-:S03]  /*251f0*/  IMAD.X R8, R2, 0x1, R15, P0 ;  /* 0x0000000102087824 */ /* 0x001fc600000e060f */
[----:B------:R0:W-:Y:S04]  /*25200*/  STL [R1+0x34bc], R4 ;  /* 0x0034bc0401007387 */ /* 0x0001e80000100800 */
[----:B0-----:R-:W5:Y:S04]  /*25210*/  LDL.LU R4, [R1+0x644] ;  /* 0x0006440001047983 */ /* 0x001f680000300800 */
[----:B------:R-:W-:Y:S04]  /*25220*/  STL [R1+0x3488], R8 ;  /* 0x0034880801007387 */ /* 0x000fe80000100800 */
[----:B------:R-:W5:Y:S01]  /*25230*/  LDL.LU R55, [R1+0x718] ;  /* 0x0007180001377983 */ /* 0x000f620000300800 */
[----:B------:R-:W-:-:S05]  /*25240*/  IADD3 R2, P0, R56, R3, RZ ;  /* 0x0000000338027210 */ /* 0x000fca0007f1e0ff */
[----:B------:R0:W-:Y:S04]  /*25250*/  STL [R1+0x34c4], R2 ;  /* 0x0034c40201007387 */ /* 0x0001e80000100800 */
[----:B0-----:R-:W5:Y:S01]  /*25260*/  LDL.LU R2, [R1+0x64c] ;  /* 0x00064c0001027983 */ /* 0x001f620000300800 */
[----:B------:R-:W-:Y:S01]  /*25270*/  IMAD.X R9, R58, 0x1, R14, P6 ;  /* 0x000000013a097824 */ /* 0x000fe200030e060e */
[----:B------:R-:W-:-:S04]  /*25280*/  IADD3 R8, P6, R56, R57, RZ ;  /* 0x0000003938087210 */ /* 0x000fc80007fde0ff */
[----:B------:R0:W-:Y:S04]  /*25290*/  STL [R1+0x3490], R9 ;  /* 0x0034900901007387 */ /* 0x0001e80000100800 */
[----:B------:R-:W5:Y:S04]  /*252a0*/  LDL.LU R56, [R1+0x71c] ;  /* 0x00071c0001387983 */ /* 0x000f680000300800 */
[----:B------:R2:W-:Y:S01]  /*252b0*/  STL [R1+0x34cc], R8 ;  /* 0x0034cc0801007387 */ /* 0x0005e20000100800 */
[----:B0-----:R-:W-:-:S05]  /*252c0*/  IMAD.X R9, R58, 0x1, R15, P5 ;  /* 0x000000013a097824 */ /* 0x001fca00028e060f */
[----:B------:R0:W-:Y:S01]  /*252d0*/  STL [R1+0x3498], R9 ;  /* 0x0034980901007387 */ /* 0x0001e20000100800 */
[----:B--2---:R-:W-:-:S05]  /*252e0*/  IADD3 R8, P5, R59, R3, RZ ;  /* 0x000000033b087210 */ /* 0x004fca0007fbe0ff */
[----:B------:R1:W-:Y:S01]  /*252f0*/  STL [R1+0x34d4], R8 ;  /* 0x0034d40801007387 */ /* 0x0003e20000100800 */
[----:B---3--:R-:W-:Y:S01]  /*25300*/  IMAD.X R10, R60, 0x1, R14, P4 ;  /* 0x000000013c0a7824 */ /* 0x008fe200020e060e */
[----:B0-----:R-:W-:-:S04]  /*25310*/  IADD3 R9, P4, R59, R57, RZ ;  /* 0x000000393b097210 */ /* 0x001fc80007f9e0ff */
[----:B------:R4:W-:Y:S01]  /*25320*/  STL [R1+0x34a0], R10 ;  /* 0x0034a00a01007387 */ /* 0x0009e20000100800 */
[----:B-1----:R-:W-:-:S03]  /*25330*/  IMAD.X R8, R60, 0x1, R15, P3 ;  /* 0x000000013c087824 */ /* 0x002fc600018e060f */
[----:B------:R-:W2:Y:S04]  /*25340*/  LDL.LU R58, [R1+0x724] ;  /* 0x00072400013a7983 */ /* 0x000ea80000300800 */
[----:B------:R0:W-:Y:S01]  /*25350*/  STL [R1+0x34dc], R9 ;  /* 0x0034dc0901007387 */ /* 0x0001e20000100800 */
[----:B----4-:R-:W-:-:S03]  /*25360*/  IADD3 R10, P3, R61, R3, RZ ;  /* 0x000000033d0a7210 */ /* 0x010fc60007f7e0ff */
[----:B------:R1:W-:Y:S01]  /*25370*/  STL [R1+0x34a8], R8 ;  /* 0x0034a80801007387 */ /* 0x0003e20000100800 */
[----:B0-----:R-:W-:-:S03]  /*25380*/  IMAD.X R9, R18, 0x1, R14, P2 ;  /* 0x0000000112097824 */ /* 0x001fc600010e060e */
[----:B------:R0:W-:Y:S01]  /*25390*/  STL [R1+0x34e4], R10 ;  /* 0x0034e40a01007387 */ /* 0x0001e20000100800 */
[----:B-1----:R-:W-:-:S03]  /*253a0*/  IADD3 R8, P2, R61, R57, RZ ;  /* 0x000000393d087210 */ /* 0x002fc60007f5e0ff */
[----:B------:R-:W3:Y:S04]  /*253b0*/  LDL.LU R59, [R1+0x728] ;  /* 0x00072800013b7983 */ /* 0x000ee80000300800 */
[----:B------:R5:W-:Y:S01]  /*253c0*/  STL [R1+0x34b0], R9 ;  /* 0x0034b00901007387 */ /* 0x000be20000100800 */
[----:B0-----:R-:W-:-:S03]  /*253d0*/  IMAD.X R10, R18, 0x1, R15, P1 ;  /* 0x00000001120a7824 */ /* 0x001fc600008e060f */
[----:B------:R-:W4:Y:S04]  /*253e0*/  LDL.LU R60, [R1+0x72c] ;  /* 0x00072c00013c7983 */ /* 0x000f280000300800 */
[----:B------:R0:W-:Y:S04]  /*253f0*/  STL [R1+0x34ec], R8 ;  /* 0x0034ec0801007387 */ /* 0x0001e80000100800 */
[----:B------:R-:W4:Y:S04]  /*25400*/  LDL.LU R61, [R1+0x730] ;  /* 0x00073000013d7983 */ /* 0x000f280000300800 */
[----:B------:R-:W-:Y:S01]  /*25410*/  STL [R1+0x34b8], R10 ;  /* 0x0034b80a01007387 */ /* 0x000fe20000100800 */
[----:B------:R-:W-:-:S02]  /*25420*/  SHF.R.S32.HI R0, RZ, 0x1f, R0 ;  /* 0x0000001fff007819 */ /* 0x000fc40000011400 */
[----:B-----5:R-:W-:Y:S01]  /*25430*/  IADD3 R9, P1, R7, R3, RZ ;  /* 0x0000000307097210 */ /* 0x020fe20007f3e0ff */
[----:B0-----:R-:W-:Y:S01]  /*25440*/  IMAD.X R8, R17, 0x1, R14, P0 ;  /* 0x0000000111087824 */ /* 0x001fe200000e060e */
[----:B------:R-:W-:-:S03]  /*25450*/  IADD3 R7, P0, R7, R57, RZ ;  /* 0x0000003907077210 */ /* 0x000fc60007f1e0ff */
[----:B------:R0:W-:Y:S04]  /*25460*/  STL [R1+0x34f4], R9 ;  /* 0x0034f40901007387 */ /* 0x0001e80000100800 */
[----:B------:R1:W-:Y:S04]  /*25470*/  STL [R1+0x34c0], R8 ;  /* 0x0034c00801007387 */ /* 0x0003e80000100800 */
[----:B------:R5:W-:Y:S01]  /*25480*/  STL [R1+0x34fc], R7 ;  /* 0x0034fc0701007387 */ /* 0x000be20000100800 */
[----:B0-----:R-:W-:Y:S01]  /*25490*/  IMAD.X R9, R17, 0x1, R15, P6 ;  /* 0x0000000111097824 */ /* 0x001fe200030e060f */
[----:B-1----:R-:W-:-:S04]  /*254a0*/  IADD3 R8, P6, R6, R3, RZ ;  /* 0x0000000306087210 */ /* 0x002fc80007fde0ff */
[----:B------:R-:W-:Y:S01]  /*254b0*/  STL [R1+0x34c8], R9 ;  /* 0x0034c80901007387 */ /* 0x000fe20000100800 */
[----:B-----5:R-:W-:Y:S01]  /*254c0*/  IMAD.X R7, R16, 0x1, R14, P5 ;  /* 0x0000000110077824 */ /* 0x020fe200028e060e */
[----:B------:R-:W-:Y:S02]  /*254d0*/  IADD3 R6, P5, R6, R57, RZ ;  /* 0x0000003906067210 */ /* 0x000fe40007fbe0ff */
[----:B------:R0:W-:Y:S04]  /*254e0*/  STL [R1+0x3500], R8 ;  /* 0x0035000801007387 */ /* 0x0001e80000100800 */
[----:B------:R1:W-:Y:S04]  /*254f0*/  STL [R1+0x34d0], R7 ;  /* 0x0034d00701007387 */ /* 0x0003e80000100800 */
[----:B------:R5:W-:Y:S01]  /*25500*/  STL [R1+0x3504], R6 ;  /* 0x0035040601007387 */ /* 0x000be20000100800 */
[----:B0-----:R-:W-:Y:S01]  /*25510*/  IMAD.X R8, R16, 0x1, R15, P4 ;  /* 0x0000000110087824 */ /* 0x001fe200020e060f */
[----:B-1----:R-:W-:-:S04]  /*25520*/  IADD3 R7, P4, R5, R3, RZ ;  /* 0x0000000305077210 */ /* 0x002fc80007f9e0ff */
[----:B------:R-:W-:Y:S01]  /*25530*/  STL [R1+0x34d8], R8 ;  /* 0x0034d80801007387 */ /* 0x000fe20000100800 */
[C---:B-----5:R-:W-:Y:S01]  /*25540*/  IMAD.X R6, R54.reuse, 0x1, R14, P3 ;  /* 0x0000000136067824 */ /* 0x060fe200018e060e */
        /* <DEDUP_REMOVED lines=10> */
[----:B------:R1:W-:Y:S01]  /*255f0*/  STL [R1+0x34f0], R5 ;  /* 0x0034f00501007387 */ /* 0x0003e20000100800 */
[----:B0-----:R-:W-:-:S03]  /*25600*/  IMAD.X R6, R55, 0x1, R15, P0 ;  /* 0x0000000137067824 */ /* 0x001fc600000e060f */
[----:B------:R0:W-:Y:S01]  /*25610*/  STL [R1+0x3514], R4 ;  /* 0x0035140401007387 */ /* 0x0001e20000100800 */
[----:B-1----:R-:W-:-:S03]  /*25620*/  IADD3 R5, P0, R2, R3, RZ ;  /* 0x0000000302057210 */ /* 0x002fc60007f1e0ff */
[----:B------:R-:W-:Y:S04]  /*25630*/  STL [R1+0x34f8], R6 ;  /* 0x0034f80601007387 */ /* 0x000fe80000100800 */
[----:B------:R1:W-:Y:S01]  /*25640*/  STL [R1+0x2940], R5 ;  /* 0x0029400501007387 */ /* 0x0003e20000100800 */
[----:B0-----:R-:W-:Y:S01]  /*25650*/  IMAD.X R4, R56, 0x1, R14, P6 ;  /* 0x0000000138047824 */ /* 0x001fe200030e060e */
[----:B------:R-:W-:Y:S01]  /*25660*/  IADD3 R3, P6, R2, R57, RZ ;  /* 0x0000003902037210 */ /* 0x000fe20007fde0ff */
[----:B-1----:R-:W-:-:S03]  /*25670*/  IMAD.X R5, R56, 0x1, R15, P5 ;  /* 0x0000000138057824 */ /* 0x002fc600028e060f */
[----:B------:R0:W-:Y:S04]  /*25680*/  STL [R1+0x293c], R4 ;  /* 0x00293c0401007387 */ /* 0x0001e80000100800 */
[----:B------:R1:W-:Y:S04]  /*25690*/  STL [R1+0x2938], R3 ;  /* 0x0029380301007387 */ /* 0x0003e80000100800 */
[----:B------:R2:W-:Y:S01]  /*256a0*/  STL [R1+0x2924], R5 ;  /* 0x0029240501007387 */ /* 0x0005e20000100800 */
[C---:B0-----:R-:W-:Y:S02]  /*256b0*/  IMAD.X R4, R0.reuse, 0x1, R14, P4 ;  /* 0x0000000100047824 */ /* 0x041fe400020e060e */
[----:B-1----:R-:W-:-:S02]  /*256c0*/  IMAD.X R3, R0, 0x1, R15, P3 ;  /* 0x0000000100037824 */ /* 0x002fc400018e060f */
[----:B------:R-:W5:Y:S01]  /*256d0*/  LDL.LU R0, [R1+0x3b30] ;  /* 0x003b300001007983 */ /* 0x000f620000300800 */
[----:B------:R-:W-:-:S03]  /*256e0*/  SHF.R.S32.HI R2, RZ, 0x1f, R2 ;  /* 0x0000001fff027819 */ /* 0x000fc60000011402 */
[----:B------:R0:W-:Y:S04]  /*256f0*/  STL [R1+0x2928], R4 ;  /* 0x0029280401007387 */ /* 0x0001e80000100800 */
[----:B------:R1:W-:Y:S01]  /*25700*/  STL [R1+0x292c], R3 ;  /* 0x00292c0301007387 */ /* 0x0003e20000100800 */
[C-C-:B--2---:R-:W-:Y:S02]  /*25710*/  IMAD.X R5, R58.reuse, 0x1, R14.reuse, P2 ;  /* 0x000000013a057824 */ /* 0x144fe400010e060e */
[--C-:B0-----:R-:W-:Y:S02]  /*25720*/  IMAD.X R4, R58, 0x1, R15.reuse, P1 ;  /* 0x000000013a047824 */ /* 0x101fe400008e060f */
[C---:B-1----:R-:W-:Y:S02]  /*25730*/  IMAD.X R3, R2.reuse, 0x1, R14, P0 ;  /* 0x0000000102037824 */ /* 0x042fe400000e060e */
[----:B------:R-:W-:Y:S01]  /*25740*/  IMAD.X R2, R2, 0x1, R15, P6 ;  /* 0x0000000102027824 */ /* 0x000fe200030e060f */
[----:B------:R-:W-:Y:S04]  /*25750*/  STL [R1+0x2930], R5 ;  /* 0x0029300501007387 */ /* 0x000fe80000100800 */
[----:B------:R-:W-:Y:S04]  /*25760*/  STL [R1+0x2934], R4 ;  /* 0x0029340401007387 */ /* 0x000fe80000100800 */
[----:B------:R-:W-:Y:S01]  /*25770*/  STL [R1+0x2920], R3 ;  /* 0x0029200301007387 */ /* 0x000fe20000100800 */
[----:B---3--:R-:W-:-:S03]  /*25780*/  IADD3 R6, P0, R59, UR6, RZ ;  /* 0x000000063b067c10 */ /* 0x008fc6000ff1e0ff */
[----:B------:R0:W-:Y:S01]  /*25790*/  STL [R1+0x213c], R2 ;  /* 0x00213c0201007387 */ /* 0x0001e20000100800 */
[----:B----4-:R-:W-:-:S03]  /*257a0*/  IADD3 R7, P1, R60, UR6, RZ ;  /* 0x000000063c077c10 */ /* 0x010fc6000ff3e0ff */
[----:B------:R-:W-:Y:S01]  /*257b0*/  STL [R1+0x1fb4], R6 ;  /* 0x001fb40601007387 */ /* 0x000fe20000100800 */
[----:B0-----:R-:W-:Y:S02]  /*257c0*/  LEA.HI.X.SX32 R2, R59, UR7, 0x1, P0 ;  /* 0x000000073b027c11 */ /* 0x001fe400080f0eff */
[C---:B------:R-:W-:Y:S01]  /*257d0*/  IADD3 R8, P2, R61.reuse, UR6, RZ ;  /* 0x000000063d087c10 */ /* 0x040fe2000ff5e0ff */
[----:B------:R-:W-:Y:S01]  /*257e0*/  STL [R1+0x1fbc], R7 ;  /* 0x001fbc0701007387 */ /* 0x000fe20000100800 */
[----:B------:R-:W-:Y:S02]  /*257f0*/  LEA.HI.X.SX32 R3, R60, UR7, 0x1, P1 ;  /* 0x000000073c037c11 */ /* 0x000fe400088f0eff */
[----:B------:R-:W-:Y:S01]  /*25800*/  LEA.HI.X.SX32 R4, R61, UR7, 0x1, P2 ;  /* 0x000000073d047c11 */ /* 0x000fe200090f0eff */
[----:B------:R-:W-:Y:S01]  /*25810*/  STL [R1+0x1fc4], R8 ;  /* 0x001fc40801007387 */ /* 0x000fe20000100800 */
[----:B-----5:R-:W-:Y:S01]  /*25820*/  IADD3 R9, P3, R0, UR6, RZ ;  /* 0x0000000600097c10 */ /* 0x020fe2000ff7e0ff */
[----:B------:R-:W-:-:S03]  /*25830*/  ULDC UR6, c[0x0][0x238] ;  /* 0x00008e0000067ab9 */ /* 0x000fc60000000800 */
[----:B------:R-:W-:Y:S01]  /*25840*/  LEA.HI.X.SX32 R5, R0, UR7, 0x1, P3 ;  /* 0x0000000700057c11 */ /* 0x000fe200098f0eff */
[----:B------:R-:W-:Y:S01]  /*25850*/  STL [R1+0x1fcc], R9 ;  /* 0x001fcc0901007387 */ /* 0x000fe20000100800 */
[----:B------:R-:W-:Y:S01]  /*25860*/  IADD3 R11, P0, R9, UR51, RZ ;  /* 0x00000033090b7c10 */ /* 0x000fe2000ff1e0ff */
[----:B------:R-:W-:Y:S02]  /*25870*/  ULDC UR7, c[0x0][0x238] ;  /* 0x00008e0000077ab9 */ /* 0x000fe40000000800 */
[----:B------:R-:W2:Y:S04]  /*25880*/  LDL.LU R0, [R1+0x3b2c] ;  /* 0x003b2c0001007983 */ /* 0x000ea80000300800 */
[----:B------:R-:W-:Y:S04]  /*25890*/  STL [R1+0x1fb0], R2 ;  /* 0x001fb00201007387 */ /* 0x000fe80000100800 */
[----:B------:R-:W-:Y:S04]  /*258a0*/  STL [R1+0x1fb8], R3 ;  /* 0x001fb80301007387 */ /* 0x000fe80000100800 */
[----:B------:R-:W-:Y:S04]  /*258b0*/  STL [R1+0x1fc0], R4 ;  /* 0x001fc00401007387 */ /* 0x000fe80000100800 */
[----:B------:R-:W-:Y:S04]  /*258c0*/  STL [R1+0x1fc8], R5 ;  /* 0x001fc80501007387 */ /* 0x000fe80000100800 */
        /* <DEDUP_REMOVED lines=988> */
[----:B------:R-:W-:Y:S01]  /*29690*/  STL [R1+0x32c], RZ ;  /* 0x00032cff01007387 */ /* 0x000fe20000100800 */
[----:B------:R-:W-:-:S03]  /*296a0*/  IADD3 R12, P1, R8, UR51, RZ ;  /* 0x00000033080c7c10 */ /* 0x000fc6000ff3e0ff */
[----:B------:R-:W-:Y:S01]  /*296b0*/  STL [R1+0x210], RZ ;  /* 0x000210ff01007387 */ /* 0x000fe20000100800 */
[----:B------:R-:W-:-:S03]  /*296c0*/  IADD3 R10, P2, R7, UR51, RZ ;  /* 0x00000033070a7c10 */ /* 0x000fc6000ff5e0ff */
[----:B------:R-:W-:Y:S04]  /*296d0*/  STL [R1+0x214], RZ ;  /* 0x000214ff01007387 */ /* 0x000fe80000100800 */
[----:B------:R-:W-:Y:S04]  /*296e0*/  STL [R1+0x218], RZ ;  /* 0x000218ff01007387 */ /* 0x000fe80000100800 */
[----:B------:R-:W-:Y:S04]  /*296f0*/  STL [R1+0x21c], RZ ;  /* 0x00021cff01007387 */ /* 0x000fe80000100800 */
[----:B------:R-:W-:Y:S04]  /*29700*/  STL [R1+0x190], RZ ;  /* 0x000190ff01007387 */ /* 0x000fe80000100800 */
[----:B------:R-:W-:Y:S04]  /*29710*/  STL [R1+0x194], RZ ;  /* 0x000194ff01007387 */ /* 0x000fe80000100800 */
[----:B------:R-:W-:Y:S04]  /*29720*/  STL [R1+0x198], RZ ;  /* 0x000198ff01007387 */ /* 0x000fe80000100800 */
[----:B------:R0:W-:Y:S04]  /*29730*/  STL [R1+0x2144], R11 ;  /* 0x0021440b01007387 */ /* 0x0001e80000100800 */
[----:B------:R1:W-:Y:S04]  /*29740*/  STL [R1+0x214c], R12 ;  /* 0x00214c0c01007387 */ /* 0x0003e80000100800 */
[----:B------:R3:W-:Y:S01]  /*29750*/  STL [R1+0x2154], R10 ;  /* 0x0021540a01007387 */ /* 0x0007e20000100800 */
[----:B0-----:R-:W-:-:S02]  /*29760*/  IADD3 R11, P3, R6, UR51, RZ ;  /* 0x00000033060b7c10 */ /* 0x001fc4000ff7e0ff */
[----:B-1----:R-:W-:-:S03]  /*29770*/  IADD3.X R12, R4, UR36, RZ, P1, !PT ;  /* 0x00000024040c7c10 */ /* 0x002fc60008ffe4ff */
[----:B------:R0:W-:Y:S01]  /*29780*/  STL [R1+0x215c], R11 ;  /* 0x00215c0b01007387 */ /* 0x0001e20000100800 */
[----:B---3--:R-:W-:-:S05]  /*29790*/  IADD3.X R10, R5, UR36, RZ, P0, !PT ;  /* 0x00000024050a7c10 */ /* 0x008fca00087fe4ff */
[----:B------:R1:W-:Y:S01]  /*297a0*/  STL [R1+0x2140], R10 ;  /* 0x0021400a01007387 */ /* 0x0003e20000100800 */
[----:B0-----:R-:W-:-:S03]  /*297b0*/  IADD3.X R11, R3, UR36, RZ, P2, !PT ;  /* 0x00000024030b7c10 */ /* 0x001fc600097fe4ff */
[----:B------:R0:W-:Y:S01]  /*297c0*/  STL [R1+0x2148], R12 ;  /* 0x0021480c01007387 */ /* 0x0001e20000100800 */
[----:B-1----:R-:W-:-:S03]  /*297d0*/  IADD3.X R10, R2, UR36, RZ, P3, !PT ;  /* 0x00000024020a7c10 */ /* 0x002fc60009ffe4ff */
[----:B------:R1:W-:Y:S01]  /*297e0*/  STL [R1+0x2150], R11 ;  /* 0x0021500b01007387 */ /* 0x0003e20000100800 */
[----:B------:R-:W-:Y:S02]  /*297f0*/  USHF.R.S32.HI UR36, URZ, 0x1f, UR50 ;  /* 0x0000001f3f247899 */ /* 0x000fe40008011432 */
[----:B0-----:R-:W-:Y:S01]  /*29800*/  IADD3 R12, P1, R8, UR50, RZ ;  /* 0x00000032080c7c10 */ /* 0x001fe2000ff3e0ff */
[----:B------:R0:W-:Y:S01]  /*29810*/  STL [R1+0x2158], R10 ;  /* 0x0021580a01007387 */ /* 0x0001e20000100800 */
[----:B-1----:R-:W-:Y:S02]  /*29820*/  IADD3 R11, P0, R9, UR50, RZ ;  /* 0x00000032090b7c10 */ /* 0x002fe4000ff1e0ff */
[----:B0-----:R-:W-:-:S03]  /*29830*/  IADD3 R10, P2, R7, UR50, RZ ;  /* 0x00000032070a7c10 */ /* 0x001fc6000ff5e0ff */
[----:B------:R0:W-:Y:S04]  /*29840*/  STL [R1+0x2164], R11 ;  /* 0x0021640b01007387 */ /* 0x0001e80000100800 */
[----:B------:R1:W-:Y:S04]  /*29850*/  STL [R1+0x216c], R12 ;  /* 0x00216c0c01007387 */ /* 0x0003e80000100800 */
[----:B------:R3:W-:Y:S01]  /*29860*/  STL [R1+0x2174], R10 ;  /* 0x0021740a01007387 */ /* 0x0007e20000100800 */
[----:B0-----:R-:W-:Y:S02]  /*29870*/  IADD3 R11, P3, R6, UR50, RZ ;  /* 0x00000032060b7c10 */ /* 0x001fe4000ff7e0ff */
        /* <DEDUP_REMOVED lines=187> */
[----:B-1----:R-:W-:-:S02]  /*2a430*/  IADD3.X R12, R4, UR36, RZ, P1, !PT ;  /* 0x00000024040c7c10 */ /* 0x002fc40008ffe4ff */
[----:B---3--:R-:W-:Y:S01]  /*2a440*/  IADD3.X R10, R5, UR36, RZ, P0, !PT ;  /* 0x00000024050a7c10 */ /* 0x008fe200087fe4ff */
[----:B------:R0:W-:Y:S04]  /*2a450*/  STL [R1+0x22dc], R11 ;  /* 0x0022dc0b01007387 */ /* 0x0001e80000100800 */
[----:B------:R1:W-:Y:S01]  /*2a460*/  STL [R1+0x22c0], R10 ;  /* 0x0022c00a01007387 */ /* 0x0003e20000100800 */
[----:B0-----:R-:W-:-:S03]  /*2a470*/  IADD3.X R11, R3, UR36, RZ, P2, !PT ;  /* 0x00000024030b7c10 */ /* 0x001fc600097fe4ff */
[----:B------:R-:W-:Y:S01]  /*2a480*/  STL [R1+0x22c8], R12 ;  /* 0x0022c80c01007387 */ /* 0x000fe20000100800 */
[----:B-1----:R-:W-:-:S03]  /*2a490*/  IADD3.X R10, R2, UR36, RZ, P3, !PT ;  /* 0x00000024020a7c10 */ /* 0x002fc60009ffe4ff */
[----:B------:R-:W-:Y:S04]  /*2a4a0*/  STL [R1+0x22d0], R11 ;  /* 0x0022d00b01007387 */ /* 0x000fe80000100800 */
[----:B------:R0:W-:Y:S04]  /*2a4b0*/  STL [R1+0x22d8], R10 ;  /* 0x0022d80a01007387 */ /* 0x0001e80000100800 */
        /* <DEDUP_REMOVED lines=20> */
[----:B0-----:R-:W-:-:S03]  /*2a600*/  IADD3 R10, P0, R9, UR34, RZ ;  /* 0x00000022090a7c10 */ /* 0x001fc6000ff1e0ff */
        /* <DEDUP_REMOVED lines=10> */
[----:B------:R0:W-:Y:S04]  /*2a6b0*/  STL [R1+0x22e4], R10 ;  /* 0x0022e40a01007387 */ /* 0x0001e80000100800 */
[----:B------:R-:W-:Y:S01]  /*2a6c0*/  STL [R1+0x22ec], R12 ;  /* 0x0022ec0c01007387 */ /* 0x000fe20000100800 */
[----:B0-----:R-:W-:-:S03]  /*2a6d0*/  IADD3 R10, P3, R6, UR34, RZ ;  /* 0x00000022060a7c10 */ /* 0x001fc6000ff7e0ff */
[----:B------:R-:W-:Y:S04]  /*2a6e0*/  STL [R1+0x22f4], R11 ;  /* 0x0022f40b01007387 */ /* 0x000fe80000100800 */
[----:B------:R0:W-:Y:S04]  /*2a6f0*/  STL [R1+0x22fc], R10 ;  /* 0x0022fc0a01007387 */ /* 0x0001e80000100800 */
[----:B------:R-:W-:Y:S01]  /*2a700*/  STL [R1+0x4c], RZ ;  /* 0x00004cff01007387 */ /* 0x000fe20000100800 */
[----:B------:R-:W-:Y:S02]  /*2a710*/  UIMAD UR57, UR18, 0x31, URZ ;  /* 0x00000031123978a4 */ /* 0x000fe4000f8e023f */
[----:B------:R-:W-:-:S02]  /*2a720*/  UIMAD UR56, UR18, 0x30, URZ ;  /* 0x00000030123878a4 */ /* 0x000fc4000f8e023f */
[----:B------:R-:W-:Y:S02]  /*2a730*/  UIMAD UR55, UR18, 0x2f, URZ ;  /* 0x0000002f123778a4 */ /* 0x000fe4000f8e023f */
[----:B------:R-:W-:Y:S02]  /*2a740*/  UIMAD UR54, UR18, 0x2e, URZ ;  /* 0x0000002e123678a4 */ /* 0x000fe4000f8e023f */
[----:B------:R-:W-:Y:S02]  /*2a750*/  UIMAD UR53, UR18, 0x2d, URZ ;  /* 0x0000002d123578a4 */ /* 0x000fe4000f8e023f */
[----:B------:R-:W-:Y:S02]  /*2a760*/  UIMAD UR52, UR18, 0x2c, URZ ;  /* 0x0000002c123478a4 */ /* 0x000fe4000f8e023f */
        /* <DEDUP_REMOVED lines=11> */
[----:B------:R-:W-:Y:S02]  /*2a820*/  USHF.L.U32 UR38, UR18, 0x5, URZ ;  /* 0x0000000512267899 */ /* 0x000fe4000800063f */
[----:B------:R-:W-:Y:S02]  /*2a830*/  UIMAD UR37, UR18, 0x1f, URZ ;  /* 0x0000001f122578a4 */ /* 0x000fe4000f8e023f */
[----:B------:R-:W-:-:S02]  /*2a840*/  USHF.L.U32 UR36, UR18, 0x6, URZ ;  /* 0x0000000612247899 */ /* 0x000fc4000800063f */
        /* <DEDUP_REMOVED lines=14> */
[----:B------:R-:W-:Y:S02]  /*2a930*/  USHF.L.U32 UR4, UR4, 0x4, URZ ;  /* 0x0000000404047899 */ /* 0x000fe4000800063f */
[----:B------:R-:W-:Y:S02]  /*2a940*/  UIMAD UR35, UR35, 0xf, URZ ;  /* 0x0000000f232378a4 */ /* 0x000fe4000f8e023f */
[----:B------:R-:W-:Y:S02]  /*2a950*/  UIMAD UR21, UR21, 0xe, URZ ;  /* 0x0000000e151578a4 */ /* 0x000fe4000f8e023f */
[----:B------:R-:W-:-:S02]  /*2a960*/  UIMAD UR22, UR22, 0xd, URZ ;  /* 0x0000000d161678a4 */ /* 0x000fc4000f8e023f */
[----:B------:R-:W-:Y:S02]  /*2a970*/  UIMAD UR23, UR23, 0xc, URZ ;  /* 0x0000000c171778a4 */ /* 0x000fe4000f8e023f */
[----:B------:R-:W-:Y:S02]  /*2a980*/  UIMAD UR24, UR24, 0xb, URZ ;  /* 0x0000000b181878a4 */ /* 0x000fe4000f8e023f */
[----:B------:R-:W-:Y:S02]  /*2a990*/  UIMAD UR25, UR25, 0xa, URZ ;  /* 0x0000000a191978a4 */ /* 0x000fe4000f8e023f */
[----:B------:R-:W-:Y:S02]  /*2a9a0*/  UIMAD UR26, UR26, 0x9, URZ ;  /* 0x000000091a1a78a4 */ /* 0x000fe4000f8e023f */
[----:B------:R-:W-:Y:S02]  /*2a9b0*/  USHF.L.U32 UR27, UR27, 0x3, URZ ;  /* 0x000000031b1b7899 */ /* 0x000fe4000800063f */
[----:B------:R-:W-:-:S02]  /*2a9c0*/  UIMAD UR28, UR28, 0x7, URZ ;  /* 0x000000071c1c78a4 */ /* 0x000fc4000f8e023f */
[----:B------:R-:W-:Y:S02]  /*2a9d0*/  UIMAD UR29, UR29, 0x6, URZ ;  /* 0x000000061d1d78a4 */ /* 0x000fe4000f8e023f */
[----:B------:R-:W-:Y:S02]  /*2a9e0*/  UIMAD UR30, UR30, 0x5, URZ ;  /* 0x000000051e1e78a4 */ /* 0x000fe4000f8e023f */
[----:B------:R-:W-:Y:S02]  /*2a9f0*/  USHF.L.U32 UR31, UR31, 0x2, URZ ;  /* 0x000000021f1f7899 */ /* 0x000fe4000800063f */
[----:B------:R-:W-:Y:S02]  /*2aa00*/  UIMAD UR32, UR32, 0x3, URZ ;  /* 0x00000003202078a4 */ /* 0x000fe4000f8e023f */
[----:B------:R-:W-:Y:S02]  /*2aa10*/  USHF.R.S32.HI UR34, URZ, 0x1f, UR34 ;  /* 0x0000001f3f227899 */ /* 0x000fe40008011422 */
[----:B------:R-:W-:-:S04]  /*2aa20*/  USHF.L.U32 UR33, UR33, 0x1, URZ ;  /* 0x0000000121217899 */ /* 0x000fc8000800063f */
[----:B0-----:R-:W-:Y:S01]  /*2aa30*/  IADD3.X R10, R5, UR34, RZ, P0, !PT ;  /* 0x00000022050a7c10 */ /* 0x001fe200087fe4ff */
[----:B------:R-:W0:Y:S01]  /*2aa40*/  LDC R60, c[0x0][0x230] ;  /* 0x00008c00ff3c7b82 */ /* 0x000e220000000800 */
[----:B------:R-:W-:Y:S01]  /*2aa50*/  IADD3.X R12, R4, UR34, RZ, P1, !PT ;  /* 0x00000022040c7c10 */ /* 0x000fe20008ffe4ff */
[----:B------:R-:W-:Y:S01]  /*2aa60*/  USHF.R.S32.HI UR19, URZ, 0x1f, UR19 ;  /* 0x0000001f3f137899 */ /* 0x000fe20008011413 */
[----:B------:R-:W-:Y:S01]  /*2aa70*/  IADD3.X R11, R3, UR34, RZ, P2, !PT ;  /* 0x00000022030b7c10 */ /* 0x000fe200097fe4ff */
[----:B------:R1:W-:Y:S04]  /*2aa80*/  STL [R1+0x22e0], R10 ;  /* 0x0022e00a01007387 */ /* 0x0003e80000100800 */
[----:B------:R3:W-:Y:S04]  /*2aa90*/  STL [R1+0x22e8], R12 ;  /* 0x0022e80c01007387 */ /* 0x0007e80000100800 */
[----:B------:R4:W-:Y:S01]  /*2aaa0*/  STL [R1+0x22f0], R11 ;  /* 0x0022f00b01007387 */ /* 0x0009e20000100800 */
[----:B-1----:R-:W-:Y:S01]  /*2aab0*/  IADD3.X R10, R2, UR34, RZ, P3, !PT ;  /* 0x00000022020a7c10 */ /* 0x002fe20009ffe4ff */
[----:B------:R-:W-:-:S02]  /*2aac0*/  USHF.R.S32.HI UR34, URZ, 0x1f, UR57 ;  /* 0x0000001f3f227899 */ /* 0x000fc40008011439 */
[----:B---3--:R-:W-:Y:S02]  /*2aad0*/  IADD3 R12, P1, R8, UR57, RZ ;  /* 0x00000039080c7c10 */ /* 0x008fe4000ff3e0ff */
[----:B------:R1:W-:Y:S01]  /*2aae0*/  STL [R1+0x22f8], R10 ;  /* 0x0022f80a01007387 */ /* 0x0003e20000100800 */
[----:B----4-:R-:W-:Y:S01]  /*2aaf0*/  IADD3 R11, P0, R9, UR57, RZ ;  /* 0x00000039090b7c10 */ /* 0x010fe2000ff1e0ff */
[----:B0-----:R-:W-:-:S04]  /*2ab00*/  VIADD R60, R60, 0x3f ;  /* 0x0000003f3c3c7836 */ /* 0x001fc80000000000 */
[----:B------:R0:W-:Y:S01]  /*2ab10*/  STL [R1+0x2304], R11 ;  /* 0x0023040b01007387 */ /* 0x0001e20000100800 */
[----:B-1----:R-:W-:-:S03]  /*2ab20*/  IADD3 R10, P2, R7, UR57, RZ ;  /* 0x00000039070a7c10 */ /* 0x002fc6000ff5e0ff */
[----:B------:R1:W-:Y:S01]  /*2ab30*/  STL [R1+0x230c], R12 ;  /* 0x00230c0c01007387 */ /* 0x0003e20000100800 */
[----:B------:R-:W-:-:S03]  /*2ab40*/  SHF.R.S32.HI R61, RZ, 0x1f, R60 ;  /* 0x0000001fff3d7819 */ /* 0x000fc6000001143c */
[----:B------:R3:W-:Y:S01]  /*2ab50*/  STL [R1+0x2314], R10 ;  /* 0x0023140a01007387 */ /* 0x0007e20000100800 */
[----:B------:R-:W-:Y:S02]  /*2ab60*/  LEA.HI R61, R61, R60, RZ, 0x6 ;  /* 0x0000003c3d3d7211 */ /* 0x000fe400078f30ff */
[----:B0-----:R-:W-:Y:S01]  /*2ab70*/  IADD3 R11, P3, R6, UR57, RZ ;  /* 0x00000039060b7c10 */ /* 0x001fe2000ff7e0ff */
[----:B------:R-:W-:Y:S01]  /*2ab80*/  USHF.R.S32.HI UR57, URZ, 0x1f, UR56 ;  /* 0x0000001f3f397899 */ /* 0x000fe20008011438 */
[----:B-1----:R-:W-:-:S03]  /*2ab90*/  IADD3.X R12, R4, UR34, RZ, P1, !PT ;  /* 0x00000022040c7c10 */ /* 0x002fc60008ffe4ff */
[----:B------:R0:W-:Y:S01]  /*2aba0*/  STL [R1+0x231c], R11 ;  /* 0x00231c0b01007387 */ /* 0x0001e20000100800 */
[----:B---3--:R-:W-:-:S05]  /*2abb0*/  IADD3.X R10, R5, UR34, RZ, P0, !PT ;  /* 0x00000022050a7c10 */ /* 0x008fca00087fe4ff */
[----:B------:R1:W-:Y:S01]  /*2abc0*/  STL [R1+0x2300], R10 ;  /* 0x0023000a01007387 */ /* 0x0003e20000100800 */
[----:B0-----:R-:W-:-:S03]  /*2abd0*/  IADD3.X R11, R3, UR34, RZ, P2, !PT ;  /* 0x00000022030b7c10 */ /* 0x001fc600097fe4ff */
[----:B------:R0:W-:Y:S04]  /*2abe0*/  STL [R1+0x2308], R12 ;  /* 0x0023080c01007387 */ /* 0x0001e80000100800 */
[----:B------:R3:W-:Y:S01]  /*2abf0*/  STL [R1+0x2310], R11 ;  /* 0x0023100b01007387 */ /* 0x0007e20000100800 */
[----:B-1----:R-:W-:Y:S01]  /*2ac00*/  IADD3.X R10, R2, UR34, RZ, P3, !PT ;  /* 0x00000022020a7c10 */ /* 0x002fe20009ffe4ff */
[----:B------:R-:W-:Y:S01]  /*2ac10*/  USHF.R.S32.HI UR34, URZ, 0x1f, UR55 ;  /* 0x0000001f3f227899 */ /* 0x000fe20008011437 */
[----:B0-----:R-:W-:-:S03]  /*2ac20*/  IADD3 R12, P1, R8, UR56, RZ ;  /* 0x00000038080c7c10 */ /* 0x001fc6000ff3e0ff */
[----:B------:R0:W-:Y:S01]  /*2ac30*/  STL [R1+0x2318], R10 ;  /* 0x0023180a01007387 */ /* 0x0001e20000100800 */
[----:B---3--:R-:W-:-:S05]  /*2ac40*/  IADD3 R11, P0, R9, UR56, RZ ;  /* 0x00000038090b7c10 */ /* 0x008fca000ff1e0ff */
[----:B------:R1:W-:Y:S01]  /*2ac50*/  STL [R1+0x2324], R11 ;  /* 0x0023240b01007387 */ /* 0x0003e20000100800 */
[----:B0-----:R-:W-:-:S03]  /*2ac60*/  IADD3 R10, P2, R7, UR56, RZ ;  /* 0x00000038070a7c10 */ /* 0x001fc6000ff5e0ff */
[----:B------:R0:W-:Y:S04]  /*2ac70*/  STL [R1+0x232c], R12 ;  /* 0x00232c0c01007387 */ /* 0x0001e80000100800 */
[----:B------:R3:W-:Y:S01]  /*2ac80*/  STL [R1+0x2334], R10 ;  /* 0x0023340a01007387 */ /* 0x0007e20000100800 */
[----:B-1----:R-:W-:Y:S01]  /*2ac90*/  IADD3 R11, P3, R6, UR56, RZ ;  /* 0x00000038060b7c10 */ /* 0x002fe2000ff7e0ff */
[----:B------:R-:W-:Y:S01]  /*2aca0*/  USHF.R.S32.HI UR56, URZ, 0x1f, UR54 ;  /* 0x0000001f3f387899 */ /* 0x000fe20008011436 */
[----:B0-----:R-:W-:-:S03]  /*2acb0*/  IADD3.X R12, R4, UR57, RZ, P1, !PT ;  /* 0x00000039040c7c10 */ /* 0x001fc60008ffe4ff */
        /* <DEDUP_REMOVED lines=382> */
[----:B------:R-:W-:Y:S04]  /*2c4a0*/  STL [R1+0x25c8], R12 ;  /* 0x0025c80c01007387 */ /* 0x000fe80000100800 */
[----:B------:R0:W-:Y:S01]  /*2c4b0*/  STL [R1+0x25d0], R11 ;  /* 0x0025d00b01007387 */ /* 0x0001e20000100800 */
[----:B-1----:R-:W-:Y:S01]  /*2c4c0*/  IADD3.X R10, R2, UR57, RZ, P3, !PT ;  /* 0x00000039020a7c10 */ /* 0x002fe20009ffe4ff */
[----:B------:R-:W-:-:S04]  /*2c4d0*/  USHF.R.S32.HI UR57, URZ, 0x1f, UR32 ;  /* 0x0000001f3f397899 */ /* 0x000fc80008011420 */
[----:B------:R1:W-:Y:S01]  /*2c4e0*/  STL [R1+0x25d8], R10 ;  /* 0x0025d80a01007387 */ /* 0x0003e20000100800 */
[----:B0-----:R-:W-:-:S05]  /*2c4f0*/  IADD3 R11, P0, R9, UR14, RZ ;  /* 0x0000000e090b7c10 */ /* 0x001fca000ff1e0ff */
[----:B------:R0:W-:Y:S01]  /*2c500*/  STL [R1+0x25e4], R11 ;  /* 0x0025e40b01007387 */ /* 0x0001e20000100800 */
[----:B-1----:R-:W-:-:S04]  /*2c510*/  IADD3 R10, P1, R8, UR14, RZ ;  /* 0x0000000e080a7c10 */ /* 0x002fc8000ff3e0ff */
[----:B------:R-:W-:Y:S01]  /*2c520*/  IADD3.X R12, R4, UR46, RZ, P1, !PT ;  /* 0x0000002e040c7c10 */ /* 0x000fe20008ffe4ff */
[----:B------:R1:W-:Y:S01]  /*2c530*/  STL [R1+0x25ec], R10 ;  /* 0x0025ec0a01007387 */ /* 0x0003e20000100800 */
[----:B0-----:R-:W-:-:S05]  /*2c540*/  IADD3 R11, P2, R7, UR14, RZ ;  /* 0x0000000e070b7c10 */ /* 0x001fca000ff5e0ff */
[----:B------:R0:W-:Y:S01]  /*2c550*/  STL [R1+0x25f4], R11 ;  /* 0x0025f40b01007387 */ /* 0x0001e20000100800 */
[----:B-1----:R-:W-:Y:S01]  /*2c560*/  IADD3 R10, P3, R6, UR14, RZ ;  /* 0x0000000e060a7c10 */ /* 0x002fe2000ff7e0ff */
[----:B------:R-:W-:-:S04]  /*2c570*/  USHF.R.S32.HI UR14, URZ, 0x1f, UR33 ;  /* 0x0000001f3f0e7899 */ /* 0x000fc80008011421 */
[----:B------:R1:W-:Y:S01]  /*2c580*/  STL [R1+0x25fc], R10 ;  /* 0x0025fc0a01007387 */ /* 0x0003e20000100800 */
[----:B0-----:R-:W-:Y:S02]  /*2c590*/  SHF.R.S32.HI R11, RZ, 0x6, R61 ;  /* 0x00000006ff0b7819 */ /* 0x001fe4000001143d */
[----:B------:R-:W-:Y:S02]  /*2c5a0*/  IADD3.X R11, R3, UR46, RZ, P2, !PT ;  /* 0x0000002e030b7c10 */ /* 0x000fe400097fe4ff */
[----:B-1----:R-:W-:-:S05]  /*2c5b0*/  IADD3.X R10, R5, UR46, RZ, P0, !PT ;  /* 0x0000002e050a7c10 */ /* 0x002fca00087fe4ff */
[----:B------:R0:W-:Y:S04]  /*2c5c0*/  STL [R1+0x25e0], R10 ;  /* 0x0025e00a01007387 */ /* 0x0001e80000100800 */
[----:B------:R2:W-:Y:S04]  /*2c5d0*/  STL [R1+0x25e8], R12 ;  /* 0x0025e80c01007387 */ /* 0x0005e80000100800 */
[----:B------:R1:W-:Y:S01]  /*2c5e0*/  STL [R1+0x25f0], R11 ;  /* 0x0025f00b01007387 */ /* 0x0003e20000100800 */
[----:B0-----:R-:W-:Y:S01]  /*2c5f0*/  IADD3.X R10, R2, UR46, RZ, P3, !PT ;  /* 0x0000002e020a7c10 */ /* 0x001fe20009ffe4ff */
[----:B------:R-:W-:Y:S01]  /*2c600*/  USHF.R.S32.HI UR46, URZ, 0x1f, UR36 ;  /* 0x0000001f3f2e7899 */ /* 0x000fe20008011424 */
[----:B--2---:R-:W-:-:S03]  /*2c610*/  LOP3.LUT R12, R0, 0x20, RZ, 0x3c, !PT ;  /* 0x00000020000c7812 */ /* 0x004fc600078e3cff */
[----:B------:R0:W-:Y:S01]  /*2c620*/  STL [R1+0x25f8], R10 ;  /* 0x0025f80a01007387 */ /* 0x0001e20000100800 */
[----:B------:R-:W-:Y:S02]  /*2c630*/  IADD3 R12, P2, R9, UR13, RZ ;  /* 0x0000000d090c7c10 */ /* 0x000fe4000ff5e0ff */
[----:B-1----:R-:W-:Y:S02]  /*2c640*/  LOP3.LUT R11, R0, 0x40, RZ, 0x3c, !PT ;  /* 0x00000040000b7812 */ /* 0x002fe400078e3cff */
[----:B------:R-:W-:Y:S01]  /*2c650*/  IADD3 R11, P1, R8, UR13, RZ ;  /* 0x0000000d080b7c10 */ /* 0x000fe2000ff3e0ff */
[----:B------:R1:W-:Y:S01]  /*2c660*/  STL [R1+0x2604], R12 ;  /* 0x0026040c01007387 */ /* 0x0003e20000100800 */
[----:B0-----:R-:W-:-:S03]  /*2c670*/  LOP3.LUT R10, R0, 0x60, RZ, 0x3c, !PT ;  /* 0x00000060000a7812 */ /* 0x001fc600078e3cff */
[----:B------:R0:W-:Y:S01]  /*2c680*/  STL [R1+0x260c], R11 ;  /* 0x00260c0b01007387 */ /* 0x0001e20000100800 */
[----:B------:R-:W-:Y:S02]  /*2c690*/  IADD3 R10, P0, R7, UR13, RZ ;  /* 0x0000000d070a7c10 */ /* 0x000fe4000ff1e0ff */
[----:B-1----:R-:W-:-:S03]  /*2c6a0*/  IADD3 R12, P4, R6, UR13, RZ ;  /* 0x0000000d060c7c10 */ /* 0x002fc6000ff9e0ff */
[----:B------:R1:W-:Y:S01]  /*2c6b0*/  STL [R1+0x2614], R10 ;  /* 0x0026140a01007387 */ /* 0x0003e20000100800 */
[----:B0-----:R-:W-:-:S03]  /*2c6c0*/  IADD3 R11, P6, R9, UR12, RZ ;  /* 0x0000000c090b7c10 */ /* 0x001fc6000ffde0ff */
[----:B------:R0:W-:Y:S04]  /*2c6d0*/  STL [R1+0x261c], R12 ;  /* 0x00261c0c01007387 */ /* 0x0001e80000100800 */
[----:B------:R2:W-:Y:S01]  /*2c6e0*/  STL [R1+0x2624], R11 ;  /* 0x0026240b01007387 */ /* 0x0005e20000100800 */
[----:B-1----:R-:W-:Y:S02]  /*2c6f0*/  IADD3 R10, P5, R8, UR12, RZ ;  /* 0x0000000c080a7c10 */ /* 0x002fe4000ffbe0ff */
[----:B0-----:R-:W-:-:S03]  /*2c700*/  IADD3 R12, P3, R7, UR12, RZ ;  /* 0x0000000c070c7c10 */ /* 0x001fc6000ff7e0ff */
[----:B------:R0:W-:Y:S01]  /*2c710*/  STL [R1+0x262c], R10 ;  /* 0x00262c0a01007387 */ /* 0x0001e20000100800 */
[----:B--2---:R-:W-:-:S03]  /*2c720*/  IADD3.X R11, R5, UR52, RZ, P2, !PT ;  /* 0x00000034050b7c10 */ /* 0x004fc600097fe4ff */
[----:B------:R1:W-:Y:S04]  /*2c730*/  STL [R1+0x2634], R12 ;  /* 0x0026340c01007387 */ /* 0x0003e80000100800 */
[----:B------:R2:W-:Y:S01]  /*2c740*/  STL [R1+0x2600], R11 ;  /* 0x0026000b01007387 */ /* 0x0005e20000100800 */
[----:B0-----:R-:W-:Y:S02]  /*2c750*/  IADD3 R10, P2, R6, UR12, RZ ;  /* 0x0000000c060a7c10 */ /* 0x001fe4000ff5e0ff */
[----:B-1----:R-:W-:-:S03]  /*2c760*/  IADD3.X R12, R4, UR52, RZ, P1, !PT ;  /* 0x00000034040c7c10 */ /* 0x002fc60008ffe4ff */
[----:B------:R0:W-:Y:S01]  /*2c770*/  STL [R1+0x263c], R10 ;  /* 0x00263c0a01007387 */ /* 0x0001e20000100800 */
[----:B--2---:R-:W-:-:S03]  /*2c780*/  IADD3 R11, P1, R9, UR11, RZ ;  /* 0x0000000b090b7c10 */ /* 0x004fc6000ff3e0ff */
[----:B------:R1:W-:Y:S04]  /*2c790*/  STL [R1+0x2608], R12 ;  /* 0x0026080c01007387 */ /* 0x0003e80000100800 */
[----:B------:R2:W-:Y:S01]  /*2c7a0*/  STL [R1+0x2644], R11 ;  /* 0x0026440b01007387 */ /* 0x0005e20000100800 */
[----:B0-----:R-:W-:Y:S02]  /*2c7b0*/  IADD3.X R10, R3, UR52, RZ, P0, !PT ;  /* 0x00000034030a7c10 */ /* 0x001fe400087fe4ff */
[----:B-1----:R-:W-:-:S03]  /*2c7c0*/  IADD3 R12, P0, R8, UR11, RZ ;  /* 0x0000000b080c7c10 */ /* 0x002fc6000ff1e0ff */
        /* <DEDUP_REMOVED lines=344> */
[----:B------:R-:W-:Y:S04]  /*2dd50*/  STL [R1+0x28c0], R12 ;  /* 0x0028c00c01007387 */ /* 0x000fe80000100800 */
[----:B------:R1:W-:Y:S01]  /*2dd60*/  STL [R1+0x28fc], R11 ;  /* 0x0028fc0b01007387 */ /* 0x0003e20000100800 */
[----:B0-----:R-:W-:Y:S02]  /*2dd70*/  IADD3.X R10, R4, UR57, RZ, P5, !PT ;  /* 0x00000039040a7c10 */ /* 0x001fe4000affe4ff */
[----:B------:R-:W-:-:S03]  /*2dd80*/  IADD3 R9, P5, R9, UR61, RZ ;  /* 0x0000003d09097c10 */ /* 0x000fc6000ffbe0ff */
[----:B------:R0:W-:Y:S01]  /*2dd90*/  STL [R1+0x28c8], R10 ;  /* 0x0028c80a01007387 */ /* 0x0001e20000100800 */
[----:B-1----:R-:W-:-:S03]  /*2dda0*/  IADD3.X R11, R3, UR57, RZ, P3, !PT ;  /* 0x00000039030b7c10 */ /* 0x002fc60009ffe4ff */
[----:B------:R1:W-:Y:S04]  /*2ddb0*/  STL [R1+0x2904], R9 ;  /* 0x0029040901007387 */ /* 0x0003e80000100800 */
[----:B------:R-:W-:Y:S01]  /*2ddc0*/  STL [R1+0x28d0], R11 ;  /* 0x0028d00b01007387 */ /* 0x000fe20000100800 */
[----:B0-----:R-:W-:Y:S02]  /*2ddd0*/  IADD3 R10, P3, R8, UR60, RZ ;  /* 0x0000003c080a7c10 */ /* 0x001fe4000ff7e0ff */
[----:B-1----:R-:W-:-:S03]  /*2dde0*/  IADD3.X R9, R2, UR57, RZ, P2, !PT ;  /* 0x0000003902097c10 */ /* 0x002fc600097fe4ff */
[----:B------:R-:W-:Y:S01]  /*2ddf0*/  STL [R1+0x290c], R10 ;  /* 0x00290c0a01007387 */ /* 0x000fe20000100800 */
[----:B------:R-:W-:Y:S02]  /*2de00*/  IADD3 R8, P2, R7, UR59, RZ ;  /* 0x0000003b07087c10 */ /* 0x000fe4000ff5e0ff */
[C---:B------:R-:W-:Y:S01]  /*2de10*/  IADD3.X R7, R5.reuse, UR14, RZ, P1, !PT ;  /* 0x0000000e05077c10 */ /* 0x040fe20008ffe4ff */
[----:B------:R-:W-:Y:S01]  /*2de20*/  STL [R1+0x28d8], R9 ;  /* 0x0028d80901007387 */ /* 0x000fe20000100800 */
[----:B------:R-:W-:Y:S02]  /*2de30*/  IADD3 R6, P1, R6, UR58, RZ ;  /* 0x0000003a06067c10 */ /* 0x000fe4000ff3e0ff */
[----:B------:R-:W-:Y:S01]  /*2de40*/  IADD3.X R5, R5, UR19, RZ, P5, !PT ;  /* 0x0000001305057c10 */ /* 0x000fe2000affe4ff */
[----:B------:R0:W-:Y:S04]  /*2de50*/  STL [R1+0x2914], R8 ;  /* 0x0029140801007387 */ /* 0x0001e80000100800 */
[----:B------:R1:W-:Y:S04]  /*2de60*/  STL [R1+0x28e0], R7 ;  /* 0x0028e00701007387 */ /* 0x0003e80000100800 */
[----:B------:R2:W-:Y:S01]  /*2de70*/  STL [R1+0x291c], R6 ;  /* 0x00291c0601007387 */ /* 0x0005e20000100800 */
[----:B0-----:R-:W-:-:S02]  /*2de80*/  IADD3.X R8, R4, UR14, RZ, P0, !PT ;  /* 0x0000000e04087c10 */ /* 0x001fc400087fe4ff */
[----:B------:R-:W-:Y:S02]  /*2de90*/  IADD3.X R4, R4, UR19, RZ, P3, !PT ;  /* 0x0000001304047c10 */ /* 0x000fe40009ffe4ff */
[C---:B-1----:R-:W-:Y:S01]  /*2dea0*/  IADD3.X R7, R3.reuse, UR14, RZ, P4, !PT ;  /* 0x0000000e03077c10 */ /* 0x042fe2000a7fe4ff */
[----:B------:R0:W-:Y:S01]  /*2deb0*/  STL [R1+0x28e8], R8 ;  /* 0x0028e80801007387 */ /* 0x0001e20000100800 */
[----:B------:R-:W-:Y:S02]  /*2dec0*/  IADD3.X R3, R3, UR19, RZ, P2, !PT ;  /* 0x0000001303037c10 */ /* 0x000fe400097fe4ff */
[C---:B--2---:R-:W-:Y:S01]  /*2ded0*/  IADD3.X R6, R2.reuse, UR14, RZ, P6, !PT ;  /* 0x0000000e02067c10 */ /* 0x044fe2000b7fe4ff */
[----:B------:R0:W-:Y:S01]  /*2dee0*/  STL [R1+0x28f0], R7 ;  /* 0x0028f00701007387 */ /* 0x0001e20000100800 */
[----:B------:R-:W-:-:S03]  /*2def0*/  IADD3.X R2, R2, UR19, RZ, P1, !PT ;  /* 0x0000001302027c10 */ /* 0x000fc60008ffe4ff */
[----:B------:R0:W-:Y:S04]  /*2df00*/  STL [R1+0x28f8], R6 ;  /* 0x0028f80601007387 */ /* 0x0001e80000100800 */
[----:B------:R0:W-:Y:S04]  /*2df10*/  STL [R1+0x2900], R5 ;  /* 0x0029000501007387 */ /* 0x0001e80000100800 */
[----:B------:R0:W-:Y:S04]  /*2df20*/  STL [R1+0x2908], R4 ;  /* 0x0029080401007387 */ /* 0x0001e80000100800 */
[----:B------:R0:W-:Y:S04]  /*2df30*/  STL [R1+0x2918], R2 ;  /* 0x0029180201007387 */ /* 0x0001e80000100800 */
[----:B------:R0:W-:Y:S02]  /*2df40*/  STL [R1+0x2910], R3 ;  /* 0x0029100301007387 */ /* 0x0001e40000100800 */
.L_x_1:
[----:B01----:R-:W2:Y:S01]  /*2df50*/  LDL R5, [R1+0x1fb0] ;  /* 0x001fb00001057983 */ /* 0x003ea20000100800 */
[----:B------:R-:W0:Y:S03]  /*2df60*/  LDC R2, c[0x0][0x230] ;  /* 0x00008c00ff027b82 */ /* 0x000e260000000800 */
[----:B--2---:R1:W-:Y:S04]  /*2df70*/  STL [R1+0x49c0], R5 ;  /* 0x0049c00501007387 */ /* 0x0043e80000100800 */
[----:B------:R-:W2:Y:S04]  /*2df80*/  LDL R4, [R1+0x1fb4] ;  /* 0x001fb40001047983 */ /* 0x000ea80000100800 */
[----:B-1----:R-:W0:Y:S04]  /*2df90*/  LDL R5, [R1+0x20b8] ;  /* 0x0020b80001057983 */ /* 0x002e280000100800 */
[----:B------:R-:W-:Y:S04]  /*2dfa0*/  STL [R1+0x4788], R61 ;  /* 0x0047883d01007387 */ /* 0x000fe80000100800 */
        /* <DEDUP_REMOVED lines=197> */
[----:B-----5:R-:W-:Y:S04]  /*2ec00*/  STL [R1+0x3ef4], R0 ;  /* 0x003ef40001007387 */ /* 0x020fe80000100800 */
        /* <DEDUP_REMOVED lines=223> */
[----:B0-----:R-:W-:-:S03]  /*2fa00*/  IMAD R2, R5, -0x40, R2 ;  /* 0xffffffc005027824 */ /* 0x001fc600078e0202 */
[----:B------:R-:W-:Y:S04]  /*2fa10*/  STL [R1+0x45f4], R0 ;  /* 0x0045f40001007387 */ /* 0x000fe80000100800 */
[----:B------:R-:W-:Y:S04]  /*2fa20*/  STL [R1+0x45fc], R0 ;  /* 0x0045fc0001007387 */ /* 0x000fe80000100800 */
[----:B------:R-:W-:Y:S04]  /*2fa30*/  STL [R1+0x4604], R0 ;  /* 0x0046040001007387 */ /* 0x000fe80000100800 */
[----:B------:R-:W-:Y:S04]  /*2fa40*/  STL [R1+0x460c], R0 ;  /* 0x00460c0001007387 */ /* 0x000fe80000100800 */
[----:B------:R-:W2:Y:S01]  /*2fa50*/  LDL.LU R5, [R1+0x49c0] ;  /* 0x0049c00001057983 */ /* 0x000ea20000300800 */
[----:B------:R-:W-:-:S02]  /*2fa60*/  ISETP.GT.AND P0, PT, R2, RZ, PT ;  /* 0x000000ff0200720c */ /* 0x000fc40003f04270 */
[----:B-1----:R-:W-:-:S11]  /*2fa70*/  PRMT R60, RZ, 0x7610, R60 ;  /* 0x00007610ff3c7816 */ /* 0x002fd6000000003c */
[----:B--2---:R-:W2:Y:S04]  /*2fa80*/  @P0 LDG.E.U8 R60, desc[UR44][R4.64] ;  /* 0x0000002c043c0981 */ /* 0x004ea8000c1e1100 */
[----:B--2---:R0:W-:Y:S04]  /*2fa90*/  STL [R1+0x610], R60 ;  /* 0x0006103c01007387 */ /* 0x0041e80000100800 */
[----:B0-----:R-:W2:Y:S04]  /*2faa0*/  LDL.LU R60, [R1+0x49bc] ;  /* 0x0049bc00013c7983 */ /* 0x001ea80000300800 */
[----:B------:R-:W3:Y:S04]  /*2fab0*/  LDL R4, [R1+0x1fb8] ;  /* 0x001fb80001047983 */ /* 0x000ee80000100800 */
[----:B------:R-:W3:Y:S01]  /*2fac0*/  LDL R5, [R1+0x1fbc] ;  /* 0x001fbc0001057983 */ /* 0x000ee20000100800 */
[----:B------:R-:W-:-:S02]  /*2fad0*/  PRMT R61, RZ, 0x7610, R61 ;  /* 0x00007610ff3d7816 */ /* 0x000fc4000000003d */
[----:B---3--:R-:W-:-:S04]  /*2fae0*/  @P0 LOP3.LUT R5, R5, R4, RZ, 0x3c, !PT ;  /* 0x0000000405050212 */ /* 0x008fc800078e3cff */
[----:B------:R-:W-:-:S04]  /*2faf0*/  @P0 LOP3.LUT R4, R5, R4, RZ, 0x3c, !PT ;  /* 0x0000000405040212 */ /* 0x000fc800078e3cff */
[----:B------:R-:W-:-:S05]  /*2fb00*/  @P0 LOP3.LUT R5, R5, R4, RZ, 0x3c, !PT ;  /* 0x0000000405050212 */ /* 0x000fca00078e3cff */
[----:B------:R-:W3:Y:S04]  /*2fb10*/  @P0 LDG.E.U8 R61, desc[UR44][R4.64] ;  /* 0x0000002c043d0981 */ /* 0x000ee8000c1e1100 */
[----:B---3--:R0:W-:Y:S04]  /*2fb20*/  STL [R1+0x60c], R61 ;  /* 0x00060c3d01007387 */ /* 0x0081e80000100800 */
[----:B0-----:R-:W3:Y:S04]  /*2fb30*/  LDL.LU R61, [R1+0x49b8] ;  /* 0x0049b800013d7983 */ /* 0x001ee80000300800 */
[----:B------:R-:W4:Y:S04]  /*2fb40*/  LDL R4, [R1+0x1fc0] ;  /* 0x001fc00001047983 */ /* 0x000f280000100800 */
[----:B------:R-:W4:Y:S01]  /*2fb50*/  LDL R5, [R1+0x1fc4] ;  /* 0x001fc40001057983 */ /* 0x000f220000100800 */
[----:B--2---:R-:W-:-:S02]  /*2fb60*/  PRMT R60, RZ, 0x7610, R60 ;  /* 0x00007610ff3c7816 */ /* 0x004fc4000000003c */
[----:B----4-:R-:W-:-:S04]  /*2fb70*/  @P0 LOP3.LUT R5, R5, R4, RZ, 0x3c, !PT ;  /* 0x0000000405050212 */ /* 0x010fc800078e3cff */
[----:B------:R-:W-:-:S04]  /*2fb80*/  @P0 LOP3.LUT R4, R5, R4, RZ, 0x3c, !PT ;  /* 0x0000000405040212 */ /* 0x000fc800078e3cff */
[----:B------:R-:W-:-:S05]  /*2fb90*/  @P0 LOP3.LUT R5, R5, R4, RZ, 0x3c, !PT ;  /* 0x0000000405050212 */ /* 0x000fca00078e3cff */
[----:B------:R-:W2:Y:S04]  /*2fba0*/  @P0 LDG.E.U8 R60, desc[UR44][R4.64] ;  /* 0x0000002c043c0981 */ /* 0x000ea8000c1e1100 */
[----:B--2---:R0:W-:Y:S04]  /*2fbb0*/  STL [R1+0x608], R60 ;  /* 0x0006083c01007387 */ /* 0x0041e80000100800 */
[----:B0-----:R-:W2:Y:S04]  /*2fbc0*/  LDL.LU R60, [R1+0x49b4] ;  /* 0x0049b400013c7983 */ /* 0x001ea80000300800 */
[----:B------:R-:W4:Y:S04]  /*2fbd0*/  LDL R4, [R1+0x1fc8] ;  /* 0x001fc80001047983 */ /* 0x000f280000100800 */
[----:B------:R-:W4:Y:S01]  /*2fbe0*/  LDL R5, [R1+0x1fcc] ;  /* 0x001fcc0001057983 */ /* 0x000f220000100800 */
[----:B---3--:R-:W-:-:S02]  /*2fbf0*/  PRMT R61, RZ, 0x7610, R61 ;  /* 0x00007610ff3d7816 */ /* 0x008fc4000000003d */
[----:B----4-:R-:W-:-:S04]  /*2fc00*/  @P0 LOP3.LUT R5, R5, R4, RZ, 0x3c, !PT ;  /* 0x0000000405050212 */ /* 0x010fc800078e3cff */
[----:B------:R-:W-:-:S04]  /*2fc10*/  @P0 LOP3.LUT R4, R5, R4, RZ, 0x3c, !PT ;  /* 0x0000000405040212 */ /* 0x000fc800078e3cff */
[----:B------:R-:W-:-:S05]  /*2fc20*/  @P0 LOP3.LUT R5, R5, R4, RZ, 0x3c, !PT ;  /* 0x0000000405050212 */ /* 0x000fca00078e3cff */
[----:B------:R-:W3:Y:S01]  /*2fc30*/  @P0 LDG.E.U8 R61, desc[UR44][R4.64] ;  /* 0x0000002c043d0981 */ /* 0x000ee2000c1e1100 */
[----:B------:R-:W-:-:S03]  /*2fc40*/  ISETP.GT.AND P1, PT, R2, 0x1, PT ;  /* 0x000000010200780c */ /* 0x000fc60003f24270 */
        /* <DEDUP_REMOVED lines=1289> */
[----:B------:R-:W-:-:S02]  /*34ce0*/  PRMT R59, RZ, 0x7610, R59 ;  /* 0x00007610ff3b7816 */ /* 0x000fc4000000003b */
[----:B----4-:R-:W-:-:S04]  /*34cf0*/  @P1 LOP3.LUT R5, R5, R4, RZ, 0x3c, !PT ;  /* 0x0000000405051212 */ /* 0x010fc800078e3cff */
[----:B------:R-:W-:-:S04]  /*34d00*/  @P1 LOP3.LUT R4, R5, R4, RZ, 0x3c, !PT ;  /* 0x0000000405041212 */ /* 0x000fc800078e3cff */
[----:B------:R-:W-:-:S05]  /*34d10*/  @P1 LOP3.LUT R5, R5, R4, RZ, 0x3c, !PT ;  /* 0x0000000405051212 */ /* 0x000fca00078e3cff */
[----:B------:R-:W4:Y:S01]  /*34d20*/  @P1 LDG.E.U8 R59, desc[UR44][R4.64] ;  /* 0x0000002c043b1981 */ /* 0x000f22000c1e1100 */
[----:B------:R-:W-:-:S03]  /*34d30*/  ISETP.GT.AND P0, PT, R2, 0x24, PT ;  /* 0x000000240200780c */ /* 0x000fc60003f04270 */
[----:B----4-:R0:W-:Y:S04]  /*34d40*/  STL [R1+0x234], R59 ;  /* 0x0002343b01007387 */ /* 0x0101e80000100800 */
[----:B0-----:R-:W4:Y:S04]  /*34d50*/  LDL.LU R59, [R1+0x4780] ;  /* 0x00478000013b7983 */ /* 0x001f280000300800 */
        /* <DEDUP_REMOVED lines=9> */
[----:B------:R-:W2:Y:S04]  /*34df0*/  LDL R4, [R1+0x24b0] ;  /* 0x0024b00001047983 */ /* 0x000ea80000100800 */
[----:B------:R-:W2:Y:S01]  /*34e00*/  LDL R5, [R1+0x24b4] ;  /* 0x0024b40001057983 */ /* 0x000ea20000100800 */
[----:B------:R-:W-:-:S02]  /*34e10*/  PRMT R57, RZ, 0x7610, R57 ;  /* 0x00007610ff397816 */ /* 0x000fc40000000039 */
[----:B--2---:R-:W-:-:S04]  /*34e20*/  @P0 LOP3.LUT R5, R5, R4, RZ, 0x3c, !PT ;  /* 0x0000000405050212 */ /* 0x004fc800078e3cff */
        /* <DEDUP_REMOVED lines=11> */
[----:B------:R-:W4:Y:S04]  /*34ee0*/  @P0 LDG.E.U8 R56, desc[UR44][R4.64] ;  /* 0x0000002c04380981 */ /* 0x000f28000c1e1100 */
        /* <DEDUP_REMOVED lines=8> */
[----:B------:R-:W3:Y:S01]  /*34f70*/  @P0 LDG.E.U8 R55, desc[UR44][R4.64] ;  /* 0x0000002c04370981 */ /* 0x000ee2000c1e1100 */
[----:B------:R-:W-:-:S03]  /*34f80*/  ISETP.GT.AND P1, PT, R2, 0x25, PT ;  /* 0x000000250200780c */ /* 0x000fc60003f24270 */
        /* <DEDUP_REMOVED lines=35> */
[----:B------:R-:W2:Y:S01]  /*351c0*/  @P1 LDG.E.U8 R51, desc[UR44][R4.64] ;  /* 0x0000002c04331981 */ /* 0x000ea2000c1e1100 */
[----:B------:R-:W-:-:S03]  /*351d0*/  ISETP.GT.AND P0, PT, R2, 0x26, PT ;  /* 0x000000260200780c */ /* 0x000fc60003f04270 */
        /* <DEDUP_REMOVED lines=406> */
[----:B------:R0:W3:Y:S04]  /*36b40*/  @P1 LDG.E.U8 R0, desc[UR44][R4.64] ;  /* 0x0000002c04001981 */ /* 0x0000e8000c1e1100 */
[----:B------:R-:W0:Y:S04]  /*36b50*/  LDL R4, [R1+0x2390] ;  /* 0x0023900001047983 */ /* 0x000e280000100800 */
[----:B------:R-:W0:Y:S01]  /*36b60*/  LDL R5, [R1+0x2394] ;  /* 0x0023940001057983 */ /* 0x000e220000100800 */
[----:B------:R-:W-:Y:S02]  /*36b70*/  PRMT R7, RZ, 0x7610, R7 ;  /* 0x00007610ff077816 */ /* 0x000fe40000000007 */
[----:B0-----:R-:W-:-:S04]  /*36b80*/  @P1 LOP3.LUT R5, R5, R4, RZ, 0x3c, !PT ;  /* 0x0000000405051212 */ /* 0x001fc800078e3cff */
[----:B------:R-:W-:-:S04]  /*36b90*/  @P1 LOP3.LUT R4, R5, R4, RZ, 0x3c, !PT ;  /* 0x0000000405041212 */ /* 0x000fc800078e3cff */
[----:B------:R-:W-:-:S05]  /*36ba0*/  @P1 LOP3.LUT R5, R5, R4, RZ, 0x3c, !PT ;  /* 0x0000000405051212 */ /* 0x000fca00078e3cff */
[----:B------:R-:W2:Y:S04]  /*36bb0*/  @P1 LDG.E.U8 R7, desc[UR44][R4.64] ;  /* 0x0000002c04071981 */ /* 0x000ea8000c1e1100 */
[----:B---3--:R0:W-:Y:S04]  /*36bc0*/  STL [R1+0xc], R0 ;  /* 0x00000c0001007387 */ /* 0x0081e80000100800 */
[----:B0-----:R-:W3:Y:S04]  /*36bd0*/  LDL R0, [R1+0x2314] ;  /* 0x0023140001007983 */ /* 0x001ee80000100800 */
        /* <DEDUP_REMOVED lines=19> */
[----:B---3--:R0:W-:Y:S04]  /*36d10*/  STL [R1], R3 ;  /* 0x0000000301007387 */ /* 0x0081e80000100800 */
[----:B0-----:R-:W3:Y:S04]  /*36d20*/  LDL.LU R3, [R1+0x46a8] ;  /* 0x0046a80001037983 */ /* 0x001ee80000300800 */
[----:B------:R-:W2:Y:S04]  /*36d30*/  LDL R4, [R1+0x2318] ;  /* 0x0023180001047983 */ /* 0x000ea80000100800 */
[----:B------:R-:W2:Y:S01]  /*36d40*/  LDL R5, [R1+0x231c] ;  /* 0x00231c0001057983 */ /* 0x000ea20000100800 */
[----:B------:R-:W-:-:S02]  /*36d50*/  PRMT R61, RZ, 0x7610, R61 ;  /* 0x00007610ff3d7816 */ /* 0x000fc4000000003d */
[----:B--2---:R-:W-:-:S04]  /*36d60*/  @P2 LOP3.LUT R5, R5, R4, RZ, 0x3c, !PT ;  /* 0x0000000405052212 */ /* 0x004fc800078e3cff */
[----:B------:R-:W-:-:S04]  /*36d70*/  @P2 LOP3.LUT R4, R5, R4, RZ, 0x3c, !PT ;  /* 0x0000000405042212 */ /* 0x000fc800078e3cff */
[----:B------:R-:W-:-:S05]  /*36d80*/  @P2 LOP3.LUT R5, R5, R4, RZ, 0x3c, !PT ;  /* 0x0000000405052212 */ /* 0x000fca00078e3cff */
[----:B------:R0:W2:Y:S04]  /*36d90*/  @P2 LDG.E.U8 R61, desc[UR44][R4.64] ;  /* 0x0000002c043d2981 */ /* 0x0000a8000c1e1100 */
[----:B------:R-:W4:Y:S01]  /*36da0*/  LDL R5, [R1+0x2310] ;  /* 0x0023100001057983 */ /* 0x000f220000100800 */
[----:B------:R-:W-:Y:S01]  /*36db0*/  PRMT R60, RZ, 0x7610, R60 ;  /* 0x00007610ff3c7816 */ /* 0x000fe2000000003c */
[----:B0-----:R-:W-:Y:S02]  /*36dc0*/  @P2 IMAD.MOV.U32 R4, RZ, RZ, R0 ;  /* 0x000000ffff042224 */ /* 0x001fe400078e0000 */
[----:B--2---:R0:W-:Y:S01]  /*36dd0*/  STL [R1+0x468c], R61 ;  /* 0x00468c3d01007387 */ /* 0x0041e20000100800 */
[----:B------:R-:W-:-:S03]  /*36de0*/  PRMT R59, RZ, 0x7610, R59 ;  /* 0x00007610ff3b7816 */ /* 0x000fc6000000003b */
[----:B------:R-:W2:Y:S04]  /*36df0*/  LDL R0, [R1+0x2294] ;  /* 0x0022940001007983 */ /* 0x000ea80000100800 */
[----:B0-----:R-:W3:Y:S04]  /*36e00*/  LDL R61, [R1+0x230c] ;  /* 0x00230c00013d7983 */ /* 0x001ee80000100800 */
[----:B----4-:R3:W4:Y:S04]  /*36e10*/  @P2 LDG.E.U8 R60, desc[UR44][R4.64] ;  /* 0x0000002c043c2981 */ /* 0x010728000c1e1100 */
[----:B------:R-:W2:Y:S01]  /*36e20*/  LDL R5, [R1+0x2308] ;  /* 0x0023080001057983 */ /* 0x000ea20000100800 */
[----:B---3--:R-:W-:-:S03]  /*36e30*/  @P2 IMAD.MOV.U32 R4, RZ, RZ, R61 ;  /* 0x000000ffff042224 */ /* 0x008fc600078e003d */
[----:B----4-:R0:W-:Y:S01]  /*36e40*/  STL [R1+0x4690], R60 ;  /* 0x0046903c01007387 */ /* 0x0101e20000100800 */
[----:B------:R-:W-:-:S03]  /*36e50*/  PRMT R58, RZ, 0x7610, R58 ;  /* 0x00007610ff3a7816 */ /* 0x000fc6000000003a */
[----:B------:R-:W3:Y:S04]  /*36e60*/  LDL R61, [R1+0x2288] ;  /* 0x00228800013d7983 */ /* 0x000ee80000100800 */
[----:B--2---:R1:W2:Y:S04]  /*36e70*/  @P2 LDG.E.U8 R59, desc[UR44][R4.64] ;  /* 0x0000002c043b2981 */ /* 0x0042a8000c1e1100 */
[----:B0-----:R-:W4:Y:S04]  /*36e80*/  LDL R60, [R1+0x228c] ;  /* 0x00228c00013c7983 */ /* 0x001f280000100800 */
[----:B------:R-:W1:Y:S04]  /*36e90*/  LDL R4, [R1+0x2300] ;  /* 0x0023000001047983 */ /* 0x000e680000100800 */
[----:B------:R-:W1:Y:S02]  /*36ea0*/  LDL R5, [R1+0x2304] ;  /* 0x0023040001057983 */ /* 0x000e640000100800 */
[----:B-1----:R-:W-:-:S04]  /*36eb0*/  @P2 LOP3.LUT R5, R5, R4, RZ, 0x3c, !PT ;  /* 0x0000000405052212 */ /* 0x002fc800078e3cff */
[----:B------:R-:W-:-:S04]  /*36ec0*/  @P2 LOP3.LUT R4, R5, R4, RZ, 0x3c, !PT ;  /* 0x0000000405042212 */ /* 0x000fc800078e3cff */
[----:B------:R-:W-:Y:S01]  /*36ed0*/  @P2 LOP3.LUT R5, R5, R4, RZ, 0x3c, !PT ;  /* 0x0000000405052212 */ /* 0x000fe200078e3cff */
[----:B--2---:R0:W-:Y:S04]  /*36ee0*/  STL [R1+0x4694], R59 ;  /* 0x0046943b01007387 */ /* 0x0041e80000100800 */
[----:B------:R1:W2:Y:S04]  /*36ef0*/  @P2 LDG.E.U8 R58, desc[UR44][R4.64] ;  /* 0x0000002c043a2981 */ /* 0x0002a8000c1e1100 */
[----:B0-----:R-:W3:Y:S04]  /*36f00*/  LDL R59, [R1+0x2290] ;  /* 0x00229000013b7983 */ /* 0x001ee80000100800 */
[----:B------:R-:W1:Y:S04]  /*36f10*/  LDL R4, [R1+0x2298] ;  /* 0x0022980001047983 */ /* 0x000e680000100800 */
[----:B------:R-:W1:Y:S01]  /*36f20*/  LDL R5, [R1+0x229c] ;  /* 0x00229c0001057983 */ /* 0x000e620000100800 */
[----:B------:R-:W-:-:S02]  /*36f30*/  ISETP.GT.AND P1, PT, R2, 0x35, PT ;  /* 0x000000350200780c */ /* 0x000fc40003f24270 */
[----:B------:R-:W-:Y:S02]  /*36f40*/  PRMT R57, RZ, 0x7610, R57 ;  /* 0x00007610ff397816 */ /* 0x000fe40000000039 */
[----:B------:R-:W-:Y:S02]  /*36f50*/  PRMT R56, RZ, 0x7610, R56 ;  /* 0x00007610ff387816 */ /* 0x000fe40000000038 */
[----:B------:R-:W-:-:S07]  /*36f60*/  PRMT R55, RZ, 0x7610, R55 ;  /* 0x00007610ff377816 */ /* 0x000fce0000000037 */
[----:B-1----:R-:W-:-:S04]  /*36f70*/  @P1 LOP3.LUT R5, R5, R4, RZ, 0x3c, !PT ;  /* 0x0000000405051212 */ /* 0x002fc800078e3cff */
[----:B------:R-:W-:-:S04]  /*36f80*/  @P1 LOP3.LUT R4, R5, R4, RZ, 0x3c, !PT ;  /* 0x0000000405041212 */ /* 0x000fc800078e3cff */
[----:B------:R-:W-:-:S05]  /*36f90*/  @P1 LOP3.LUT R5, R5, R4, RZ, 0x3c, !PT ;  /* 0x0000000405051212 */ /* 0x000fca00078e3cff */
[----:B------:R0:W2:Y:S02]  /*36fa0*/  @P1 LDG.E.U8 R57, desc[UR44][R4.64] ;  /* 0x0000002c04391981 */ /* 0x0000a4000c1e1100 */
[----:B0-----:R-:W-:Y:S02]  /*36fb0*/  @P1 IMAD.MOV.U32 R4, RZ, RZ, R0 ;  /* 0x000000ffff041224 */ /* 0x001fe400078e0000 */
[----:B---3--:R-:W-:-:S05]  /*36fc0*/  @P1 IMAD.MOV.U32 R5, RZ, RZ, R59 ;  /* 0x000000ffff051224 */ /* 0x008fca00078e003b */
[----:B------:R4:W3:Y:S02]  /*36fd0*/  @P1 LDG.E.U8 R56, desc[UR44][R4.64] ;  /* 0x0000002c04381981 */ /* 0x0008e4000c1e1100 */
[----:B----4-:R-:W-:Y:S02]  /*36fe0*/  @P1 IMAD.MOV.U32 R4, RZ, RZ, R60 ;  /* 0x000000ffff041224 */ /* 0x010fe400078e003c */
[----:B------:R-:W-:-:S05]  /*36ff0*/  @P1 IMAD.MOV.U32 R5, RZ, RZ, R61 ;  /* 0x000000ffff051224 */ /* 0x000fca00078e003d */
[----:B------:R-:W4:Y:S04]  /*37000*/  @P1 LDG.E.U8 R55, desc[UR44][R4.64] ;  /* 0x0000002c04371981 */ /* 0x000f28000c1e1100 */
[----:B--2---:R-:W-:Y:S04]  /*37010*/  STL [R1+0x4698], R58 ;  /* 0x0046983a01007387 */ /* 0x004fe80000100800 */
[----:B------:R0:W-:Y:S04]  /*37020*/  STL [R1+0x469c], R57 ;  /* 0x00469c3901007387 */ /* 0x0001e80000100800 */
[----:B------:R-:W2:Y:S04]  /*37030*/  LDL R0, [R1+0x221c] ;  /* 0x00221c0001007983 */ /* 0x000ea80000100800 */
[----:B0-----:R-:W2:Y:S04]  /*37040*/  LDL R57, [R1+0x2284] ;  /* 0x0022840001397983 */ /* 0x001ea80000100800 */
[----:B---3--:R0:W-:Y:S04]  /*37050*/  STL [R1+0x46a0], R56 ;  /* 0x0046a03801007387 */ /* 0x0081e80000100800 */
[----:B------:R-:W3:Y:S04]  /*37060*/  LDL R61, [R1+0x2210] ;  /* 0x00221000013d7983 */ /* 0x000ee80000100800 */
[----:B------:R-:W3:Y:S04]  /*37070*/  LDL R60, [R1+0x2214] ;  /* 0x00221400013c7983 */ /* 0x000ee80000100800 */
[----:B------:R-:W3:Y:S04]  /*37080*/  LDL R59, [R1+0x2208] ;  /* 0x00220800013b7983 */ /* 0x000ee80000100800 */
[----:B------:R-:W3:Y:S04]  /*37090*/  LDL R58, [R1+0x220c] ;  /* 0x00220c00013a7983 */ /* 0x000ee80000100800 */
[----:B0-----:R-:W3:Y:S04]  /*370a0*/  LDL R56, [R1+0x2280] ;  /* 0x0022800001387983 */ /* 0x001ee80000100800 */
[----:B----4-:R0:W-:Y:S04]  /*370b0*/  STL [R1+0x46a4], R55 ;  /* 0x0046a43701007387 */ /* 0x0101e80000100800 */
[----:B0-----:R-:W4:Y:S01]  /*370c0*/  LDL R55, [R1+0x2218] ;  /* 0x0022180001377983 */ /* 0x001f220000100800 */
[----:B------:R-:W-:-:S02]  /*370d0*/  ISETP.GT.AND P2, PT, R2, 0x39, PT ;  /* 0x000000390200780c */ /* 0x000fc40003f44270 */
[----:B------:R-:W-:Y:S01]  /*370e0*/  PRMT R54, RZ, 0x7610, R54 ;  /* 0x00007610ff367816 */ /* 0x000fe20000000036 */
[----:B--2---:R-:W-:Y:S02]  /*370f0*/  @P1 IMAD.MOV.U32 R4, RZ, RZ, R57 ;  /* 0x000000ffff041224 */ /* 0x004fe400078e0039 */
[----:B------:R-:W2:Y:S01]  /*37100*/  LDL R57, [R1+0x2200] ;  /* 0x0022000001397983 */ /* 0x000ea20000100800 */
[----:B---3--:R-:W-:-:S03]  /*37110*/  @P1 IMAD.MOV.U32 R5, RZ, RZ, R56 ;  /* 0x000000ffff051224 */ /* 0x008fc600078e0038 */
[----:B------:R-:W3:Y:S04]  /*37120*/  LDL R56, [R1+0x2204] ;  /* 0x0022040001387983 */ /* 0x000ee80000100800 */
[----:B------:R0:W3:Y:S02]  /*37130*/  @P1 LDG.E.U8 R54, desc[UR44][R4.64] ;  /* 0x0000002c04361981 */ /* 0x0000e4000c1e1100 */
[----:B0-----:R-:W-:Y:S02]  /*37140*/  @P2 IMAD.MOV.U32 R4, RZ, RZ, R0 ;  /* 0x000000ffff042224 */ /* 0x001fe400078e0000 */
[----:B------:R-:W3:Y:S01]  /*37150*/  LDL R0, [R1+0x219c] ;  /* 0x00219c0001007983 */ /* 0x000ee20000100800 */
[----:B----4-:R-:W-:-:S03]  /*37160*/  @P2 IMAD.MOV.U32 R5, RZ, RZ, R55 ;  /* 0x000000ffff052224 */ /* 0x010fc600078e0037 */
[----:B------:R-:W4:Y:S01]  /*37170*/  LDL R55, [R1+0x2198] ;  /* 0x0021980001377983 */ /* 0x000f220000100800 */
[----:B------:R-:W-:Y:S02]  /*37180*/  PRMT R53, RZ, 0x7610, R53 ;  /* 0x00007610ff357816 */ /* 0x000fe40000000035 */
[----:B------:R-:W-:-:S04]  /*37190*/  PRMT R52, RZ, 0x7610, R52 ;  /* 0x00007610ff347816 */ /* 0x000fc80000000034 */
[----:B------:R0:W4:Y:S01]  /*371a0*/  @P2 LDG.E.U8 R53, desc[UR44][R4.64] ;  /* 0x0000002c04352981 */ /* 0x000122000c1e1100 */
[----:B------:R-:W-:Y:S02]  /*371b0*/  ISETP.GT.AND P3, PT, R2, 0x3d, PT ;  /* 0x0000003d0200780c */ /* 0x000fe40003f64270 */
[----:B------:R-:W-:Y:S01]  /*371c0*/  PRMT R51, RZ, 0x7610, R51 ;  /* 0x00007610ff337816 */ /* 0x000fe20000000033 */
[----:B0-----:R-:W-:Y:S02]  /*371d0*/  @P2 IMAD.MOV.U32 R4, RZ, RZ, R60 ;  /* 0x000000ffff042224 */ /* 0x001fe400078e003c */
[----:B------:R-:W-:Y:S01]  /*371e0*/  @P2 IMAD.MOV.U32 R5, RZ, RZ, R61 ;  /* 0x000000ffff052224 */ /* 0x000fe200078e003d */
[----:B------:R-:W4:Y:S04]  /*371f0*/  LDL R60, [R1+0x2194] ;  /* 0x00219400013c7983 */ /* 0x000f280000100800 */
[----:B------:R-:W4:Y:S04]  /*37200*/  LDL R61, [R1+0x2190] ;  /* 0x00219000013d7983 */ /* 0x000f280000100800 */
[----:B------:R0:W4:Y:S01]  /*37210*/  @P2 LDG.E.U8 R52, desc[UR44][R4.64] ;  /* 0x0000002c04342981 */ /* 0x000122000c1e1100 */
[----:B------:R-:W-:Y:S01]  /*37220*/  PRMT R50, RZ, 0x7610, R50 ;  /* 0x00007610ff327816 */ /* 0x000fe20000000032 */
[----:B0-----:R-:W-:-:S02]  /*37230*/  @P2 IMAD.MOV.U32 R4, RZ, RZ, R58 ;  /* 0x000000ffff042224 */ /* 0x001fc400078e003a */
[----:B------:R-:W-:Y:S01]  /*37240*/  @P2 IMAD.MOV.U32 R5, RZ, RZ, R59 ;  /* 0x000000ffff052224 */ /* 0x000fe200078e003b */
[----:B------:R-:W4:Y:S04]  /*37250*/  LDL R58, [R1+0x218c] ;  /* 0x00218c00013a7983 */ /* 0x000f280000100800 */
[----:B------:R-:W4:Y:S04]  /*37260*/  LDL R59, [R1+0x2188] ;  /* 0x00218800013b7983 */ /* 0x000f280000100800 */
[----:B------:R2:W4:Y:S02]  /*37270*/  @P2 LDG.E.U8 R51, desc[UR44][R4.64] ;  /* 0x0000002c04332981 */ /* 0x000524000c1e1100 */
[----:B--2---:R-:W-:-:S02]  /*37280*/  @P2 IMAD.MOV.U32 R5, RZ, RZ, R57 ;  /* 0x000000ffff052224 */ /* 0x004fc400078e0039 */
[----:B------:R-:W2:Y:S01]  /*37290*/  LDL R57, [R1+0x2180] ;  /* 0x0021800001397983 */ /* 0x000ea20000100800 */
[----:B---3--:R-:W-:-:S03]  /*372a0*/  @P2 IMAD.MOV.U32 R4, RZ, RZ, R56 ;  /* 0x000000ffff042224 */ /* 0x008fc600078e0038 */
[----:B------:R-:W3:Y:S04]  /*372b0*/  LDL R56, [R1+0x2184] ;  /* 0x0021840001387983 */ /* 0x000ee80000100800 */
[----:B------:R0:W3:Y:S02]  /*372c0*/  @P2 LDG.E.U8 R50, desc[UR44][R4.64] ;  /* 0x0000002c04322981 */ /* 0x0000e4000c1e1100 */
[----:B0-----:R-:W-:Y:S02]  /*372d0*/  @P3 IMAD.MOV.U32 R4, RZ, RZ, R0 ;  /* 0x000000ffff043224 */ /* 0x001fe400078e0000 */
[----:B----4-:R-:W-:Y:S01]  /*372e0*/  @P3 IMAD.MOV.U32 R5, RZ, RZ, R55 ;  /* 0x000000ffff053224 */ /* 0x010fe200078e0037 */
[----:B------:R-:W4:Y:S04]  /*372f0*/  LDL R0, [R1+0x237c] ;  /* 0x00237c0001007983 */ /* 0x000f280000100800 */
[----:B------:R-:W4:Y:S01]  /*37300*/  LDL R55, [R1+0x2378] ;  /* 0x0023780001377983 */ /* 0x000f220000100800 */
[----:B------:R-:W-:-:S02]  /*37310*/  PRMT R49, RZ, 0x7610, R49 ;  /* 0x00007610ff317816 */ /* 0x000fc40000000031 */
[----:B------:R-:W-:-:S04]  /*37320*/  PRMT R48, RZ, 0x7610, R48 ;  /* 0x00007610ff307816 */ /* 0x000fc80000000030 */
[----:B------:R0:W4:Y:S01]  /*37330*/  @P3 LDG.E.U8 R49, desc[UR44][R4.64] ;  /* 0x0000002c04313981 */ /* 0x000122000c1e1100 */
[----:B------:R-:W-:Y:S02]  /*37340*/  ISETP.GT.AND P1, PT, R2, 0x2e, PT ;  /* 0x0000002e0200780c */ /* 0x000fe40003f24270 */
[----:B------:R-:W-:Y:S01]  /*37350*/  PRMT R47, RZ, 0x7610, R47 ;  /* 0x00007610ff2f7816 */ /* 0x000fe2000000002f */
[----:B0-----:R-:W-:Y:S02]  /*37360*/  @P3 IMAD.MOV.U32 R4, RZ, RZ, R60 ;  /* 0x000000ffff043224 */ /* 0x001fe400078e003c */
[----:B------:R-:W-:Y:S01]  /*37370*/  @P3 IMAD.MOV.U32 R5, RZ, RZ, R61 ;  /* 0x000000ffff053224 */ /* 0x000fe200078e003d */
[----:B------:R-:W-:Y:S02]  /*37380*/  PRMT R46, RZ, 0x7610, R46 ;  /* 0x00007610ff2e7816 */ /* 0x000fe4000000002e */
[----:B------:R-:W-:Y:S01]  /*37390*/  PRMT R45, RZ, 0x7610, R45 ;  /* 0x00007610ff2d7816 */ /* 0x000fe2000000002d */
[----:B------:R-:W4:Y:S04]  /*373a0*/  LDL R60, [R1+0x2370] ;  /* 0x00237000013c7983 */ /* 0x000f280000100800 */
[----:B------:R0:W4:Y:S04]  /*373b0*/  @P3 LDG.E.U8 R48, desc[UR44][R4.64] ;  /* 0x0000002c04303981 */ /* 0x000128000c1e1100 */
[----:B------:R-:W4:Y:S01]  /*373c0*/  LDL R61, [R1+0x2368] ;  /* 0x00236800013d7983 */ /* 0x000f220000100800 */
        /* <DEDUP_REMOVED lines=9> */
[----:B------:R4:W2:Y:S02]  /*37460*/  @P3 LDG.E.U8 R46, desc[UR44][R4.64] ;  /* 0x0000002c042e3981 */ /* 0x0008a4000c1e1100 */
[----:B----4-:R-:W-:Y:S02]  /*37470*/  @P1 IMAD.MOV.U32 R4, RZ, RZ, R0 ;  /* 0x000000ffff041224 */ /* 0x010fe400078e0000 */
[----:B------:R-:W-:Y:S01]  /*37480*/  @P1 IMAD.MOV.U32 R5, RZ, RZ, R55 ;  /* 0x000000ffff051224 */ /* 0x000fe200078e0037 */
[----:B------:R-:W4:Y:S04]  /*37490*/  LDL R0, [R1+0x22fc] ;  /* 0x0022fc0001007983 */ /* 0x000f280000100800 */
[----:B------:R-:W4:Y:S04]  /*374a0*/  LDL R55, [R1+0x22f8] ;  /* 0x0022f80001377983 */ /* 0x000f280000100800 */
[----:B------:R0:W3:Y:S02]  /*374b0*/  @P1 LDG.E.U8 R45, desc[UR44][R4.64] ;  /* 0x0000002c042d1981 */ /* 0x0000e4000c1e1100 */
[----:B0-----:R-:W-:-:S02]  /*374c0*/  @P1 IMAD.MOV.U32 R5, RZ, RZ, R60 ;  /* 0x000000ffff051224 */ /* 0x001fc400078e003c */
[----:B------:R-:W-:Y:S01]  /*374d0*/  @P1 IMAD.MOV.U32 R4, RZ, RZ, R59 ;  /* 0x000000ffff041224 */ /* 0x000fe200078e003b */
[----:B---3--:R0:W-:Y:S04]  /*374e0*/  STL [R1+0x4688], R45 ;  /* 0x0046882d01007387 */ /* 0x0081e80000100800 */
[----:B------:R-:W3:Y:S04]  /*374f0*/  LDL R60, [R1+0x22f0] ;  /* 0x0022f000013c7983 */ /* 0x000ee80000100800 */
[----:B------:R-:W3:Y:S01]  /*37500*/  LDL R59, [R1+0x22f4] ;  /* 0x0022f400013b7983 */ /* 0x000ee20000100800 */
[----:B------:R-:W-:-:S02]  /*37510*/  PRMT R44, RZ, 0x7610, R44 ;  /* 0x00007610ff2c7816 */ /* 0x000fc4000000002c */
[----:B------:R-:W-:Y:S02]  /*37520*/  ISETP.GT.AND P2, PT, R2, 0x32, PT ;  /* 0x000000320200780c */ /* 0x000fe40003f44270 */
[----:B------:R-:W-:Y:S02]  /*37530*/  PRMT R43, RZ, 0x7610, R43 ;  /* 0x00007610ff2b7816 */ /* 0x000fe4000000002b */
[----:B------:R1:W3:Y:S04]  /*37540*/  @P1 LDG.E.U8 R44, desc[UR44][R4.64] ;  /* 0x0000002c042c1981 */ /* 0x0002e8000c1e1100 */
[----:B0-----:R-:W3:Y:S01]  /*37550*/  LDL R45, [R1+0x22ec] ;  /* 0x0022ec00012d7983 */ /* 0x001ee20000100800 */
[----:B------:R-:W-:Y:S01]  /*37560*/  PRMT R42, RZ, 0x7610, R42 ;  /* 0x00007610ff2a7816 */ /* 0x000fe2000000002a */
[----:B-1----:R-:W-:-:S02]  /*37570*/  @P1 IMAD.MOV.U32 R4, RZ, RZ, R58 ;  /* 0x000000ffff041224 */ /* 0x002fc400078e003a */
[----:B------:R-:W-:Y:S01]  /*37580*/  @P1 IMAD.MOV.U32 R5, RZ, RZ, R61 ;  /* 0x000000ffff051224 */ /* 0x000fe200078e003d */
[----:B------:R-:W3:Y:S04]  /*37590*/  LDL R58, [R1+0x22e8] ;  /* 0x0022e800013a7983 */ /* 0x000ee80000100800 */
[----:B------:R0:W3:Y:S01]  /*375a0*/  @P1 LDG.E.U8 R43, desc[UR44][R4.64] ;  /* 0x0000002c042b1981 */ /* 0x0000e2000c1e1100 */
[----:B------:R-:W-:Y:S01]  /*375b0*/  PRMT R41, RZ, 0x7610, R41 ;  /* 0x00007610ff297816 */ /* 0x000fe20000000029 */
[----:B0-----:R-:W-:Y:S02]  /*375c0*/  @P1 IMAD.MOV.U32 R4, RZ, RZ, R56 ;  /* 0x000000ffff041224 */ /* 0x001fe400078e0038 */
[----:B--2---:R-:W-:Y:S01]  /*375d0*/  @P1 IMAD.MOV.U32 R5, RZ, RZ, R57 ;  /* 0x000000ffff051224 */ /* 0x004fe200078e0039 */
[----:B------:R-:W2:Y:S04]  /*375e0*/  LDL R56, [R1+0x22e4] ;  /* 0x0022e40001387983 */ /* 0x000ea80000100800 */
[----:B------:R-:W2:Y:S04]  /*375f0*/  LDL R57, [R1+0x22e0] ;  /* 0x0022e00001397983 */ /* 0x000ea80000100800 */
[----:B------:R4:W2:Y:S02]  /*37600*/  @P1 LDG.E.U8 R42, desc[UR44][R4.64] ;  /* 0x0000002c042a1981 */ /* 0x0008a4000c1e1100 */
[----:B----4-:R-:W-:-:S02]  /*37610*/  @P2 IMAD.MOV.U32 R4, RZ, RZ, R0 ;  /* 0x000000ffff042224 */ /* 0x010fc400078e0000 */
[----:B------:R-:W-:Y:S01]  /*37620*/  @P2 IMAD.MOV.U32 R5, RZ, RZ, R55 ;  /* 0x000000ffff052224 */ /* 0x000fe200078e0037 */
[----:B------:R-:W4:Y:S04]  /*37630*/  LDL R0, [R1+0x227c] ;  /* 0x00227c0001007983 */ /* 0x000f280000100800 */
[----:B------:R-:W4:Y:S04]  /*37640*/  LDL R55, [R1+0x2278] ;  /* 0x0022780001377983 */ /* 0x000f280000100800 */
[----:B------:R3:W4:Y:S02]  /*37650*/  @P2 LDG.E.U8 R41, desc[UR44][R4.64] ;  /* 0x0000002c04292981 */ /* 0x000724000c1e1100 */
[----:B---3--:R-:W-:-:S02]  /*37660*/  @P2 IMAD.MOV.U32 R5, RZ, RZ, R60 ;  /* 0x000000ffff052224 */ /* 0x008fc400078e003c */
[----:B------:R-:W-:Y:S01]  /*37670*/  @P2 IMAD.MOV.U32 R4, RZ, RZ, R59 ;  /* 0x000000ffff042224 */ /* 0x000fe200078e003b */
[----:B------:R-:W3:Y:S04]  /*37680*/  LDL R60, [R1+0x2270] ;  /* 0x00227000013c7983 */ /* 0x000ee80000100800 */
[----:B------:R-:W3:Y:S01]  /*37690*/  LDL R59, [R1+0x2274] ;  /* 0x00227400013b7983 */ /* 0x000ee20000100800 */
[----:B------:R-:W-:Y:S02]  /*376a0*/  PRMT R40, RZ, 0x7610, R40 ;  /* 0x00007610ff287816 */ /* 0x000fe40000000028 */
[----:B------:R-:W-:Y:S02]  /*376b0*/  ISETP.GT.AND P1, PT, R2, 0x36, PT ;  /* 0x000000360200780c */ /* 0x000fe40003f24270 */
[----:B------:R-:W-:-:S02]  /*376c0*/  PRMT R39, RZ, 0x7610, R39 ;  /* 0x00007610ff277816 */ /* 0x000fc40000000027 */
[----:B------:R0:W3:Y:S01]  /*376d0*/  @P2 LDG.E.U8 R40, desc[UR44][R4.64] ;  /* 0x0000002c04282981 */ /* 0x0000e2000c1e1100 */
[----:B------:R-:W-:Y:S01]  /*376e0*/  PRMT R38, RZ, 0x7610, R38 ;  /* 0x00007610ff267816 */ /* 0x000fe20000000026 */
[----:B0-----:R-:W-:Y:S02]  /*376f0*/  @P2 IMAD.MOV.U32 R4, RZ, RZ, R45 ;  /* 0x000000ffff042224 */ /* 0x001fe400078e002d */
[----:B------:R-:W-:Y:S01]  /*37700*/  @P2 IMAD.MOV.U32 R5, RZ, RZ, R58 ;  /* 0x000000ffff052224 */ /* 0x000fe200078e003a */
[----:B------:R-:W3:Y:S04]  /*37710*/  LDL R45, [R1+0x226c] ;  /* 0x00226c00012d7983 */ /* 0x000ee80000100800 */
[----:B------:R-:W3:Y:S04]  /*37720*/  LDL R58, [R1+0x2268] ;  /* 0x00226800013a7983 */ /* 0x000ee80000100800 */
[----:B------:R2:W3:Y:S01]  /*37730*/  @P2 LDG.E.U8 R39, desc[UR44][R4.64] ;  /* 0x0000002c04272981 */ /* 0x0004e2000c1e1100 */
[----:B------:R-:W-:Y:S01]  /*37740*/  PRMT R37, RZ, 0x7610, R37 ;  /* 0x00007610ff257816 */ /* 0x000fe20000000025 */
[----:B--2---:R-:W-:-:S02]  /*37750*/  @P2 IMAD.MOV.U32 R4, RZ, RZ, R56 ;  /* 0x000000ffff042224 */ /* 0x004fc400078e0038 */
[----:B------:R-:W-:Y:S01]  /*37760*/  @P2 IMAD.MOV.U32 R5, RZ, RZ, R57 ;  /* 0x000000ffff052224 */ /* 0x000fe200078e0039 */
        /* <DEDUP_REMOVED lines=63> */
[----:B------:R-:W-:-:S04]  /*37b60*/  PRMT R27, RZ, 0x7610, R27 ;  /* 0x00007610ff1b7816 */ /* 0x000fc8000000001b */
[----:B------:R0:W3:Y:S01]  /*37b70*/  @P3 LDG.E.U8 R28, desc[UR44][R4.64] ;  /* 0x0000002c041c3981 */ /* 0x0000e2000c1e1100 */
[----:B------:R-:W-:Y:S02]  /*37b80*/  ISETP.GT.AND P1, PT, R2, 0x2f, PT ;  /* 0x0000002f0200780c */ /* 0x000fe40003f24270 */
[----:B------:R-:W-:Y:S01]  /*37b90*/  PRMT R26, RZ, 0x7610, R26 ;  /* 0x00007610ff1a7816 */ /* 0x000fe2000000001a */
[----:B0-----:R-:W-:Y:S02]  /*37ba0*/  @P3 IMAD.MOV.U32 R4, RZ, RZ, R45 ;  /* 0x000000ffff043224 */ /* 0x001fe400078e002d */
[----:B------:R-:W-:Y:S01]  /*37bb0*/  @P3 IMAD.MOV.U32 R5, RZ, RZ, R58 ;  /* 0x000000ffff053224 */ /* 0x000fe200078e003a */
[----:B------:R-:W-:Y:S02]  /*37bc0*/  PRMT R25, RZ, 0x7610, R25 ;  /* 0x00007610ff197816 */ /* 0x000fe40000000019 */
[----:B------:R-:W-:Y:S01]  /*37bd0*/  PRMT R24, RZ, 0x7610, R24 ;  /* 0x00007610ff187816 */ /* 0x000fe20000000018 */
[----:B------:R-:W3:Y:S04]  /*37be0*/  LDL R58, [R1+0x2350] ;  /* 0x00235000013a7983 */ /* 0x000ee80000100800 */
[----:B------:R2:W3:Y:S04]  /*37bf0*/  @P3 LDG.E.U8 R27, desc[UR44][R4.64] ;  /* 0x0000002c041b3981 */ /* 0x0004e8000c1e1100 */
[----:B------:R-:W3:Y:S01]  /*37c00*/  LDL R45, [R1+0x2354] ;  /* 0x00235400012d7983 */ /* 0x000ee20000100800 */
        /* <DEDUP_REMOVED lines=9> */
[----:B------:R3:W2:Y:S02]  /*37ca0*/  @P0 LDG.E.U8 R25, desc[UR44][R4.64] ;  /* 0x0000002c04190981 */ /* 0x0006a4000c1e1100 */
[----:B---3--:R-:W-:-:S02]  /*37cb0*/  @P1 IMAD.MOV.U32 R5, RZ, RZ, R60 ;  /* 0x000000ffff051224 */ /* 0x008fc400078e003c */
[----:B------:R-:W-:-:S05]  /*37cc0*/  @P1 IMAD.MOV.U32 R4, RZ, RZ, R59 ;  /* 0x000000ffff041224 */ /* 0x000fca00078e003b */
[----:B------:R0:W3:Y:S01]  /*37cd0*/  @P1 LDG.E.U8 R24, desc[UR44][R4.64] ;  /* 0x0000002c04181981 */ /* 0x0000e2000c1e1100 */
[----:B------:R-:W-:Y:S01]  /*37ce0*/  PRMT R23, RZ, 0x7610, R23 ;  /* 0x00007610ff177816 */ /* 0x000fe20000000017 */
[----:B0-----:R-:W-:Y:S02]  /*37cf0*/  @P1 IMAD.MOV.U32 R5, RZ, RZ, R58 ;  /* 0x000000ffff051224 */ /* 0x001fe400078e003a */
[----:B------:R-:W-:-:S05]  /*37d00*/  @P1 IMAD.MOV.U32 R4, RZ, RZ, R45 ;  /* 0x000000ffff041224 */ /* 0x000fca00078e002d */
[----:B------:R0:W4:Y:S04]  /*37d10*/  @P1 LDG.E.U8 R23, desc[UR44][R4.64] ;  /* 0x0000002c04171981 */ /* 0x000128000c1e1100 */
[----:B--2---:R1:W-:Y:S04]  /*37d20*/  STL [R1+0x4610], R25 ;  /* 0x0046101901007387 */ /* 0x0043e80000100800 */
[----:B---3--:R2:W-:Y:S04]  /*37d30*/  STL [R1+0x4614], R24 ;  /* 0x0046141801007387 */ /* 0x0085e80000100800 */
[----:B------:R-:W3:Y:S04]  /*37d40*/  LDL R45, [R1+0x22d8] ;  /* 0x0022d800012d7983 */ /* 0x000ee80000100800 */
[----:B-1----:R-:W3:Y:S01]  /*37d50*/  LDL R25, [R1+0x22dc] ;  /* 0x0022dc0001197983 */ /* 0x002ee20000100800 */
[----:B------:R-:W-:-:S02]  /*37d60*/  ISETP.GT.AND P0, PT, R2, 0x33, PT ;  /* 0x000000330200780c */ /* 0x000fc40003f04270 */
[----:B------:R-:W-:Y:S01]  /*37d70*/  PRMT R22, RZ, 0x7610, R22 ;  /* 0x00007610ff167816 */ /* 0x000fe20000000016 */
[----:B0-----:R-:W-:Y:S02]  /*37d80*/  @P1 IMAD.MOV.U32 R4, RZ, RZ, R56 ;  /* 0x000000ffff041224 */ /* 0x001fe400078e0038 */
[----:B------:R-:W-:Y:S01]  /*37d90*/  @P1 IMAD.MOV.U32 R5, RZ, RZ, R57 ;  /* 0x000000ffff051224 */ /* 0x000fe200078e0039 */
[----:B------:R-:W-:-:S04]  /*37da0*/  PRMT R21, RZ, 0x7610, R21 ;  /* 0x00007610ff157816 */ /* 0x000fc80000000015 */
[----:B------:R4:W3:Y:S01]  /*37db0*/  @P1 LDG.E.U8 R22, desc[UR44][R4.64] ;  /* 0x0000002c04161981 */ /* 0x0008e2000c1e1100 */
[----:B------:R-:W-:Y:S01]  /*37dc0*/  PRMT R20, RZ, 0x7610, R20 ;  /* 0x00007610ff147816 */ /* 0x000fe20000000014 */
[----:B----4-:R-:W-:Y:S02]  /*37dd0*/  @P1 IMAD.MOV.U32 R4, RZ, RZ, R0 ;  /* 0x000000ffff041224 */ /* 0x010fe400078e0000 */
[----:B------:R-:W-:-:S05]  /*37de0*/  @P1 IMAD.MOV.U32 R5, RZ, RZ, R55 ;  /* 0x000000ffff051224 */ /* 0x000fca00078e0037 */
[----:B------:R3:W4:Y:S04]  /*37df0*/  @P1 LDG.E.U8 R21, desc[UR44][R4.64] ;  /* 0x0000002c04151981 */ /* 0x000728000c1e1100 */
[----:B------:R0:W-:Y:S04]  /*37e00*/  STL [R1+0x4618], R23 ;  /* 0x0046181701007387 */ /* 0x0001e80000100800 */
[----:B--2---:R-:W2:Y:S04]  /*37e10*/  LDL R24, [R1+0x22d0] ;  /* 0x0022d00001187983 */ /* 0x004ea80000100800 */
[----:B0-----:R-:W2:Y:S01]  /*37e20*/  LDL R23, [R1+0x22d4] ;  /* 0x0022d40001177983 */ /* 0x001ea20000100800 */
[----:B---3--:R-:W-:-:S02]  /*37e30*/  @P0 IMAD.MOV.U32 R5, RZ, RZ, R45 ;  /* 0x000000ffff050224 */ /* 0x008fc400078e002d */
[----:B------:R-:W-:-:S05]  /*37e40*/  @P0 IMAD.MOV.U32 R4, RZ, RZ, R25 ;  /* 0x000000ffff040224 */ /* 0x000fca00078e0019 */
[----:B------:R2:W3:Y:S04]  /*37e50*/  @P0 LDG.E.U8 R20, desc[UR44][R4.64] ;  /* 0x0000002c04140981 */ /* 0x0004e8000c1e1100 */
[----:B------:R0:W-:Y:S04]  /*37e60*/  STL [R1+0x461c], R22 ;  /* 0x00461c1601007387 */ /* 0x0001e80000100800 */
[----:B------:R-:W3:Y:S04]  /*37e70*/  LDL R0, [R1+0x22cc] ;  /* 0x0022cc0001007983 */ /* 0x000ee80000100800 */
[----:B0-----:R-:W3:Y:S04]  /*37e80*/  LDL R22, [R1+0x22c8] ;  /* 0x0022c80001167983 */ /* 0x001ee80000100800 */
[----:B----4-:R0:W-:Y:S04]  /*37e90*/  STL [R1+0x4620], R21 ;  /* 0x0046201501007387 */ /* 0x0101e80000100800 */
[----:B------:R-:W4:Y:S04]  /*37ea0*/  LDL R55, [R1+0x22c0] ;  /* 0x0022c00001377983 */ /* 0x000f280000100800 */
[----:B------:R-:W4:Y:S01]  /*37eb0*/  LDL R45, [R1+0x22c4] ;  /* 0x0022c400012d7983 */ /* 0x000f220000100800 */
[----:B--2---:R-:W-:Y:S01]  /*37ec0*/  @P0 IMAD.MOV.U32 R5, RZ, RZ, R24 ;  /* 0x000000ffff050224 */ /* 0x004fe200078e0018 */
[----:B------:R-:W-:Y:S01]  /*37ed0*/  PRMT R19, RZ, 0x7610, R19 ;  /* 0x00007610ff137816 */ /* 0x000fe20000000013 */
[----:B------:R-:W-:-:S05]  /*37ee0*/  @P0 IMAD.MOV.U32 R4, RZ, RZ, R23 ;  /* 0x000000ffff040224 */ /* 0x000fca00078e0017 */
[----:B------:R1:W2:Y:S04]  /*37ef0*/  @P0 LDG.E.U8 R19, desc[UR44][R4.64] ;  /* 0x0000002c04130981 */ /* 0x0002a8000c1e1100 */
[----:B---3--:R3:W-:Y:S04]  /*37f00*/  STL [R1+0x4624], R20 ;  /* 0x0046241401007387 */ /* 0x0087e80000100800 */
[----:B------:R-:W3:Y:S04]  /*37f10*/  LDL R25, [R1+0x2258] ;  /* 0x0022580001197983 */ /* 0x000ee80000100800 */
[----:B------:R-:W3:Y:S01]  /*37f20*/  LDL R24, [R1+0x225c] ;  /* 0x00225c0001187983 */ /* 0x000ee20000100800 */
[----:B------:R-:W-:-:S02]  /*37f30*/  ISETP.GT.AND P1, PT, R2, 0x37, PT ;  /* 0x000000370200780c */ /* 0x000fc40003f24270 */
[----:B------:R-:W-:Y:S01]  /*37f40*/  PRMT R18, RZ, 0x7610, R18 ;  /* 0x00007610ff127816 */ /* 0x000fe20000000012 */
[----:B-1----:R-:W-:Y:S01]  /*37f50*/  @P0 IMAD.MOV.U32 R4, RZ, RZ, R0 ;  /* 0x000000ffff040224 */ /* 0x002fe200078e0000 */
[----:B------:R-:W-:Y:S01]  /*37f60*/  PRMT R17, RZ, 0x7610, R17 ;  /* 0x00007610ff117816 */ /* 0x000fe20000000011 */
[----:B------:R-:W-:-:S05]  /*37f70*/  @P0 IMAD.MOV.U32 R5, RZ, RZ, R22 ;  /* 0x000000ffff050224 */ /* 0x000fca00078e0016 */
[----:B------:R4:W3:Y:S01]  /*37f80*/  @P0 LDG.E.U8 R18, desc[UR44][R4.64] ;  /* 0x0000002c04120981 */ /* 0x0008e2000c1e1100 */
[----:B------:R-:W-:Y:S01]  /*37f90*/  PRMT R16, RZ, 0x7610, R16 ;  /* 0x00007610ff107816 */ /* 0x000fe20000000010 */
[----:B----4-:R-:W-:Y:S02]  /*37fa0*/  @P0 IMAD.MOV.U32 R4, RZ, RZ, R45 ;  /* 0x000000ffff040224 */ /* 0x010fe400078e002d */
[----:B------:R-:W-:-:S05]  /*37fb0*/  @P0 IMAD.MOV.U32 R5, RZ, RZ, R55 ;  /* 0x000000ffff050224 */ /* 0x000fca00078e0037 */
[----:B------:R3:W4:Y:S04]  /*37fc0*/  @P0 LDG.E.U8 R17, desc[UR44][R4.64] ;  /* 0x0000002c04110981 */ /* 0x000728000c1e1100 */
[----:B--2---:R1:W-:Y:S04]  /*37fd0*/  STL [R1+0x4628], R19 ;  /* 0x0046281301007387 */ /* 0x0043e80000100800 */
[----:B------:R-:W2:Y:S04]  /*37fe0*/  LDL R23, [R1+0x2250] ;  /* 0x0022500001177983 */ /* 0x000ea80000100800 */
[----:B------:R-:W2:Y:S04]  /*37ff0*/  LDL R22, [R1+0x2254] ;  /* 0x0022540001167983 */ /* 0x000ea80000100800 */
[----:B0-----:R-:W2:Y:S04]  /*38000*/  LDL R21, [R1+0x2248] ;  /* 0x0022480001157983 */ /* 0x001ea80000100800 */
[----:B------:R-:W2:Y:S01]  /*38010*/  LDL R0, [R1+0x224c] ;  /* 0x00224c0001007983 */ /* 0x000ea20000100800 */
[----:B---3--:R-:W-:-:S02]  /*38020*/  @P1 IMAD.MOV.U32 R5, RZ, RZ, R25 ;  /* 0x000000ffff051224 */ /* 0x008fc400078e0019 */
[----:B------:R-:W-:-:S05]  /*38030*/  @P1 IMAD.MOV.U32 R4, RZ, RZ, R24 ;  /* 0x000000ffff041224 */ /* 0x000fca00078e0018 */
[----:B------:R2:W3:Y:S04]  /*38040*/  @P1 LDG.E.U8 R16, desc[UR44][R4.64] ;  /* 0x0000002c04101981 */ /* 0x0004e8000c1e1100 */
[----:B------:R0:W-:Y:S04]  /*38050*/  STL [R1+0x462c], R18 ;  /* 0x00462c1201007387 */ /* 0x0001e80000100800 */
[----:B------:R-:W3:Y:S04]  /*38060*/  LDL R20, [R1+0x2240] ;  /* 0x0022400001147983 */ /* 0x000ee80000100800 */
[----:B-1----:R-:W3:Y:S04]  /*38070*/  LDL R19, [R1+0x2244] ;  /* 0x0022440001137983 */ /* 0x002ee80000100800 */
[----:B----4-:R-:W-:Y:S01]  /*38080*/  STL [R1+0x4630], R17 ;  /* 0x0046301101007387 */ /* 0x010fe20000100800 */
[----:B------:R-:W-:Y:S01]  /*38090*/  PRMT R15, RZ, 0x7610, R15 ;  /* 0x00007610ff0f7816 */ /* 0x000fe2000000000f */
[----:B--2---:R-:W-:-:S02]  /*380a0*/  @P1 IMAD.MOV.U32 R5, RZ, RZ, R23 ;  /* 0x000000ffff051224 */ /* 0x004fc400078e0017 */
[----:B------:R-:W-:-:S05]  /*380b0*/  @P1 IMAD.MOV.U32 R4, RZ, RZ, R22 ;  /* 0x000000ffff041224 */ /* 0x000fca00078e0016 */
[----:B------:R1:W2:Y:S04]  /*380c0*/  @P1 LDG.E.U8 R15, desc[UR44][R4.64] ;  /* 0x0000002c040f1981 */ /* 0x0002a8000c1e1100 */
[----:B---3--:R3:W-:Y:S04]  /*380d0*/  STL [R1+0x4634], R16 ;  /* 0x0046341001007387 */ /* 0x0087e80000100800 */
[----:B0-----:R-:W4:Y:S04]  /*380e0*/  LDL R18, [R1+0x21d8] ;  /* 0x0021d80001127983 */ /* 0x001f280000100800 */
[----:B---3--:R-:W3:Y:S01]  /*380f0*/  LDL R16, [R1+0x21dc] ;  /* 0x0021dc0001107983 */ /* 0x008ee20000100800 */
[----:B------:R-:W-:Y:S01]  /*38100*/  PRMT R14, RZ, 0x7610, R14 ;  /* 0x00007610ff0e7816 */ /* 0x000fe2000000000e */
[----:B-1----:R-:W-:-:S02]  /*38110*/  @P1 IMAD.MOV.U32 R4, RZ, RZ, R0 ;  /* 0x000000ffff041224 */ /* 0x002fc400078e0000 */
[----:B------:R-:W-:-:S05]  /*38120*/  @P1 IMAD.MOV.U32 R5, RZ, RZ, R21 ;  /* 0x000000ffff051224 */ /* 0x000fca00078e0015 */
[----:B------:R0:W3:Y:S01]  /*38130*/  @P1 LDG.E.U8 R14, desc[UR44][R4.64] ;  /* 0x0000002c040e1981 */ /* 0x0000e2000c1e1100 */
[----:B------:R-:W-:Y:S02]  /*38140*/  ISETP.GT.AND P0, PT, R2, 0x3b, PT ;  /* 0x0000003b0200780c */ /* 0x000fe40003f04270 */
[----:B------:R-:W-:Y:S01]  /*38150*/  PRMT R13, RZ, 0x7610, R13 ;  /* 0x00007610ff0d7816 */ /* 0x000fe2000000000d */
[----:B0-----:R-:W-:Y:S02]  /*38160*/  @P1 IMAD.MOV.U32 R4, RZ, RZ, R19 ;  /* 0x000000ffff041224 */ /* 0x001fe400078e0013 */
[----:B------:R-:W-:-:S05]  /*38170*/  @P1 IMAD.MOV.U32 R5, RZ, RZ, R20 ;  /* 0x000000ffff051224 */ /* 0x000fca00078e0014 */
[----:B------:R4:W3:Y:S01]  /*38180*/  @P1 LDG.E.U8 R13, desc[UR44][R4.64] ;  /* 0x0000002c040d1981 */ /* 0x0008e2000c1e1100 */
[----:B------:R-:W-:-:S03]  /*38190*/  PRMT R12, RZ, 0x7610, R12 ;  /* 0x00007610ff0c7816 */ /* 0x000fc6000000000c */
[----:B--2---:R0:W-:Y:S04]  /*381a0*/  STL [R1+0x4638], R15 ;  /* 0x0046380f01007387 */ /* 0x0041e80000100800 */
[----:B------:R-:W2:Y:S04]  /*381b0*/  LDL R0, [R1+0x21d4] ;  /* 0x0021d40001007983 */ /* 0x000ea80000100800 */
[----:B------:R-:W2:Y:S04]  /*381c0*/  LDL R23, [R1+0x21d0] ;  /* 0x0021d00001177983 */ /* 0x000ea80000100800 */
[----:B------:R-:W2:Y:S01]  /*381d0*/  LDL R21, [R1+0x21cc] ;  /* 0x0021cc0001157983 */ /* 0x000ea20000100800 */
[----:B----4-:R-:W-:-:S02]  /*381e0*/  @P0 IMAD.MOV.U32 R5, RZ, RZ, R18 ;  /* 0x000000ffff050224 */ /* 0x010fc400078e0012 */
[----:B---3--:R-:W-:-:S05]  /*381f0*/  @P0 IMAD.MOV.U32 R4, RZ, RZ, R16 ;  /* 0x000000ffff040224 */ /* 0x008fca00078e0010 */
[----:B------:R2:W3:Y:S04]  /*38200*/  @P0 LDG.E.U8 R12, desc[UR44][R4.64] ;  /* 0x0000002c040c0981 */ /* 0x0004e8000c1e1100 */
[----:B------:R-:W-:Y:S04]  /*38210*/  STL [R1+0x463c], R14 ;  /* 0x00463c0e01007387 */ /* 0x000fe80000100800 */
[----:B------:R-:W4:Y:S04]  /*38220*/  LDL R22, [R1+0x21c8] ;  /* 0x0021c80001167983 */ /* 0x000f280000100800 */
[----:B------:R-:W4:Y:S04]  /*38230*/  LDL R20, [R1+0x21c0] ;  /* 0x0021c00001147983 */ /* 0x000f280000100800 */
[----:B------:R-:W4:Y:S04]  /*38240*/  LDL R19, [R1+0x21c4] ;  /* 0x0021c40001137983 */ /* 0x000f280000100800 */
[----:B------:R-:W4:Y:S04]  /*38250*/  LDL R17, [R1+0x215c] ;  /* 0x00215c0001117983 */ /* 0x000f280000100800 */
[----:B------:R1:W-:Y:S04]  /*38260*/  STL [R1+0x4640], R13 ;  /* 0x0046400d01007387 */ /* 0x0003e80000100800 */
[----:B------:R-:W4:Y:S04]  /*38270*/  LDL R18, [R1+0x2158] ;  /* 0x0021580001127983 */ /* 0x000f280000100800 */
[----:B------:R-:W4:Y:S04]  /*38280*/  LDL R16, [R1+0x2150] ;  /* 0x0021500001107983 */ /* 0x000f280000100800 */
[----:B0-----:R-:W4:Y:S04]  /*38290*/  LDL R15, [R1+0x2154] ;  /* 0x00215400010f7983 */ /* 0x001f280000100800 */
[----:B-1----:R-:W4:Y:S01]  /*382a0*/  LDL R13, [R1+0x214c] ;  /* 0x00214c00010d7983 */ /* 0x002f220000100800 */
[----:B--2---:R-:W-:-:S03]  /*382b0*/  @P0 IMAD.MOV.U32 R4, RZ, RZ, R0 ;  /* 0x000000ffff040224 */ /* 0x004fc600078e0000 */
[----:B---3--:R0:W-:Y:S04]  /*382c0*/  STL [R1+0x4644], R12 ;  /* 0x0046440c01007387 */ /* 0x0081e80000100800 */
[----:B------:R-:W2:Y:S04]  /*382d0*/  LDL R14, [R1+0x2148] ;  /* 0x00214800010e7983 */ /* 0x000ea80000100800 */
[----:B------:R-:W3:Y:S04]  /*382e0*/  LDL R0, [R1+0x2144] ;  /* 0x0021440001007983 */ /* 0x000ee80000100800 */
[----:B0-----:R-:W3:Y:S01]  /*382f0*/  LDL R12, [R1+0x2140] ;  /* 0x00214000010c7983 */ /* 0x001ee20000100800 */
[----:B------:R-:W-:Y:S01]  /*38300*/  PRMT R11, RZ, 0x7610, R11 ;  /* 0x00007610ff0b7816 */ /* 0x000fe2000000000b */
[----:B------:R-:W-:Y:S01]  /*38310*/  @P0 IMAD.MOV.U32 R5, RZ, RZ, R23 ;  /* 0x000000ffff050224 */ /* 0x000fe200078e0017 */
[----:B------:R-:W-:-:S02]  /*38320*/  ISETP.GT.AND P1, PT, R2, 0x3f, PT ;  /* 0x0000003f0200780c */ /* 0x000fc40003f24270 */
[----:B------:R-:W-:Y:S02]  /*38330*/  PRMT R10, RZ, 0x7610, R10 ;  /* 0x00007610ff0a7816 */ /* 0x000fe4000000000a */
[----:B------:R0:W3:Y:S01]  /*38340*/  @P0 LDG.E.U8 R11, desc[UR44][R4.64] ;  /* 0x0000002c040b0981 */ /* 0x0000e2000c1e1100 */
[----:B------:R-:W-:Y:S01]  /*38350*/  PRMT R9, RZ, 0x7610, R9 ;  /* 0x00007610ff097816 */ /* 0x000fe20000000009 */
[----:B0-----:R-:W-:Y:S02]  /*38360*/  @P0 IMAD.MOV.U32 R4, RZ, RZ, R21 ;  /* 0x000000ffff040224 */ /* 0x001fe400078e0015 */
[----:B----4-:R-:W-:-:S05]  /*38370*/  @P0 IMAD.MOV.U32 R5, RZ, RZ, R22 ;  /* 0x000000ffff050224 */ /* 0x010fca00078e0016 */
[----:B------:R0:W4:Y:S01]  /*38380*/  @P0 LDG.E.U8 R10, desc[UR44][R4.64] ;  /* 0x0000002c040a0981 */ /* 0x000122000c1e1100 */
[----:B------:R-:W-:Y:S01]  /*38390*/  PRMT R8, RZ, 0x7610, R8 ;  /* 0x00007610ff087816 */ /* 0x000fe20000000008 */
[----:B0-----:R-:W-:Y:S02]  /*383a0*/  @P0 IMAD.MOV.U32 R4, RZ, RZ, R19 ;  /* 0x000000ffff040224 */ /* 0x001fe400078e0013 */
[----:B------:R-:W-:-:S05]  /*383b0*/  @P0 IMAD.MOV.U32 R5, RZ, RZ, R20 ;  /* 0x000000ffff050224 */ /* 0x000fca00078e0014 */
        /* <DEDUP_REMOVED lines=8> */
[----:B------:R0:W4:Y:S02]  /*38440*/  @P1 LDG.E.U8 R7, desc[UR44][R4.64] ;  /* 0x0000002c04071981 */ /* 0x000124000c1e1100 */
[----:B0-----:R-:W-:Y:S01]  /*38450*/  @P1 IMAD.MOV.U32 R4, RZ, RZ, R13 ;  /* 0x000000ffff041224 */ /* 0x001fe200078e000d */
[----:B------:R-:W-:Y:S01]  /*38460*/  PRMT R3, RZ, 0x7610, R3 ;  /* 0x00007610ff037816 */ /* 0x000fe20000000003 */
[----:B--2---:R-:W-:-:S05]  /*38470*/  @P1 IMAD.MOV.U32 R5, RZ, RZ, R14 ;  /* 0x000000ffff051224 */ /* 0x004fca00078e000e */
[----:B------:R3:W2:Y:S02]  /*38480*/  @P1 LDG.E.U8 R6, desc[UR44][R4.64] ;  /* 0x0000002c04061981 */ /* 0x0006a4000c1e1100 */
[----:B---3--:R-:W-:Y:S02]  /*38490*/  @P1 IMAD.MOV.U32 R4, RZ, RZ, R0 ;  /* 0x000000ffff041224 */ /* 0x008fe400078e0000 */
[----:B------:R-:W-:-:S05]  /*384a0*/  @P1 IMAD.MOV.U32 R5, RZ, RZ, R12 ;  /* 0x000000ffff051224 */ /* 0x000fca00078e000c */
[----:B------:R-:W3:Y:S04]  /*384b0*/  @P1 LDG.E.U8 R3, desc[UR44][R4.64] ;  /* 0x0000002c04031981 */ /* 0x000ee8000c1e1100 */
[----:B------:R-:W-:Y:S01]  /*384c0*/  STL [R1+0x4648], R11 ;  /* 0x0046480b01007387 */ /* 0x000fe20000100800 */
[----:B------:R-:W0:Y:S01]  /*384d0*/  S2R R0, SR_TID.X ;  /* 0x0000000000007919 */ /* 0x000e220000002100 */
[----:B------:R-:W1:Y:S01]  /*384e0*/  S2R R13, SR_TID.X ;  /* 0x00000000000d7919 */ /* 0x000e620000002100 */
[----:B------:R-:W-:Y:S06]  /*384f0*/  BAR.SYNC.DEFER_BLOCKING 0x0 ;  /* 0x0000000000007b1d */ /* 0x000fec0000010000 */
[----:B----4-:R-:W-:Y:S04]  /*38500*/  STL [R1+0x464c], R10 ;  /* 0x00464c0a01007387 */ /* 0x010fe80000100800 */
[----:B------:R-:W-:Y:S04]  /*38510*/  STL [R1+0x4650], R9 ;  /* 0x0046500901007387 */ /* 0x000fe80000100800 */
[----:B------:R-:W-:Y:S04]  /*38520*/  STL [R1+0x4654], R8 ;  /* 0x0046540801007387 */ /* 0x000fe80000100800 */
[----:B------:R-:W-:Y:S04]  /*38530*/  STL [R1+0x4658], R7 ;  /* 0x0046580701007387 */ /* 0x000fe80000100800 */
[----:B--2---:R2:W-:Y:S04]  /*38540*/  STL [R1+0x465c], R6 ;  /* 0x00465c0601007387 */ /* 0x0045e80000100800 */
        /* <DEDUP_REMOVED lines=20> */
[----:B---3--:R-:W-:Y:S04]  /*38690*/  STL [R1+0x4660], R3 ;  /* 0x0046600301007387 */ /* 0x008fe80000100800 */
        /* <DEDUP_REMOVED lines=209> */
[----:B------:R-:W-:Y:S04]  /*393b0*/  STL [R1+0x4580], R4 ;  /* 0x0045800401007387 */ /* 0x000fe80000100800 */
[----:B------:R-:W-:Y:S04]  /*393c0*/  STL [R1+0x4588], R4 ;  /* 0x0045880401007387 */ /* 0x000fe80000100800 */
[----:B------:R-:W-:Y:S01]  /*393d0*/  STL [R1+0x4590], R4 ;  /* 0x0045900401007387 */ /* 0x000fe20000100800 */
[----:B--2---:R-:W-:-:S03]  /*393e0*/  LOP3.LUT R6, R0, 0x20, RZ, 0xfc, !PT ;  /* 0x0000002000067812 */ /* 0x004fc600078efcff */
[----:B------:R-:W-:Y:S01]  /*393f0*/  STL [R1+0x4598], R4 ;  /* 0x0045980401007387 */ /* 0x000fe20000100800 */
[----:B-1----:R-:W-:-:S03]  /*39400*/  LOP3.LUT R0, R13, 0x1f, RZ, 0xc0, !PT ;  /* 0x0000001f0d007812 */ /* 0x002fc600078ec0ff */
        /* <DEDUP_REMOVED lines=16> */
[----:B------:R0:W-:Y:S01]  /*39510*/  STL [R1+0x4668], R5 ;  /* 0x0046680501007387 */ /* 0x0001e20000100800 */
[----:B------:R-:W-:-:S03]  /*39520*/  ISETP.GE.AND P1, PT, R6, R2, PT ;  /* 0x000000020600720c */ /* 0x000fc60003f26270 */
[----:B0-----:R-:W2:Y:S04]  /*39530*/  LDL.LU R5, [R1+0x4c0] ;  /* 0x0004c00001057983 */ /* 0x001ea80000300800 */
[----:B------:R-:W3:Y:S04]  /*39540*/  LDL.LU R4, [R1+0x4bc] ;  /* 0x0004bc0001047983 */ /* 0x000ee80000300800 */
[----:B------:R-:W3:Y:S04]  /*39550*/  LDL.LU R3, [R1+0x4b8] ;  /* 0x0004b80001037983 */ /* 0x000ee80000300800 */
[----:B------:R-:W3:Y:S04]  /*39560*/  LDL.LU R6, [R1+0x4b4] ;  /* 0x0004b40001067983 */ /* 0x000ee80000300800 */
[----:B------:R-:W3:Y:S04]  /*39570*/  LDL.LU R7, [R1+0x440] ;  /* 0x0004400001077983 */ /* 0x000ee80000300800 */
[----:B------:R-:W3:Y:S04]  /*39580*/  LDL.LU R8, [R1+0x42c] ;  /* 0x00042c0001087983 */ /* 0x000ee80000300800 */
[----:B----4-:R-:W-:Y:S04]  /*39590*/  STS.U8 [R0+UR20], R14 ;  /* 0x0000000e00007988 */ /* 0x010fe80008000014 */
[----:B------:R-:W-:Y:S04]  /*395a0*/  STS.U8 [R0+UR20+0x20], R15 ;  /* 0x0000200f00007988 */ /* 0x000fe80008000014 */
        /* <DEDUP_REMOVED lines=16> */
[----:B------:R0:W-:Y:S04]  /*396b0*/  STS.U8 [R0+UR20+0x840], R61 ;  /* 0x0008403d00007988 */ /* 0x0001e80008000014 */
[----:B0-----:R-:W4:Y:S04]  /*396c0*/  LDL.LU R61, [R1+0x428] ;  /* 0x00042800013d7983 */ /* 0x001f280000300800 */
        /* <DEDUP_REMOVED lines=15> */
[----:B------:R0:W-:Y:S04]  /*397c0*/  STS.U8 [R0+UR20+0x860], R60 ;  /* 0x0008603c00007988 */ /* 0x0001e80008000014 */
[----:B------:R-:W4:Y:S04]  /*397d0*/  LDL.LU R25, [R1+0x158] ;  /* 0x0001580001197983 */ /* 0x000f280000300800 */
[----:B------:R-:W4:Y:S04]  /*397e0*/  LDL.LU R45, [R1+0x154] ;  /* 0x00015400012d7983 */ /* 0x000f280000300800 */
[----:B------:R-:W4:Y:S04]  /*397f0*/  LDL.LU R55, [R1+0x124] ;  /* 0x0001240001377983 */ /* 0x000f280000300800 */
[----:B------:R-:W4:Y:S04]  /*39800*/  LDL.LU R56, [R1+0x120] ;  /* 0x0001200001387983 */ /* 0x000f280000300800 */
[----:B------:R-:W4:Y:S04]  /*39810*/  LDL.LU R57, [R1+0x11c] ;  /* 0x00011c0001397983 */ /* 0x000f280000300800 */
[----:B------:R-:W4:Y:S04]  /*39820*/  LDL.LU R58, [R1+0x118] ;  /* 0x00011800013a7983 */ /* 0x000f280000300800 */
[----:B------:R-:W4:Y:S04]  /*39830*/  LDL.LU R59, [R1+0x114] ;  /* 0x00011400013b7983 */ /* 0x000f280000300800 */
[----:B0-----:R-:W4:Y:S04]  /*39840*/  LDL.LU R60, [R1+0x110] ;  /* 0x00011000013c7983 */ /* 0x001f280000300800 */
[----:B--2---:R-:W-:Y:S04]  /*39850*/  STS.U8 [R0+UR20+0xa20], R5 ;  /* 0x000a200500007988 */ /* 0x004fe80008000014 */
[----:B---3--:R-:W-:Y:S04]  /*39860*/  STS.U8 [R0+UR20+0xa00], R4 ;  /* 0x000a000400007988 */ /* 0x008fe80008000014 */
[----:B------:R-:W-:Y:S04]  /*39870*/  STS.U8 [R0+UR20+0xa60], R3 ;  /* 0x000a600300007988 */ /* 0x000fe80008000014 */
[----:B------:R-:W-:Y:S04]  /*39880*/  STS.U8 [R0+UR20+0xa40], R6 ;  /* 0x000a400600007988 */ /* 0x000fe80008000014 */
[----:B------:R-:W-:Y:S04]  /*39890*/  STS.U8 [R0+UR20+0xc40], R7 ;  /* 0x000c400700007988 */ /* 0x000fe80008000014 */
[----:B------:R-:W-:Y:S04]  /*398a0*/  STS.U8 [R0+UR20+0xc60], R8 ;  /* 0x000c600800007988 */ /* 0x000fe80008000014 */
[----:B----4-:R0:W-:Y:S04]  /*398b0*/  STS.U8 [R0+UR20+0xc00], R61 ;  /* 0x000c003d00007988 */ /* 0x0101e80008000014 */
[----:B0-----:R-:W2:Y:S04]  /*398c0*/  LDL.LU R61, [R1+0x10c] ;  /* 0x00010c00013d7983 */ /* 0x001ea80000300800 */
[----:B------:R-:W3:Y:S04]  /*398d0*/  LDL.LU R5, [R1+0x108] ;  /* 0x0001080001057983 */ /* 0x000ee80000300800 */
[----:B------:R-:W4:Y:S04]  /*398e0*/  LDL.LU R4, [R1+0x104] ;  /* 0x0001040001047983 */ /* 0x000f280000300800 */
[----:B------:R-:W4:Y:S04]  /*398f0*/  LDL.LU R3, [R1+0x100] ;  /* 0x0001000001037983 */ /* 0x000f280000300800 */
[----:B------:R-:W4:Y:S04]  /*39900*/  LDL.LU R6, [R1+0x34] ;  /* 0x0000340001067983 */ /* 0x000f280000300800 */
[----:B------:R-:W4:Y:S04]  /*39910*/  LDL.LU R7, [R1+0x30] ;  /* 0x0000300001077983 */ /* 0x000f280000300800 */
[----:B------:R0:W-:Y:S04]  /*39920*/  STS.U8 [R0+UR20+0xc20], R9 ;  /* 0x000c200900007988 */ /* 0x0001e80008000014 */
[----:B------:R-:W4:Y:S04]  /*39930*/  LDL.LU R8, [R1+0x2c] ;  /* 0x00002c0001087983 */ /* 0x000f280000300800 */
[----:B------:R1:W-:Y:S04]  /*39940*/  STS.U8 [R0+UR20+0xe60], R10 ;  /* 0x000e600a00007988 */ /* 0x0003e80008000014 */
[----:B------:R1:W-:Y:S04]  /*39950*/  STS.U8 [R0+UR20+0xe40], R11 ;  /* 0x000e400b00007988 */ /* 0x0003e80008000014 */
[----:B------:R1:W-:Y:S04]  /*39960*/  STS.U8 [R0+UR20+0xe20], R12 ;  /* 0x000e200c00007988 */ /* 0x0003e80008000014 */
[----:B------:R1:W-:Y:S04]  /*39970*/  STS.U8 [R0+UR20+0xe00], R14 ;  /* 0x000e000e00007988 */ /* 0x0003e80008000014 */
[----:B------:R1:W-:Y:S04]  /*39980*/  STS.U8 [R0+UR20+0x1000], R15 ;  /* 0x0010000f00007988 */ /* 0x0003e80008000014 */
[----:B0-----:R-:W4:Y:S04]  /*39990*/  LDL.LU R9, [R1+0x28] ;  /* 0x0000280001097983 */ /* 0x001f280000300800 */
[----:B-1----:R-:W4:Y:S04]  /*399a0*/  LDL.LU R10, [R1+0x24] ;  /* 0x00002400010a7983 */ /* 0x002f280000300800 */
        /* <DEDUP_REMOVED lines=38> */
[----:B--2---:R0:W-:Y:S04]  /*39c10*/  STS.U8 [R0+UR20+0x1840], R61 ;  /* 0x0018403d00007988 */ /* 0x0041e80008000014 */
[----:B0-----:R-:W2:Y:S04]  /*39c20*/  LDL.LU R61, [R1+0x500] ;  /* 0x00050000013d7983 */ /* 0x001ea80000300800 */
[----:B---3--:R-:W-:Y:S04]  /*39c30*/  STS.U8 [R0+UR20+0x1860], R5 ;  /* 0x0018600500007988 */ /* 0x008fe80008000014 */
[----:B----4-:R-:W-:Y:S04]  /*39c40*/  STS.U8 [R0+UR20+0x1a20], R4 ;  /* 0x001a200400007988 */ /* 0x010fe80008000014 */
[----:B------:R0:W-:Y:S04]  /*39c50*/  STS.U8 [R0+UR20+0x1a00], R3 ;  /* 0x001a000300007988 */ /* 0x0001e80008000014 */
[----:B------:R-:W-:Y:S04]  /*39c60*/  STS.U8 [R0+UR20+0x1a60], R6 ;  /* 0x001a600600007988 */ /* 0x000fe80008000014 */
[----:B------:R-:W-:Y:S01]  /*39c70*/  STS.U8 [R0+UR20+0x1a40], R7 ;  /* 0x001a400700007988 */ /* 0x000fe20008000014 */
[----:B------:R-:W-:-:S03]  /*39c80*/  LOP3.LUT R13, R13, 0x1f, RZ, 0xc0, !PT ;  /* 0x0000001f0d0d7812 */ /* 0x000fc600078ec0ff */
[----:B------:R-:W-:Y:S04]  /*39c90*/  STS.U8 [R0+UR20+0x1c40], R8 ;  /* 0x001c400800007988 */ /* 0x000fe80008000014 */
[----:B------:R-:W-:Y:S04]  /*39ca0*/  STS.U8 [R0+UR20+0x1c60], R9 ;  /* 0x001c600900007988 */ /* 0x000fe80008000014 */
[----:B------:R-:W-:Y:S04]  /*39cb0*/  STS.U8 [R0+UR20+0x1c00], R10 ;  /* 0x001c000a00007988 */ /* 0x000fe80008000014 */
[----:B------:R-:W-:Y:S04]  /*39cc0*/  STS.U8 [R0+UR20+0x1c20], R11 ;  /* 0x001c200b00007988 */ /* 0x000fe80008000014 */
[----:B------:R-:W-:Y:S01]  /*39cd0*/  STS.U8 [R0+UR20+0x1e60], R12 ;  /* 0x001e600c00007988 */ /* 0x000fe20008000014 */
[----:B0-----:R-:W-:-:S03]  /*39ce0*/  LOP3.LUT R3, R13, 0x8, RZ, 0x3c, !PT ;  /* 0x000000080d037812 */ /* 0x001fc600078e3cff */
        /* <DEDUP_REMOVED lines=14> */
[----:B------:R1:W-:Y:S04]  /*39dd0*/  STS.U8 [R3+UR20+0x4a0], R56 ;  /* 0x0004a03803007988 */ /* 0x0003e80008000014 */
[----:B0-----:R-:W3:Y:S04]  /*39de0*/  LDL.LU R55, [R1+0x4fc] ;  /* 0x0004fc0001377983 */ /* 0x001ee80000300800 */
[----:B------:R0:W-:Y:S04]  /*39df0*/  STS.U8 [R3+UR20+0x6e0], R57 ;  /* 0x0006e03903007988 */ /* 0x0001e80008000014 */
[----:B------:R4:W-:Y:S04]  /*39e00*/  STS.U8 [R3+UR20+0x6c0], R58 ;  /* 0x0006c03a03007988 */ /* 0x0009e80008000014 */
[----:B------:R4:W-:Y:S04]  /*39e10*/  STS.U8 [R3+UR20+0x6a0], R59 ;  /* 0x0006a03b03007988 */ /* 0x0009e80008000014 */
[----:B------:R4:W-:Y:S04]  /*39e20*/  STS.U8 [R3+UR20+0x680], R60 ;  /* 0x0006803c03007988 */ /* 0x0009e80008000014 */
[----:B-1----:R-:W3:Y:S04]  /*39e30*/  LDL.LU R56, [R1+0x4f8] ;  /* 0x0004f80001387983 */ /* 0x002ee80000300800 */
[----:B0-----:R-:W3:Y:S04]  /*39e40*/  LDL.LU R57, [R1+0x4f4] ;  /* 0x0004f40001397983 */ /* 0x001ee80000300800 */
[----:B----4-:R-:W4:Y:S04]  /*39e50*/  LDL.LU R58, [R1+0x4b0] ;  /* 0x0004b000013a7983 */ /* 0x010f280000300800 */
[----:B------:R-:W4:Y:S04]  /*39e60*/  LDL.LU R59, [R1+0x49c] ;  /* 0x00049c00013b7983 */ /* 0x000f280000300800 */
[----:B------:R-:W4:Y:S01]  /*39e70*/  LDL.LU R60, [R1+0x498] ;  /* 0x00049800013c7983 */ /* 0x000f220000300800 */
[----:B------:R-:W-:-:S03]  /*39e80*/  ISETP.GE.AND P0, PT, R0, R2, PT ;  /* 0x000000020000720c */ /* 0x000fc60003f06270 */
[----:B--2---:R0:W-:Y:S04]  /*39e90*/  STS.U8 [R3+UR20+0x880], R61 ;  /* 0x0008803d03007988 */ /* 0x0041e80008000014 */
[----:B0-----:R-:W2:Y:S04]  /*39ea0*/  LDL.LU R61, [R1+0x494] ;  /* 0x00049400013d7983 */ /* 0x001ea80000300800 */
[----:B------:R-:W2:Y:S04]  /*39eb0*/  LDL.LU R2, [R1+0x420] ;  /* 0x0004200001027983 */ /* 0x000ea80000300800 */
        /* <DEDUP_REMOVED lines=22> */
[----:B------:R-:W2:Y:S04]  /*3a020*/  LDL.LU R45, [R1] ;  /* 0x00000000012d7983 */ /* 0x000ea80000300800 */
[----:B---3--:R0:W-:Y:S04]  /*3a030*/  STS.U8 [R3+UR20+0x8a0], R55 ;  /* 0x0008a03703007988 */ /* 0x0081e80008000014 */
[----:B------:R1:W-:Y:S04]  /*3a040*/  STS.U8 [R3+UR20+0x8c0], R56 ;  /* 0x0008c03803007988 */ /* 0x0003e80008000014 */
[----:B0-----:R-:W3:Y:S04]  /*3a050*/  LDL.LU R55, [R1+0x46a4] ;  /* 0x0046a40001377983 */ /* 0x001ee80000300800 */
[----:B------:R0:W-:Y:S04]  /*3a060*/  STS.U8 [R3+UR20+0x8e0], R57 ;  /* 0x0008e03903007988 */ /* 0x0001e80008000014 */
[----:B----4-:R4:W-:Y:S04]  /*3a070*/  STS.U8 [R3+UR20+0xaa0], R58 ;  /* 0x000aa03a03007988 */ /* 0x0109e80008000014 */
[----:B------:R4:W-:Y:S04]  /*3a080*/  STS.U8 [R3+UR20+0xa80], R59 ;  /* 0x000a803b03007988 */ /* 0x0009e80008000014 */
[----:B------:R4:W-:Y:S04]  /*3a090*/  STS.U8 [R3+UR20+0xae0], R60 ;  /* 0x000ae03c03007988 */ /* 0x0009e80008000014 */
[----:B-1----:R-:W3:Y:S04]  /*3a0a0*/  LDL.LU R56, [R1+0x46a0] ;  /* 0x0046a00001387983 */ /* 0x002ee80000300800 */
[----:B0-----:R-:W3:Y:S04]  /*3a0b0*/  LDL.LU R57, [R1+0x469c] ;  /* 0x00469c0001397983 */ /* 0x001ee80000300800 */
[----:B----4-:R-:W4:Y:S04]  /*3a0c0*/  LDL.LU R58, [R1+0x4698] ;  /* 0x00469800013a7983 */ /* 0x010f280000300800 */
[----:B------:R-:W3:Y:S04]  /*3a0d0*/  LDL.LU R59, [R1+0x4694] ;  /* 0x00469400013b7983 */ /* 0x000ee80000300800 */
[----:B------:R-:W4:Y:S04]  /*3a0e0*/  LDL.LU R60, [R1+0x4690] ;  /* 0x00469000013c7983 */ /* 0x000f280000300800 */
[----:B--2---:R0:W-:Y:S04]  /*3a0f0*/  STS.U8 [R3+UR20+0xac0], R61 ;  /* 0x000ac03d03007988 */ /* 0x0041e80008000014 */
[----:B------:R-:W-:Y:S04]  /*3a100*/  STS.U8 [R3+UR20+0xcc0], R2 ;  /* 0x000cc00203007988 */ /* 0x000fe80008000014 */
[----:B------:R-:W-:Y:S04]  /*3a110*/  STS.U8 [R3+UR20+0xce0], R5 ;  /* 0x000ce00503007988 */ /* 0x000fe80008000014 */
[----:B------:R-:W-:Y:S04]  /*3a120*/  STS.U8 [R3+UR20+0xc80], R4 ;  /* 0x000c800403007988 */ /* 0x000fe80008000014 */
[----:B0-----:R-:W2:Y:S04]  /*3a130*/  LDL.LU R61, [R1+0x468c] ;  /* 0x00468c00013d7983 */ /* 0x001ea80000300800 */
        /* <DEDUP_REMOVED lines=10> */
[----:B------:R1:W-:Y:S04]  /*3a1e0*/  STS.U8 [R3+UR20+0x1280], R16 ;  /* 0x0012801003007988 */ /* 0x0003e80008000014 */
[----:B------:R1:W-:Y:S04]  /*3a1f0*/  STS.U8 [R3+UR20+0x12e0], R17 ;  /* 0x0012e01103007988 */ /* 0x0003e80008000014 */
[----:B------:R1:W-:Y:S04]  /*3a200*/  STS.U8 [R3+UR20+0x12c0], R18 ;  /* 0x0012c01203007988 */ /* 0x0003e80008000014 */
[----:B------:R1:W-:Y:S04]  /*3a210*/  STS.U8 [R3+UR20+0x14c0], R19 ;  /* 0x0014c01303007988 */ /* 0x0003e80008000014 */
[----:B0-----:R-:W3:Y:S04]  /*3a220*/  LDL.LU R14, [R1+0x5f0] ;  /* 0x0005f000010e7983 */ /* 0x001ee80000300800 */
[----:B-1----:R-:W3:Y:S04]  /*3a230*/  LDL.LU R15, [R1+0x5ec] ;  /* 0x0005ec00010f7983 */ /* 0x002ee80000300800 */
[----:B------:R-:W3:Y:S04]  /*3a240*/  LDL.LU R16, [R1+0x5e8] ;  /* 0x0005e80001107983 */ /* 0x000ee80000300800 */
[----:B------:R-:W3:Y:S04]  /*3a250*/  LDL.LU R17, [R1+0x5e4] ;  /* 0x0005e40001117983 */ /* 0x000ee80000300800 */
[----:B------:R-:W3:Y:S04]  /*3a260*/  LDL.LU R18, [R1+0x5b0] ;  /* 0x0005b00001127983 */ /* 0x000ee80000300800 */
[----:B------:R0:W-:Y:S04]  /*3a270*/  STS.U8 [R3+UR20+0x14e0], R20 ;  /* 0x0014e01403007988 */ /* 0x0001e80008000014 */
[----:B------:R-:W3:Y:S04]  /*3a280*/  LDL.LU R19, [R1+0x5ac] ;  /* 0x0005ac0001137983 */ /* 0x000ee80000300800 */
        /* <DEDUP_REMOVED lines=12> */
[----:B0-----:R-:W3:Y:S01]  /*3a350*/  LDL.LU R45, [R1+0x530] ;  /* 0x00053000012d7983 */ /* 0x001ee20000300800 */
[----:B------:R-:W-:-:S03]  /*3a360*/  LOP3.LUT R2, R0, 0x10, RZ, 0x3c, !PT ;  /* 0x0000001000027812 */ /* 0x000fc600078e3cff */
[----:B--2---:R-:W-:Y:S04]  /*3a370*/  STS.U8 [R3+UR20+0x1880], R61 ;  /* 0x0018803d03007988 */ /* 0x004fe80008000014 */
[----:B----4-:R-:W-:Y:S04]  /*3a380*/  STS.U8 [R3+UR20+0x18a0], R60 ;  /* 0x0018a03c03007988 */ /* 0x010fe80008000014 */
[----:B---3--:R-:W-:Y:S04]  /*3a390*/  STS.U8 [R3+UR20+0x18c0], R59 ;  /* 0x0018c03b03007988 */ /* 0x008fe80008000014 */
        /* <DEDUP_REMOVED lines=19> */
[----:B------:R-:W-:Y:S04]  /*3a4d0*/  STL [R1+0x466c], R61 ;  /* 0x00466c3d01007387 */ /* 0x000fe80000100800 */
[----:B------:R-:W-:Y:S04]  /*3a4e0*/  STL [R1+0x4670], R60 ;  /* 0x0046703c01007387 */ /* 0x000fe80000100800 */
[----:B------:R-:W-:Y:S04]  /*3a4f0*/  STL [R1+0x4674], R59 ;  /* 0x0046743b01007387 */ /* 0x000fe80000100800 */
[----:B------:R-:W-:Y:S04]  /*3a500*/  STL [R1+0x4678], R58 ;  /* 0x0046783a01007387 */ /* 0x000fe80000100800 */
[----:B------:R-:W-:Y:S04]  /*3a510*/  STL [R1+0x467c], R57 ;  /* 0x00467c3901007387 */ /* 0x000fe80000100800 */
[----:B------:R-:W-:Y:S04]  /*3a520*/  STS.U8 [R2+UR20+0x360], R20 ;  /* 0x0003601402007988 */ /* 0x000fe80008000014 */
[----:B------:R-:W-:Y:S04]  /*3a530*/  STS.U8 [R2+UR20+0x340], R21 ;  /* 0x0003401502007988 */ /* 0x000fe80008000014 */
[----:B------:R-:W-:Y:S04]  /*3a540*/  STS.U8 [R2+UR20+0x540], R22 ;  /* 0x0005401602007988 */ /* 0x000fe80008000014 */
[----:B------:R-:W-:Y:S04]  /*3a550*/  STS.U8 [R2+UR20+0x560], R23 ;  /* 0x0005601702007988 */ /* 0x000fe80008000014 */
[----:B------:R-:W-:Y:S04]  /*3a560*/  STS.U8 [R2+UR20+0x500], R24 ;  /* 0x0005001802007988 */ /* 0x000fe80008000014 */
[----:B------:R-:W-:Y:S04]  /*3a570*/  STL [R1+0x4680], R56 ;  /* 0x0046803801007387 */ /* 0x000fe80000100800 */
[----:B------:R-:W-:Y:S04]  /*3a580*/  STS.U8 [R2+UR20+0x520], R25 ;  /* 0x0005201902007988 */ /* 0x000fe80008000014 */
[----:B------:R-:W-:Y:S04]  /*3a590*/  STL [R1+0x4684], R55 ;  /* 0x0046843701007387 */ /* 0x000fe80000100800 */
[----:B------:R0:W-:Y:S04]  /*3a5a0*/  STS.U8 [R2+UR20+0x760], R45 ;  /* 0x0007602d02007988 */ /* 0x0001e80008000014 */
[----:B0-----:R-:W2:Y:S04]  /*3a5b0*/  LDL.LU R45, [R1+0x52c] ;  /* 0x00052c00012d7983 */ /* 0x001ea80000300800 */
[----:B------:R-:W3:Y:S04]  /*3a5c0*/  LDL.LU R55, [R1+0x528] ;  /* 0x0005280001377983 */ /* 0x000ee80000300800 */
        /* <DEDUP_REMOVED lines=29> */
[----:B--2---:R0:W-:Y:S04]  /*3a7a0*/  STS.U8 [R2+UR20+0x740], R45 ;  /* 0x0007402d02007988 */ /* 0x0041e80008000014 */
[----:B---3--:R-:W-:Y:S04]  /*3a7b0*/  STS.U8 [R2+UR20+0x720], R55 ;  /* 0x0007203702007988 */ /* 0x008fe80008000014 */
[----:B----4-:R-:W-:Y:S04]  /*3a7c0*/  STS.U8 [R2+UR20+0x700], R56 ;  /* 0x0007003802007988 */ /* 0x010fe80008000014 */
        /* <DEDUP_REMOVED lines=23> */
[----:B0-----:R-:W2:Y:S04]  /*3a940*/  LDL.LU R14, [R1+0x5e0] ;  /* 0x0005e000010e7983 */ /* 0x001ea80000300800 */
[----:B-1----:R-:W2:Y:S04]  /*3a950*/  LDL.LU R15, [R1+0x5dc] ;  /* 0x0005dc00010f7983 */ /* 0x002ea80000300800 */
[----:B---3--:R-:W3:Y:S04]  /*3a960*/  LDL.LU R16, [R1+0x5d8] ;  /* 0x0005d80001107983 */ /* 0x008ee80000300800 */
[----:B----4-:R-:W4:Y:S04]  /*3a970*/  LDL.LU R17, [R1+0x5d4] ;  /* 0x0005d40001117983 */ /* 0x010f280000300800 */
        /* <DEDUP_REMOVED lines=26> */
[----:B------:R-:W-:-:S03]  /*3ab20*/  LOP3.LUT R0, R0, 0x18, RZ, 0x3c, !PT ;  /* 0x0000001800007812 */ /* 0x000fc600078e3cff */
[----:B------:R-:W4:Y:S04]  /*3ab30*/  LDL.LU R8, [R1+0x3a0] ;  /* 0x0003a00001087983 */ /* 0x000f280000300800 */
[----:B------:R-:W4:Y:S04]  /*3ab40*/  LDL.LU R9, [R1+0x35c] ;  /* 0x00035c0001097983 */ /* 0x000f280000300800 */
[----:B------:R-:W4:Y:S04]  /*3ab50*/  LDL.LU R10, [R1+0x358] ;  /* 0x00035800010a7983 */ /* 0x000f280000300800 */
[----:B------:R-:W4:Y:S04]  /*3ab60*/  LDL.LU R11, [R1+0x354] ;  /* 0x00035400010b7983 */ /* 0x000f280000300800 */
[----:B------:R-:W4:Y:S04]  /*3ab70*/  LDL.LU R12, [R1+0x2f0] ;  /* 0x0002f000010c7983 */ /* 0x000f280000300800 */
[----:B------:R-:W4:Y:S04]  /*3ab80*/  LDL.LU R13, [R1+0x2cc] ;  /* 0x0002cc00010d7983 */ /* 0x000f280000300800 */
[----:B--2---:R-:W-:Y:S04]  /*3ab90*/  STS.U8 [R2+UR20+0x1760], R45 ;  /* 0x0017602d02007988 */ /* 0x004fe80008000014 */
        /* <DEDUP_REMOVED lines=21> */
[----:B---3--:R2:W-:Y:S04]  /*3acf0*/  STS.U8 [R0+UR20+0x1c0], R16 ;  /* 0x0001c01000007988 */ /* 0x0085e80008000014 */
[----:B----4-:R3:W-:Y:S04]  /*3ad00*/  STS.U8 [R0+UR20+0x1e0], R17 ;  /* 0x0001e01100007988 */ /* 0x0107e80008000014 */
[----:B------:R4:W-:Y:S04]  /*3ad10*/  STS.U8 [R0+UR20+0x3a0], R18 ;  /* 0x0003a01200007988 */ /* 0x0009e80008000014 */
[----:B------:R4:W-:Y:S04]  /*3ad20*/  STS.U8 [R0+UR20+0x380], R19 ;  /* 0x0003801300007988 */ /* 0x0009e80008000014 */
[----:B0-----:R-:W4:Y:S04]  /*3ad30*/  LDL.LU R14, [R1+0x2c8] ;  /* 0x0002c800010e7983 */ /* 0x001f280000300800 */
[----:B-1----:R-:W4:Y:S04]  /*3ad40*/  LDL.LU R15, [R1+0x2c4] ;  /* 0x0002c400010f7983 */ /* 0x002f280000300800 */
[----:B--2---:R-:W2:Y:S04]  /*3ad50*/  LDL.LU R16, [R1+0x250] ;  /* 0x0002500001107983 */ /* 0x004ea80000300800 */
[----:B---3--:R-:W3:Y:S04]  /*3ad60*/  LDL.LU R17, [R1+0x23c] ;  /* 0x00023c0001117983 */ /* 0x008ee80000300800 */
[----:B----4-:R-:W4:Y:S04]  /*3ad70*/  LDL.LU R18, [R1+0x238] ;  /* 0x0002380001127983 */ /* 0x010f280000300800 */
        /* <DEDUP_REMOVED lines=14> */
[----:B------:R0:W-:Y:S04]  /*3ae60*/  STS.U8 [R0+UR20+0x7e0], R55 ;  /* 0x0007e03700007988 */ /* 0x0001e80008000014 */
        /* <DEDUP_REMOVED lines=37> */
[----:B--2---:R2:W-:Y:S04]  /*3b0c0*/  STS.U8 [R0+UR20+0x1180], R16 ;  /* 0x0011801000007988 */ /* 0x0045e80008000014 */
[----:B---3--:R3:W-:Y:S04]  /*3b0d0*/  STS.U8 [R0+UR20+0x11a0], R17 ;  /* 0x0011a01100007988 */ /* 0x0087e80008000014 */
[----:B----4-:R4:W-:Y:S04]  /*3b0e0*/  STS.U8 [R0+UR20+0x11c0], R18 ;  /* 0x0011c01200007988 */ /* 0x0109e80008000014 */
[----:B------:R4:W-:Y:S04]  /*3b0f0*/  STS.U8 [R0+UR20+0x11e0], R19 ;  /* 0x0011e01300007988 */ /* 0x0009e80008000014 */
[----:B0-----:R-:W4:Y:S04]  /*3b100*/  LDL.LU R14, [R1+0x463c] ;  /* 0x00463c00010e7983 */ /* 0x001f280000300800 */
[----:B-1----:R-:W4:Y:S04]  /*3b110*/  LDL.LU R15, [R1+0x4638] ;  /* 0x00463800010f7983 */ /* 0x002f280000300800 */
[----:B--2---:R-:W2:Y:S04]  /*3b120*/  LDL.LU R16, [R1+0x4634] ;  /* 0x0046340001107983 */ /* 0x004ea80000300800 */
[----:B---3--:R-:W3:Y:S04]  /*3b130*/  LDL.LU R17, [R1+0x4630] ;  /* 0x0046300001117983 */ /* 0x008ee80000300800 */
[----:B----4-:R-:W4:Y:S04]  /*3b140*/  LDL.LU R18, [R1+0x462c] ;  /* 0x00462c0001127983 */ /* 0x010f280000300800 */
[----:B------:R-:W2:Y:S04]  /*3b150*/  LDL.LU R19, [R1+0x4628] ;  /* 0x0046280001137983 */ /* 0x000ea80000300800 */
[----:B------:R0:W-:Y:S04]  /*3b160*/  STS.U8 [R0+UR20+0x13a0], R20 ;  /* 0x0013a01400007988 */ /* 0x0001e80008000014 */
[----:B------:R1:W-:Y:S04]  /*3b170*/  STS.U8 [R0+UR20+0x1380], R21 ;  /* 0x0013801500007988 */ /* 0x0003e80008000014 */
[----:B------:R1:W-:Y:S04]  /*3b180*/  STS.U8 [R0+UR20+0x13e0], R22 ;  /* 0x0013e01600007988 */ /* 0x0003e80008000014 */
[----:B------:R1:W-:Y:S04]  /*3b190*/  STS.U8 [R0+UR20+0x13c0], R23 ;  /* 0x0013c01700007988 */ /* 0x0003e80008000014 */
[----:B------:R1:W-:Y:S04]  /*3b1a0*/  STS.U8 [R0+UR20+0x15c0], R24 ;  /* 0x0015c01800007988 */ /* 0x0003e80008000014 */
[----:B------:R1:W-:Y:S04]  /*3b1b0*/  STS.U8 [R0+UR20+0x15e0], R25 ;  /* 0x0015e01900007988 */ /* 0x0003e80008000014 */
[----:B0-----:R-:W3:Y:S04]  /*3b1c0*/  LDL.LU R20, [R1+0x4624] ;  /* 0x0046240001147983 */ /* 0x001ee80000300800 */
[----:B-1----:R-:W4:Y:S04]  /*3b1d0*/  LDL.LU R21, [R1+0x4620] ;  /* 0x0046200001157983 */ /* 0x002f280000300800 */
[----:B------:R-:W2:Y:S04]  /*3b1e0*/  LDL.LU R22, [R1+0x461c] ;  /* 0x00461c0001167983 */ /* 0x000ea80000300800 */
[----:B------:R-:W3:Y:S04]  /*3b1f0*/  LDL.LU R23, [R1+0x4618] ;  /* 0x0046180001177983 */ /* 0x000ee80000300800 */
[----:B------:R-:W4:Y:S04]  /*3b200*/  LDL.LU R24, [R1+0x4614] ;  /* 0x0046140001187983 */ /* 0x000f280000300800 */
[----:B------:R-:W2:Y:S04]  /*3b210*/  LDL.LU R25, [R1+0x4610] ;  /* 0x0046100001197983 */ /* 0x000ea80000300800 */
[----:B------:R0:W-:Y:S04]  /*3b220*/  STS.U8 [R0+UR20+0x1580], R2 ;  /* 0x0015800200007988 */ /* 0x0001e80008000014 */
[----:B0-----:R-:W3:Y:S04]  /*3b230*/  LDL R2, [R1+0x3918] ;  /* 0x0039180001027983 */ /* 0x001ee80000100800 */
        /* <DEDUP_REMOVED lines=20> */
[----:B------:R0:W-:Y:S01]  /*3b380*/  STS.U8 [R0+UR20+0x1f80], R3 ;  /* 0x001f800300007988 */ /* 0x0001e20008000014 */
[----:B------:R-:W-:Y:S06]  /*3b390*/  BAR.SYNC.DEFER_BLOCKING 0x0 ;  /* 0x0000000000007b1d */ /* 0x000fec0000010000 */
[----:B0-----:R-:W2:Y:S04]  /*3b3a0*/  LDL.LU R0, [R1+0x460c] ;  /* 0x00460c0001007983 */ /* 0x001ea80000300800 */
[----:B------:R-:W3:Y:S01]  /*3b3b0*/  LDL R3, [R1+0x38fc] ;  /* 0x0038fc0001037983 */ /* 0x000ee20000100800 */
[----:B------:R-:W-:-:S06]  /*3b3c0*/  PRMT R4, RZ, 0x7610, R4 ;  /* 0x00007610ff047816 */ /* 0x000fcc0000000004 */
[----:B---3--:R-:W3:Y:S04]  /*3b3d0*/  @!P1 LDG.E.U8 R4, desc[UR44][R2.64] ;  /* 0x0000002c02049981 */ /* 0x008ee8000c1e1100 */
[----:B---3--:R0:W-:Y:S04]  /*3b3e0*/  STL [R1+0xa24], R4 ;  /* 0x000a240401007387 */ /* 0x0081e80000100800 */
[----:B0-----:R-:W3:Y:S04]  /*3b3f0*/  LDL.LU R4, [R1+0x4608] ;  /* 0x0046080001047983 */ /* 0x001ee80000300800 */
[----:B------:R-:W4:Y:S04]  /*3b400*/  LDL R2, [R1+0x38ec] ;  /* 0x0038ec0001027983 */ /* 0x000f280000100800 */
[----:B------:R-:W4:Y:S01]  /*3b410*/  LDL R3, [R1+0x3910] ;  /* 0x0039100001037983 */ /* 0x000f220000100800 */
[----:B--2---:R-:W-:-:S02]  /*3b420*/  PRMT R0, RZ, 0x7610, R0 ;  /* 0x00007610ff007816 */ /* 0x004fc40000000000 */
[----:B----4-:R-:W-:-:S04]  /*3b430*/  @!P0 LOP3.LUT R3, R3, R2, RZ, 0x3c, !PT ;  /* 0x0000000203038212 */ /* 0x010fc800078e3cff */
[----:B------:R-:W-:-:S04]  /*3b440*/  @!P0 LOP3.LUT R2, R3, R2, RZ, 0x3c, !PT ;  /* 0x0000000203028212 */ /* 0x000fc800078e3cff */
[----:B------:R-:W-:-:S05]  /*3b450*/  @!P0 LOP3.LUT R3, R3, R2, RZ, 0x3c, !PT ;  /* 0x0000000203038212 */ /* 0x000fca00078e3cff */
[----:B------:R-:W2:Y:S04]  /*3b460*/  @!P0 LDG.E.U8 R0, desc[UR44][R2.64] ;  /* 0x0000002c02008981 */ /* 0x000ea8000c1e1100 */
[----:B--2---:R0:W-:Y:S04]  /*3b470*/  STL [R1+0xa20], R0 ;  /* 0x000a200001007387 */ /* 0x0041e80000100800 */
[----:B0-----:R-:W2:Y:S04]  /*3b480*/  LDL.LU R0, [R1+0x4604] ;  /* 0x0046040001007983 */ /* 0x001ea80000300800 */
[----:B------:R-:W4:Y:S04]  /*3b490*/  LDL R2, [R1+0x3520] ;  /* 0x0035200001027983 */ /* 0x000f280000100800 */
[----:B------:R-:W4:Y:S01]  /*3b4a0*/  LDL R3, [R1+0x3524] ;  /* 0x0035240001037983 */ /* 0x000f220000100800 */
[----:B---3--:R-:W-:-:S02]  /*3b4b0*/  PRMT R4, RZ, 0x7610, R4 ;  /* 0x00007610ff047816 */ /* 0x008fc40000000004 */
[----:B----4-:R-:W-:-:S04]  /*3b4c0*/  @!P0 LOP3.LUT R3, R3, R2, RZ, 0x3c, !PT ;  /* 0x0000000203038212 */ /* 0x010fc800078e3cff */
[----:B------:R-:W-:-:S04]  /*3b4d0*/  @!P0 LOP3.LUT R2, R3, R2, RZ, 0x3c, !PT ;  /* 0x0000000203028212 */ /* 0x000fc800078e3cff */
[----:B------:R-:W-:-:S05]  /*3b4e0*/  @!P0 LOP3.LUT R3, R3, R2, RZ, 0x3c, !PT ;  /* 0x0000000203038212 */ /* 0x000fca00078e3cff */
[----:B------:R-:W3:Y:S04]  /*3b4f0*/  @!P0 LDG.E.U8 R4, desc[UR44][R2.64] ;  /* 0x0000002c02048981 */ /* 0x000ee8000c1e1100 */
        /* <DEDUP_REMOVED lines=4045> */
[----:B------:R-:W-:-:S02]  /*4b1d0*/  PRMT R5, RZ, 0x7610, R5 ;  /* 0x00007610ff057816 */ /* 0x000fc40000000005 */
[----:B----4-:R-:W-:-:S04]  /*4b1e0*/  @!P0 LOP3.LUT R3, R3, R2, RZ, 0x3c, !PT ;  /* 0x0000000203038212 */ /* 0x010fc800078e3cff */
[----:B------:R-:W-:-:S04]  /*4b1f0*/  @!P0 LOP3.LUT R2, R3, R2, RZ, 0x3c, !PT ;  /* 0x0000000203028212 */ /* 0x000fc800078e3cff */
[----:B------:R-:W-:-:S05]  /*4b200*/  @!P0 LOP3.LUT R3, R3, R2, RZ, 0x3c, !PT ;  /* 0x0000000203038212 */ /* 0x000fca00078e3cff */
[----:B------:R-:W4:Y:S04]  /*4b210*/  @!P0 LDG.E.U8 R5, desc[UR44][R2.64] ;  /* 0x0000002c02058981 */ /* 0x000f28000c1e1100 */
[----:B----4-:R0:W-:Y:S04]  /*4b220*/  STL [R1+0x4], R5 ;  /* 0x0000040501007387 */ /* 0x0101e80000100800 */
[----:B0-----:R-:W4:Y:S04]  /*4b230*/  LDL.LU R5, [R1+0x3ef8] ;  /* 0x003ef80001057983 */ /* 0x001f280000300800 */
[----:B------:R-:W3:Y:S04]  /*4b240*/  LDL R2, [R1+0x3720] ;  /* 0x0037200001027983 */ /* 0x000ee80000100800 */
[----:B------:R-:W3:Y:S01]  /*4b250*/  LDL R3, [R1+0x3754] ;  /* 0x0037540001037983 */ /* 0x000ee20000100800 */
[----:B--2---:R-:W-:-:S02]  /*4b260*/  PRMT R0, RZ, 0x7610, R0 ;  /* 0x00007610ff007816 */ /* 0x004fc40000000000 */
[----:B---3--:R-:W-:-:S04]  /*4b270*/  @!P1 LOP3.LUT R3, R3, R2, RZ, 0x3c, !PT ;  /* 0x0000000203039212 */ /* 0x008fc800078e3cff */
[----:B------:R-:W-:-:S04]  /*4b280*/  @!P1 LOP3.LUT R2, R3, R2, RZ, 0x3c, !PT ;  /* 0x0000000203029212 */ /* 0x000fc800078e3cff */
[----:B------:R-:W-:-:S05]  /*4b290*/  @!P1 LOP3.LUT R3, R3, R2, RZ, 0x3c, !PT ;  /* 0x0000000203039212 */ /* 0x000fca00078e3cff */
[----:B------:R-:W2:Y:S04]  /*4b2a0*/  @!P1 LDG.E.U8 R0, desc[UR44][R2.64] ;  /* 0x0000002c02009981 */ /* 0x000ea8000c1e1100 */
[----:B--2---:R0:W-:Y:S04]  /*4b2b0*/  STL [R1], R0 ;  /* 0x0000000001007387 */ /* 0x0041e80000100800 */
[----:B0-----:R-:W2:Y:S04]  /*4b2c0*/  LDL.LU R0, [R1+0x3ef4] ;  /* 0x003ef40001007983 */ /* 0x001ea80000300800 */
[----:B------:R-:W3:Y:S04]  /*4b2d0*/  LDL R2, [R1+0x371c] ;  /* 0x00371c0001027983 */ /* 0x000ee80000100800 */
[----:B------:R-:W3:Y:S01]  /*4b2e0*/  LDL R3, [R1+0x3758] ;  /* 0x0037580001037983 */ /* 0x000ee20000100800 */
[----:B------:R-:W-:-:S02]  /*4b2f0*/  PRMT R61, RZ, 0x7610, R61 ;  /* 0x00007610ff3d7816 */ /* 0x000fc4000000003d */
[----:B---3--:R-:W-:-:S04]  /*4b300*/  @!P0 LOP3.LUT R3, R3, R2, RZ, 0x3c, !PT ;  /* 0x0000000203038212 */ /* 0x008fc800078e3cff */
[----:B------:R-:W-:-:S04]  /*4b310*/  @!P0 LOP3.LUT R2, R3, R2, RZ, 0x3c, !PT ;  /* 0x0000000203028212 */ /* 0x000fc800078e3cff */
[----:B------:R-:W-:-:S05]  /*4b320*/  @!P0 LOP3.LUT R3, R3, R2, RZ, 0x3c, !PT ;  /* 0x0000000203038212 */ /* 0x000fca00078e3cff */
[----:B------:R0:W3:Y:S04]  /*4b330*/  @!P0 LDG.E.U8 R61, desc[UR44][R2.64] ;  /* 0x0000002c023d8981 */ /* 0x0000e8000c1e1100 */
[----:B------:R-:W0:Y:S04]  /*4b340*/  LDL R2, [R1+0x3730] ;  /* 0x0037300001027983 */ /* 0x000e280000100800 */
[----:B------:R-:W0:Y:S01]  /*4b350*/  LDL R3, [R1+0x3764] ;  /* 0x0037640001037983 */ /* 0x000e220000100800 */
[----:B------:R-:W-:Y:S02]  /*4b360*/  PRMT R60, RZ, 0x7610, R60 ;  /* 0x00007610ff3c7816 */ /* 0x000fe4000000003c */
[----:B0-----:R-:W-:-:S04]  /*4b370*/  @!P1 LOP3.LUT R3, R3, R2, RZ, 0x3c, !PT ;  /* 0x0000000203039212 */ /* 0x001fc800078e3cff */
[----:B------:R-:W-:-:S04]  /*4b380*/  @!P1 LOP3.LUT R2, R3, R2, RZ, 0x3c, !PT ;  /* 0x0000000203029212 */ /* 0x000fc800078e3cff */
[----:B------:R-:W-:Y:S01]  /*4b390*/  @!P1 LOP3.LUT R3, R3, R2, RZ, 0x3c, !PT ;  /* 0x0000000203039212 */ /* 0x000fe200078e3cff */
[----:B---3--:R0:W-:Y:S04]  /*4b3a0*/  STL [R1+0x3e78], R61 ;  /* 0x003e783d01007387 */ /* 0x0081e80000100800 */
[----:B------:R1:W3:Y:S01]  /*4b3b0*/  @!P1 LDG.E.U8 R60, desc[UR44][R2.64] ;  /* 0x0000002c023c9981 */ /* 0x0002e2000c1e1100 */
[----:B------:R-:W-:-:S03]  /*4b3c0*/  PRMT R59, RZ, 0x7610, R59 ;  /* 0x00007610ff3b7816 */ /* 0x000fc6000000003b */
[----:B0-----:R-:W4:Y:S04]  /*4b3d0*/  LDL R61, [R1+0x3778] ;  /* 0x00377800013d7983 */ /* 0x001f280000100800 */
[----:B------:R-:W1:Y:S04]  /*4b3e0*/  LDL R2, [R1+0x372c] ;  /* 0x00372c0001027983 */ /* 0x000e680000100800 */
[----:B------:R-:W1:Y:S02]  /*4b3f0*/  LDL R3, [R1+0x3768] ;  /* 0x0037680001037983 */ /* 0x000e640000100800 */
[----:B-1----:R-:W-:-:S04]  /*4b400*/  @!P0 LOP3.LUT R3, R3, R2, RZ, 0x3c, !PT ;  /* 0x0000000203038212 */ /* 0x002fc800078e3cff */
[----:B------:R-:W-:-:S04]  /*4b410*/  @!P0 LOP3.LUT R2, R3, R2, RZ, 0x3c, !PT ;  /* 0x0000000203028212 */ /* 0x000fc800078e3cff */
[----:B------:R-:W-:Y:S01]  /*4b420*/  @!P0 LOP3.LUT R3, R3, R2, RZ, 0x3c, !PT ;  /* 0x0000000203038212 */ /* 0x000fe200078e3cff */
[----:B---3--:R0:W-:Y:S04]  /*4b430*/  STL [R1+0x3e7c], R60 ;  /* 0x003e7c3c01007387 */ /* 0x0081e80000100800 */
[----:B------:R1:W3:Y:S01]  /*4b440*/  @!P0 LDG.E.U8 R59, desc[UR44][R2.64] ;  /* 0x0000002c023b8981 */ /* 0x0002e2000c1e1100 */
[----:B------:R-:W-:-:S03]  /*4b450*/  PRMT R58, RZ, 0x7610, R58 ;  /* 0x00007610ff3a7816 */ /* 0x000fc6000000003a */
[----:B0-----:R-:W2:Y:S04]  /*4b460*/  LDL R60, [R1+0x373c] ;  /* 0x00373c00013c7983 */ /* 0x001ea80000100800 */
[----:B------:R-:W1:Y:S04]  /*4b470*/  LDL R2, [R1+0x3740] ;  /* 0x0037400001027983 */ /* 0x000e680000100800 */
[----:B------:R-:W1:Y:S02]  /*4b480*/  LDL R3, [R1+0x3774] ;  /* 0x0037740001037983 */ /* 0x000e640000100800 */
[----:B-1----:R-:W-:-:S04]  /*4b490*/  @!P1 LOP3.LUT R3, R3, R2, RZ, 0x3c, !PT ;  /* 0x0000000203039212 */ /* 0x002fc800078e3cff */
[----:B------:R-:W-:-:S04]  /*4b4a0*/  @!P1 LOP3.LUT R2, R3, R2, RZ, 0x3c, !PT ;  /* 0x0000000203029212 */ /* 0x000fc800078e3cff */
[----:B------:R-:W-:-:S05]  /*4b4b0*/  @!P1 LOP3.LUT R3, R3, R2, RZ, 0x3c, !PT ;  /* 0x0000000203039212 */ /* 0x000fca00078e3cff */
[----:B------:R4:W2:Y:S01]  /*4b4c0*/  @!P1 LDG.E.U8 R58, desc[UR44][R2.64] ;  /* 0x0000002c023a9981 */ /* 0x0008a2000c1e1100 */
[----:B------:R-:W-:-:S03]  /*4b4d0*/  PRMT R57, RZ, 0x7610, R57 ;  /* 0x00007610ff397816 */ /* 0x000fc60000000039 */
[----:B---3--:R0:W-:Y:S01]  /*4b4e0*/  STL [R1+0x3e80], R59 ;  /* 0x003e803b01007387 */ /* 0x0081e20000100800 */
[----:B----4-:R-:W-:Y:S02]  /*4b4f0*/  @!P0 IMAD.MOV.U32 R2, RZ, RZ, R61 ;  /* 0x000000ffff028224 */ /* 0x010fe400078e003d */
[----:B--2---:R-:W-:Y:S01]  /*4b500*/  @!P0 IMAD.MOV.U32 R3, RZ, RZ, R60 ;  /* 0x000000ffff038224 */ /* 0x004fe200078e003c */
[----:B0-----:R-:W2:Y:S04]  /*4b510*/  LDL R59, [R1+0x3784] ;  /* 0x00378400013b7983 */ /* 0x001ea80000100800 */
[----:B------:R2:W3:Y:S04]  /*4b520*/  @!P0 LDG.E.U8 R57, desc[UR44][R2.64] ;  /* 0x0000002c02398981 */ /* 0x0004e8000c1e1100 */
[----:B------:R0:W-:Y:S01]  /*4b530*/  STL [R1+0x3e84], R58 ;  /* 0x003e843a01007387 */ /* 0x0001e20000100800 */
[----:B------:R-:W-:-:S03]  /*4b540*/  PRMT R56, RZ, 0x7610, R56 ;  /* 0x00007610ff387816 */ /* 0x000fc60000000038 */
[----:B------:R-:W4:Y:S04]  /*4b550*/  LDL R61, [R1+0x375c] ;  /* 0x00375c00013d7983 */ /* 0x000f280000100800 */
[----:B------:R-:W4:Y:S04]  /*4b560*/  LDL R60, [R1+0x3798] ;  /* 0x00379800013c7983 */ /* 0x000f280000100800 */
[----:B0-----:R-:W4:Y:S01]  /*4b570*/  LDL R58, [R1+0x3750] ;  /* 0x00375000013a7983 */ /* 0x001f220000100800 */
[----:B--2---:R-:W-:-:S03]  /*4b580*/  @!P1 IMAD.MOV.U32 R2, RZ, RZ, R59 ;  /* 0x000000ffff029224 */ /* 0x004fc600078e003b */
[----:B---3--:R0:W-:Y:S01]  /*4b590*/  STL [R1+0x3e88], R57 ;  /* 0x003e883901007387 */ /* 0x0081e20000100800 */
[----:B------:R-:W-:-:S03]  /*4b5a0*/  PRMT R55, RZ, 0x7610, R55 ;  /* 0x00007610ff377816 */ /* 0x000fc60000000037 */
[----:B------:R-:W2:Y:S04]  /*4b5b0*/  LDL R59, [R1+0x3770] ;  /* 0x00377000013b7983 */ /* 0x000ea80000100800 */
[----:B0-----:R-:W3:Y:S01]  /*4b5c0*/  LDL R57, [R1+0x3788] ;  /* 0x0037880001397983 */ /* 0x001ee20000100800 */
[----:B----4-:R-:W-:-:S03]  /*4b5d0*/  @!P1 IMAD.MOV.U32 R3, RZ, RZ, R58 ;  /* 0x000000ffff039224 */ /* 0x010fc600078e003a */
[----:B------:R-:W4:Y:S04]  /*4b5e0*/  LDL R58, [R1+0x37a4] ;  /* 0x0037a400013a7983 */ /* 0x000f280000100800 */
[----:B------:R3:W2:Y:S04]  /*4b5f0*/  @!P1 LDG.E.U8 R56, desc[UR44][R2.64] ;  /* 0x0000002c02389981 */ /* 0x0006a8000c1e1100 */
[----:B------:R-:W4:Y:S01]  /*4b600*/  LDL R3, [R1+0x374c] ;  /* 0x00374c0001037983 */ /* 0x000f220000100800 */
[----:B---3--:R-:W-:-:S03]  /*4b610*/  @!P0 IMAD.MOV.U32 R2, RZ, RZ, R57 ;  /* 0x000000ffff028224 */ /* 0x008fc600078e0039 */
[----:B--2---:R0:W-:Y:S01]  /*4b620*/  STL [R1+0x3e8c], R56 ;  /* 0x003e8c3801007387 */ /* 0x0041e20000100800 */
[----:B------:R-:W-:-:S03]  /*4b630*/  PRMT R54, RZ, 0x7610, R54 ;  /* 0x00007610ff367816 */ /* 0x000fc60000000036 */
[----:B------:R-:W2:Y:S04]  /*4b640*/  LDL R57, [R1+0x376c] ;  /* 0x00376c0001397983 */ /* 0x000ea80000100800 */
[----:B----4-:R1:W3:Y:S04]  /*4b650*/  @!P0 LDG.E.U8 R55, desc[UR44][R2.64] ;  /* 0x0000002c02378981 */ /* 0x0102e8000c1e1100 */
[----:B0-----:R-:W4:Y:S04]  /*4b660*/  LDL R56, [R1+0x37a8] ;  /* 0x0037a80001387983 */ /* 0x001f280000100800 */
        /* <DEDUP_REMOVED lines=8> */
[----:B------:R-:W-:Y:S01]  /*4b6f0*/  PRMT R52, RZ, 0x7610, R52 ;  /* 0x00007610ff347816 */ /* 0x000fe20000000034 */
[----:B0-----:R-:W-:Y:S02]  /*4b700*/  @!P0 IMAD.MOV.U32 R2, RZ, RZ, R60 ;  /* 0x000000ffff028224 */ /* 0x001fe400078e003c */
[----:B------:R-:W-:-:S05]  /*4b710*/  @!P0 IMAD.MOV.U32 R3, RZ, RZ, R61 ;  /* 0x000000ffff038224 */ /* 0x000fca00078e003d */
[----:B------:R0:W3:Y:S02]  /*4b720*/  @!P0 LDG.E.U8 R53, desc[UR44][R2.64] ;  /* 0x0000002c02358981 */ /* 0x0000e4000c1e1100 */
[----:B0-----:R-:W-:Y:S02]  /*4b730*/  @!P1 IMAD.MOV.U32 R2, RZ, RZ, R58 ;  /* 0x000000ffff029224 */ /* 0x001fe400078e003a */
[----:B------:R-:W-:-:S05]  /*4b740*/  @!P1 IMAD.MOV.U32 R3, RZ, RZ, R59 ;  /* 0x000000ffff039224 */ /* 0x000fca00078e003b */
[----:B------:R4:W3:Y:S04]  /*4b750*/  @!P1 LDG.E.U8 R52, desc[UR44][R2.64] ;  /* 0x0000002c02349981 */ /* 0x0008e8000c1e1100 */
[----:B--2---:R0:W-:Y:S04]  /*4b760*/  STL [R1+0x3e94], R54 ;  /* 0x003e943601007387 */ /* 0x0041e80000100800 */
[----:B------:R-:W2:Y:S04]  /*4b770*/  LDL R60, [R1+0x3780] ;  /* 0x00378000013c7983 */ /* 0x000ea80000100800 */
[----:B-1----:R-:W2:Y:S01]  /*4b780*/  LDL R55, [R1+0x37b4] ;  /* 0x0037b40001377983 */ /* 0x002ea20000100800 */
[----:B------:R-:W-:Y:S01]  /*4b790*/  PRMT R51, RZ, 0x7610, R51 ;  /* 0x00007610ff337816 */ /* 0x000fe20000000033 */
[----:B----4-:R-:W-:-:S02]  /*4b7a0*/  @!P0 IMAD.MOV.U32 R2, RZ, RZ, R56 ;  /* 0x000000ffff028224 */ /* 0x010fc400078e0038 */
[----:B------:R-:W-:-:S05]  /*4b7b0*/  @!P0 IMAD.MOV.U32 R3, RZ, RZ, R57 ;  /* 0x000000ffff038224 */ /* 0x000fca00078e0039 */
[----:B------:R2:W4:Y:S01]  /*4b7c0*/  @!P0 LDG.E.U8 R51, desc[UR44][R2.64] ;  /* 0x0000002c02338981 */ /* 0x000522000c1e1100 */
[----:B------:R-:W-:-:S03]  /*4b7d0*/  PRMT R50, RZ, 0x7610, R50 ;  /* 0x00007610ff327816 */ /* 0x000fc60000000032 */
[----:B---3--:R1:W-:Y:S04]  /*4b7e0*/  STL [R1+0x3e98], R53 ;  /* 0x003e983501007387 */ /* 0x0083e80000100800 */
[----:B------:R-:W3:Y:S04]  /*4b7f0*/  LDL R59, [R1+0x377c] ;  /* 0x00377c00013b7983 */ /* 0x000ee80000100800 */
[----:B0-----:R-:W3:Y:S04]  /*4b800*/  LDL R54, [R1+0x37b8] ;  /* 0x0037b80001367983 */ /* 0x001ee80000100800 */
[----:B------:R0:W-:Y:S04]  /*4b810*/  STL [R1+0x3e9c], R52 ;  /* 0x003e9c3401007387 */ /* 0x0001e80000100800 */
[----:B------:R-:W3:Y:S04]  /*4b820*/  LDL R58, [R1+0x3790] ;  /* 0x00379000013a7983 */ /* 0x000ee80000100800 */
[----:B------:R-:W3:Y:S04]  /*4b830*/  LDL R57, [R1+0x37c4] ;  /* 0x0037c40001397983 */ /* 0x000ee80000100800 */
[----:B------:R-:W3:Y:S04]  /*4b840*/  LDL R56, [R1+0x378c] ;  /* 0x00378c0001387983 */ /* 0x000ee80000100800 */
[----:B-1----:R-:W3:Y:S01]  /*4b850*/  LDL R53, [R1+0x37c8] ;  /* 0x0037c80001357983 */ /* 0x002ee20000100800 */
[----:B--2---:R-:W-:-:S02]  /*4b860*/  @!P1 IMAD.MOV.U32 R3, RZ, RZ, R60 ;  /* 0x000000ffff039224 */ /* 0x004fc400078e003c */
[----:B------:R-:W-:-:S05]  /*4b870*/  @!P1 IMAD.MOV.U32 R2, RZ, RZ, R55 ;  /* 0x000000ffff029224 */ /* 0x000fca00078e0037 */
[----:B------:R3:W2:Y:S04]  /*4b880*/  @!P1 LDG.E.U8 R50, desc[UR44][R2.64] ;  /* 0x0000002c02329981 */ /* 0x0006a8000c1e1100 */
[----:B----4-:R1:W-:Y:S04]  /*4b890*/  STL [R1+0x3ea0], R51 ;  /* 0x003ea03301007387 */ /* 0x0103e80000100800 */
[----:B------:R-:W4:Y:S04]  /*4b8a0*/  LDL R55, [R1+0x37a0] ;  /* 0x0037a00001377983 */ /* 0x000f280000100800 */
[----:B0-----:R-:W4:Y:S01]  /*4b8b0*/  LDL R52, [R1+0x37d4] ;  /* 0x0037d40001347983 */ /* 0x001f220000100800 */
[----:B------:R-:W-:-:S02]  /*4b8c0*/  PRMT R49, RZ, 0x7610, R49 ;  /* 0x00007610ff317816 */ /* 0x000fc40000000031 */
[----:B------:R-:W-:Y:S01]  /*4b8d0*/  PRMT R48, RZ, 0x7610, R48 ;  /* 0x00007610ff307816 */ /* 0x000fe20000000030 */
[----:B---3--:R-:W-:Y:S02]  /*4b8e0*/  @!P0 IMAD.MOV.U32 R3, RZ, RZ, R59 ;  /* 0x000000ffff038224 */ /* 0x008fe400078e003b */
        /* <DEDUP_REMOVED lines=9> */
[----:B0-----:R-:W-:-:S02]  /*4b980*/  @!P0 IMAD.MOV.U32 R2, RZ, RZ, R53 ;  /* 0x000000ffff028224 */ /* 0x001fc400078e0035 */
[----:B------:R-:W-:Y:S01]  /*4b990*/  @!P0 IMAD.MOV.U32 R3, RZ, RZ, R56 ;  /* 0x000000ffff038224 */ /* 0x000fe200078e0038 */
[----:B------:R-:W-:-:S04]  /*4b9a0*/  PRMT R46, RZ, 0x7610, R46 ;  /* 0x00007610ff2e7816 */ /* 0x000fc8000000002e */
[----:B------:R4:W2:Y:S02]  /*4b9b0*/  @!P0 LDG.E.U8 R47, desc[UR44][R2.64] ;  /* 0x0000002c022f8981 */ /* 0x0008a4000c1e1100 */
[----:B----4-:R-:W-:Y:S02]  /*4b9c0*/  @!P1 IMAD.MOV.U32 R2, RZ, RZ, R52 ;  /* 0x000000ffff029224 */ /* 0x010fe400078e0034 */
[----:B------:R-:W-:-:S05]  /*4b9d0*/  @!P1 IMAD.MOV.U32 R3, RZ, RZ, R55 ;  /* 0x000000ffff039224 */ /* 0x000fca00078e0037 */
[----:B------:R0:W4:Y:S01]  /*4b9e0*/  @!P1 LDG.E.U8 R46, desc[UR44][R2.64] ;  /* 0x0000002c022e9981 */ /* 0x000122000c1e1100 */
[----:B------:R-:W-:-:S03]  /*4b9f0*/  PRMT R45, RZ, 0x7610, R45 ;  /* 0x00007610ff2d7816 */ /* 0x000fc6000000002d */
[----:B---3--:R-:W-:Y:S04]  /*4ba00*/  STL [R1+0x3ea8], R49 ;  /* 0x003ea83101007387 */ /* 0x008fe80000100800 */
[----:B------:R-:W-:Y:S04]  /*4ba10*/  STL [R1+0x3eac], R48 ;  /* 0x003eac3001007387 */ /* 0x000fe80000100800 */
[----:B------:R-:W3:Y:S04]  /*4ba20*/  LDL R53, [R1+0x37b0] ;  /* 0x0037b00001357983 */ /* 0x000ee80000100800 */
[----:B--2---:R-:W2:Y:S01]  /*4ba30*/  LDL R50, [R1+0x37e4] ;  /* 0x0037e40001327983 */ /* 0x004ea20000100800 */
[----:B0-----:R-:W-:-:S02]  /*4ba40*/  @!P0 IMAD.MOV.U32 R3, RZ, RZ, R54 ;  /* 0x000000ffff038224 */ /* 0x001fc400078e0036 */
[----:B------:R-:W-:-:S05]  /*4ba50*/  @!P0 IMAD.MOV.U32 R2, RZ, RZ, R51 ;  /* 0x000000ffff028224 */ /* 0x000fca00078e0033 */
[----:B------:R3:W2:Y:S04]  /*4ba60*/  @!P0 LDG.E.U8 R45, desc[UR44][R2.64] ;  /* 0x0000002c022d8981 */ /* 0x0006a8000c1e1100 */
[----:B------:R0:W-:Y:S04]  /*4ba70*/  STL [R1+0x3eb0], R47 ;  /* 0x003eb02f01007387 */ /* 0x0001e80000100800 */
[----:B------:R-:W2:Y:S04]  /*4ba80*/  LDL R52, [R1+0x37ac] ;  /* 0x0037ac0001347983 */ /* 0x000ea80000100800 */
[----:B0-----:R-:W2:Y:S04]  /*4ba90*/  LDL R47, [R1+0x37e8] ;  /* 0x0037e800012f7983 */ /* 0x001ea80000100800 */
[----:B----4-:R0:W-:Y:S04]  /*4baa0*/  STL [R1+0x3eb4], R46 ;  /* 0x003eb42e01007387 */ /* 0x0101e80000100800 */
[----:B------:R-:W4:Y:S04]  /*4bab0*/  LDL R51, [R1+0x37c0] ;  /* 0x0037c00001337983 */ /* 0x000f280000100800 */
[----:B------:R-:W4:Y:S01]  /*4bac0*/  LDL R49, [R1+0x37f4] ;  /* 0x0037f40001317983 */ /* 0x000f220000100800 */
[----:B------:R-:W-:-:S03]  /*4bad0*/  PRMT R44, RZ, 0x7610, R44 ;  /* 0x00007610ff2c7816 */ /* 0x000fc6000000002c */
[----:B------:R-:W4:Y:S01]  /*4bae0*/  LDL R48, [R1+0x37f8] ;  /* 0x0037f80001307983 */ /* 0x000f220000100800 */
[----:B---3--:R-:W-:Y:S02]  /*4baf0*/  @!P1 IMAD.MOV.U32 R3, RZ, RZ, R53 ;  /* 0x000000ffff039224 */ /* 0x008fe400078e0035 */
[----:B--2---:R-:W-:-:S05]  /*4bb00*/  @!P1 IMAD.MOV.U32 R2, RZ, RZ, R50 ;  /* 0x000000ffff029224 */ /* 0x004fca00078e0032 */
[----:B------:R1:W2:Y:S04]  /*4bb10*/  @!P1 LDG.E.U8 R44, desc[UR44][R2.64] ;  /* 0x0000002c022c9981 */ /* 0x0002a8000c1e1100 */
[----:B------:R3:W-:Y:S04]  /*4bb20*/  STL [R1+0x3eb8], R45 ;  /* 0x003eb82d01007387 */ /* 0x0007e80000100800 */
[----:B------:R-:W3:Y:S01]  /*4bb30*/  LDL R50, [R1+0x37bc] ;  /* 0x0037bc0001327983 */ /* 0x000ee20000100800 */
[----:B------:R-:W-:Y:S01]  /*4bb40*/  PRMT R43, RZ, 0x7610, R43 ;  /* 0x00007610ff2b7816 */ /* 0x000fe2000000002b */
[----:B-1----:R-:W-:Y:S01]  /*4bb50*/  @!P0 IMAD.MOV.U32 R3, RZ, RZ, R52 ;  /* 0x000000ffff038224 */ /* 0x002fe200078e0034 */
[----:B------:R-:W-:-:S02]  /*4bb60*/  PRMT R42, RZ, 0x7610, R42 ;  /* 0x00007610ff2a7816 */ /* 0x000fc4000000002a */
[----:B------:R-:W-:Y:S01]  /*4bb70*/  PRMT R41, RZ, 0x7610, R41 ;  /* 0x00007610ff297816 */ /* 0x000fe20000000029 */
[----:B0-----:R-:W3:Y:S01]  /*4bb80*/  LDL R46, [R1+0x3804] ;  /* 0x00380400012e7983 */ /* 0x001ee20000100800 */
[----:B------:R-:W-:-:S05]  /*4bb90*/  @!P0 IMAD.MOV.U32 R2, RZ, RZ, R47 ;  /* 0x000000ffff028224 */ /* 0x000fca00078e002f */
[----:B------:R4:W3:Y:S02]  /*4bba0*/  @!P0 LDG.E.U8 R43, desc[UR44][R2.64] ;  /* 0x0000002c022b8981 */ /* 0x0008e4000c1e1100 */
[----:B----4-:R-:W-:Y:S02]  /*4bbb0*/  @!P1 IMAD.MOV.U32 R2, RZ, RZ, R49 ;  /* 0x000000ffff029224 */ /* 0x010fe400078e0031 */
[----:B------:R-:W-:-:S05]  /*4bbc0*/  @!P1 IMAD.MOV.U32 R3, RZ, RZ, R51 ;  /* 0x000000ffff039224 */ /* 0x000fca00078e0033 */
[----:B------:R0:W4:Y:S04]  /*4bbd0*/  @!P1 LDG.E.U8 R42, desc[UR44][R2.64] ;  /* 0x0000002c022a9981 */ /* 0x000128000c1e1100 */
[----:B--2---:R1:W-:Y:S04]  /*4bbe0*/  STL [R1+0x3ebc], R44 ;  /* 0x003ebc2c01007387 */ /* 0x0043e80000100800 */
[----:B------:R-:W2:Y:S04]  /*4bbf0*/  LDL R47, [R1+0x37d0] ;  /* 0x0037d000012f7983 */ /* 0x000ea80000100800 */
[----:B---3--:R-:W3:Y:S01]  /*4bc00*/  LDL R45, [R1+0x37cc] ;  /* 0x0037cc00012d7983 */ /* 0x008ee20000100800 */
[----:B0-----:R-:W-:-:S03]  /*4bc10*/  @!P0 IMAD.MOV.U32 R2, RZ, RZ, R48 ;  /* 0x000000ffff028224 */ /* 0x001fc600078e0030 */
[----:B-1----:R-:W3:Y:S01]  /*4bc20*/  LDL R44, [R1+0x3808] ;  /* 0x00380800012c7983 */ /* 0x002ee20000100800 */
[----:B------:R-:W-:-:S05]  /*4bc30*/  @!P0 IMAD.MOV.U32 R3, RZ, RZ, R50 ;  /* 0x000000ffff038224 */ /* 0x000fca00078e0032 */
[----:B------:R2:W3:Y:S04]  /*4bc40*/  @!P0 LDG.E.U8 R41, desc[UR44][R2.64] ;  /* 0x0000002c02298981 */ /* 0x0004e8000c1e1100 */
[----:B------:R-:W-:Y:S04]  /*4bc50*/  STL [R1+0x3ec0], R43 ;  /* 0x003ec02b01007387 */ /* 0x000fe80000100800 */
[----:B------:R-:W3:Y:S04]  /*4bc60*/  LDL R49, [R1+0x3814] ;  /* 0x0038140001317983 */ /* 0x000ee80000100800 */
[----:B----4-:R0:W-:Y:S04]  /*4bc70*/  STL [R1+0x3ec4], R42 ;  /* 0x003ec42a01007387 */ /* 0x0101e80000100800 */
[----:B------:R-:W4:Y:S04]  /*4bc80*/  LDL R50, [R1+0x37e0] ;  /* 0x0037e00001327983 */ /* 0x000f280000100800 */
[----:B------:R-:W4:Y:S04]  /*4bc90*/  LDL R48, [R1+0x37dc] ;  /* 0x0037dc0001307983 */ /* 0x000f280000100800 */
[----:B0-----:R-:W4:Y:S01]  /*4bca0*/  LDL R42, [R1+0x3818] ;  /* 0x00381800012a7983 */ /* 0x001f220000100800 */
[----:B--2---:R-:W-:Y:S01]  /*4bcb0*/  @!P1 IMAD.MOV.U32 R3, RZ, RZ, R47 ;  /* 0x000000ffff039224 */ /* 0x004fe200078e002f */
[----:B------:R-:W-:Y:S01]  /*4bcc0*/  PRMT R40, RZ, 0x7610, R40 ;  /* 0x00007610ff287816 */ /* 0x000fe20000000028 */
[----:B------:R-:W-:-:S05]  /*4bcd0*/  @!P1 IMAD.MOV.U32 R2, RZ, RZ, R46 ;  /* 0x000000ffff029224 */ /* 0x000fca00078e002e */
[----:B------:R0:W2:Y:S04]  /*4bce0*/  @!P1 LDG.E.U8 R40, desc[UR44][R2.64] ;  /* 0x0000002c02289981 */ /* 0x0000a8000c1e1100 */
[----:B---3--:R1:W-:Y:S04]  /*4bcf0*/  STL [R1+0x3ec8], R41 ;  /* 0x003ec82901007387 */ /* 0x0083e80000100800 */
[----:B------:R-:W3:Y:S04]  /*4bd00*/  LDL R47, [R1+0x37f0] ;  /* 0x0037f000012f7983 */ /* 0x000ee80000100800 */
[----:B-1----:R-:W2:Y:S01]  /*4bd10*/  LDL R41, [R1+0x3824] ;  /* 0x0038240001297983 */ /* 0x002ea20000100800 */
[----:B------:R-:W-:Y:S01]  /*4bd20*/  PRMT R39, RZ, 0x7610, R39 ;  /* 0x00007610ff277816 */ /* 0x000fe20000000027 */
[----:B0-----:R-:W-:-:S02]  /*4bd30*/  @!P0 IMAD.MOV.U32 R2, RZ, RZ, R44 ;  /* 0x000000ffff028224 */ /* 0x001fc400078e002c */
[----:B------:R-:W-:Y:S01]  /*4bd40*/  @!P0 IMAD.MOV.U32 R3, RZ, RZ, R45 ;  /* 0x000000ffff038224 */ /* 0x000fe200078e002d */
[----:B------:R-:W-:-:S04]  /*4bd50*/  PRMT R38, RZ, 0x7610, R38 ;  /* 0x00007610ff267816 */ /* 0x000fc80000000026 */
[----:B------:R0:W2:Y:S01]  /*4bd60*/  @!P0 LDG.E.U8 R39, desc[UR44][R2.64] ;  /* 0x0000002c02278981 */ /* 0x0000a2000c1e1100 */
[----:B------:R-:W-:Y:S01]  /*4bd70*/  PRMT R37, RZ, 0x7610, R37 ;  /* 0x00007610ff257816 */ /* 0x000fe20000000025 */
[----:B0-----:R-:W-:Y:S02]  /*4bd80*/  @!P1 IMAD.MOV.U32 R2, RZ, RZ, R49 ;  /* 0x000000ffff029224 */ /* 0x001fe400078e0031 */
[----:B----4-:R-:W-:-:S05]  /*4bd90*/  @!P1 IMAD.MOV.U32 R3, RZ, RZ, R50 ;  /* 0x000000ffff039224 */ /* 0x010fca00078e0032 */
[----:B------:R0:W4:Y:S02]  /*4bda0*/  @!P1 LDG.E.U8 R38, desc[UR44][R2.64] ;  /* 0x0000002c02269981 */ /* 0x000124000c1e1100 */
[----:B0-----:R-:W-:Y:S02]  /*4bdb0*/  @!P0 IMAD.MOV.U32 R2, RZ, RZ, R42 ;  /* 0x000000ffff028224 */ /* 0x001fe400078e002a */
[----:B------:R-:W-:-:S05]  /*4bdc0*/  @!P0 IMAD.MOV.U32 R3, RZ, RZ, R48 ;  /* 0x000000ffff038224 */ /* 0x000fca00078e0030 */
[----:B------:R3:W4:Y:S01]  /*4bdd0*/  @!P0 LDG.E.U8 R37, desc[UR44][R2.64] ;  /* 0x0000002c02258981 */ /* 0x000722000c1e1100 */
[----:B------:R-:W-:Y:S01]  /*4bde0*/  PRMT R36, RZ, 0x7610, R36 ;  /* 0x00007610ff247816 */ /* 0x000fe20000000024 */
[----:B---3--:R-:W-:Y:S02]  /*4bdf0*/  @!P1 IMAD.MOV.U32 R3, RZ, RZ, R47 ;  /* 0x000000ffff039224 */ /* 0x008fe400078e002f */
[----:B--2---:R-:W-:-:S05]  /*4be00*/  @!P1 IMAD.MOV.U32 R2, RZ, RZ, R41 ;  /* 0x000000ffff029224 */ /* 0x004fca00078e0029 */
[----:B------:R-:W2:Y:S04]  /*4be10*/  @!P1 LDG.E.U8 R36, desc[UR44][R2.64] ;  /* 0x0000002c02249981 */ /* 0x000ea8000c1e1100 */
[----:B------:R0:W-:Y:S04]  /*4be20*/  STL [R1+0x3ecc], R40 ;  /* 0x003ecc2801007387 */ /* 0x0001e80000100800 */
[----:B------:R-:W3:Y:S04]  /*4be30*/  LDL R46, [R1+0x37ec] ;  /* 0x0037ec00012e7983 */ /* 0x000ee80000100800 */
[----:B------:R-:W3:Y:S04]  /*4be40*/  LDL R45, [R1+0x3828] ;  /* 0x00382800012d7983 */ /* 0x000ee80000100800 */
[----:B------:R-:W3:Y:S04]  /*4be50*/  LDL R44, [R1+0x3800] ;  /* 0x00380000012c7983 */ /* 0x000ee80000100800 */
[----:B------:R-:W3:Y:S04]  /*4be60*/  LDL R43, [R1+0x3834] ;  /* 0x00383400012b7983 */ /* 0x000ee80000100800 */
[----:B------:R-:W-:Y:S04]  /*4be70*/  STL [R1+0x3ed0], R39 ;  /* 0x003ed02701007387 */ /* 0x000fe80000100800 */
[----:B----4-:R1:W-:Y:S04]  /*4be80*/  STL [R1+0x3ed4], R38 ;  /* 0x003ed42601007387 */ /* 0x0103e80000100800 */
[----:B------:R-:W4:Y:S04]  /*4be90*/  LDL R42, [R1+0x37fc] ;  /* 0x0037fc00012a7983 */ /* 0x000f280000100800 */
[----:B0-----:R-:W4:Y:S04]  /*4bea0*/  LDL R40, [R1+0x3838] ;  /* 0x0038380001287983 */ /* 0x001f280000100800 */
[----:B------:R-:W-:Y:S04]  /*4beb0*/  STL [R1+0x3ed8], R37 ;  /* 0x003ed82501007387 */ /* 0x000fe80000100800 */
[----:B------:R-:W4:Y:S04]  /*4bec0*/  LDL R47, [R1+0x3810] ;  /* 0x00381000012f7983 */ /* 0x000f280000100800 */
[----:B-1----:R-:W4:Y:S04]  /*4bed0*/  LDL R38, [R1+0x3844] ;  /* 0x0038440001267983 */ /* 0x002f280000100800 */
[----:B------:R-:W4:Y:S01]  /*4bee0*/  LDL R41, [R1+0x3848] ;  /* 0x0038480001297983 */ /* 0x000f220000100800 */
[----:B------:R-:W-:-:S03]  /*4bef0*/  PRMT R35, RZ, 0x7610, R35 ;  /* 0x00007610ff237816 */ /* 0x000fc60000000023 */
[----:B--2---:R0:W-:Y:S04]  /*4bf00*/  STL [R1+0x3edc], R36 ;  /* 0x003edc2401007387 */ /* 0x0041e80000100800 */
[----:B0-----:R-:W2:Y:S01]  /*4bf10*/  LDL R36, [R1+0x380c] ;  /* 0x00380c0001247983 */ /* 0x001ea20000100800 */
[----:B---3--:R-:W-:Y:S02]  /*4bf20*/  @!P0 IMAD.MOV.U32 R2, RZ, RZ, R45 ;  /* 0x000000ffff028224 */ /* 0x008fe400078e002d */
[----:B------:R-:W-:Y:S01]  /*4bf30*/  @!P0 IMAD.MOV.U32 R3, RZ, RZ, R46 ;  /* 0x000000ffff038224 */ /* 0x000fe200078e002e */
[----:B------:R-:W-:Y:S02]  /*4bf40*/  PRMT R34, RZ, 0x7610, R34 ;  /* 0x00007610ff227816 */ /* 0x000fe40000000022 */
[----:B------:R-:W-:-:S02]  /*4bf50*/  PRMT R33, RZ, 0x7610, R33 ;  /* 0x00007610ff217816 */ /* 0x000fc40000000021 */
[----:B------:R-:W-:Y:S02]  /*4bf60*/  PRMT R32, RZ, 0x7610, R32 ;  /* 0x00007610ff207816 */ /* 0x000fe40000000020 */
[----:B------:R-:W-:Y:S01]  /*4bf70*/  PRMT R31, RZ, 0x7610, R31 ;  /* 0x00007610ff1f7816 */ /* 0x000fe2000000001f */
[----:B------:R0:W3:Y:S04]  /*4bf80*/  @!P0 LDG.E.U8 R35, desc[UR44][R2.64] ;  /* 0x0000002c02238981 */ /* 0x0000e8000c1e1100 */
[----:B------:R-:W3:Y:S01]  /*4bf90*/  LDL R45, [R1+0x3854] ;  /* 0x00385400012d7983 */ /* 0x000ee20000100800 */
[----:B0-----:R-:W-:Y:S02]  /*4bfa0*/  @!P1 IMAD.MOV.U32 R2, RZ, RZ, R43 ;  /* 0x000000ffff029224 */ /* 0x001fe400078e002b */
[----:B------:R-:W-:-:S05]  /*4bfb0*/  @!P1 IMAD.MOV.U32 R3, RZ, RZ, R44 ;  /* 0x000000ffff039224 */ /* 0x000fca00078e002c */
[----:B------:R4:W3:Y:S02]  /*4bfc0*/  @!P1 LDG.E.U8 R34, desc[UR44][R2.64] ;  /* 0x0000002c02229981 */ /* 0x0008e4000c1e1100 */
[----:B----4-:R-:W-:Y:S02]  /*4bfd0*/  @!P0 IMAD.MOV.U32 R2, RZ, RZ, R40 ;  /* 0x000000ffff028224 */ /* 0x010fe400078e0028 */
[----:B------:R-:W-:-:S05]  /*4bfe0*/  @!P0 IMAD.MOV.U32 R3, RZ, RZ, R42 ;  /* 0x000000ffff038224 */ /* 0x000fca00078e002a */
[----:B------:R0:W4:Y:S02]  /*4bff0*/  @!P0 LDG.E.U8 R33, desc[UR44][R2.64] ;  /* 0x0000002c02218981 */ /* 0x000124000c1e1100 */
[----:B0-----:R-:W-:Y:S02]  /*4c000*/  @!P1 IMAD.MOV.U32 R2, RZ, RZ, R38 ;  /* 0x000000ffff029224 */ /* 0x001fe400078e0026 */
[----:B------:R-:W-:-:S05]  /*4c010*/  @!P1 IMAD.MOV.U32 R3, RZ, RZ, R47 ;  /* 0x000000ffff039224 */ /* 0x000fca00078e002f */
[----:B------:R0:W4:Y:S02]  /*4c020*/  @!P1 LDG.E.U8 R32, desc[UR44][R2.64] ;  /* 0x0000002c02209981 */ /* 0x000124000c1e1100 */
[----:B0-----:R-:W-:Y:S02]  /*4c030*/  @!P0 IMAD.MOV.U32 R2, RZ, RZ, R41 ;  /* 0x000000ffff028224 */ /* 0x001fe400078e0029 */
[----:B--2---:R-:W-:-:S05]  /*4c040*/  @!P0 IMAD.MOV.U32 R3, RZ, RZ, R36 ;  /* 0x000000ffff038224 */ /* 0x004fca00078e0024 */
[----:B------:R-:W2:Y:S04]  /*4c050*/  @!P0 LDG.E.U8 R31, desc[UR44][R2.64] ;  /* 0x0000002c021f8981 */ /* 0x000ea8000c1e1100 */
[----:B---3--:R0:W-:Y:S04]  /*4c060*/  STL [R1+0x3ee0], R35 ;  /* 0x003ee02301007387 */ /* 0x0081e80000100800 */
[----:B------:R-:W3:Y:S04]  /*4c070*/  LDL R46, [R1+0x3820] ;  /* 0x00382000012e7983 */ /* 0x000ee80000100800 */
[----:B------:R-:W3:Y:S04]  /*4c080*/  LDL R44, [R1+0x381c] ;  /* 0x00381c00012c7983 */ /* 0x000ee80000100800 */
[----:B------:R-:W3:Y:S04]  /*4c090*/  LDL R43, [R1+0x3858] ;  /* 0x00385800012b7983 */ /* 0x000ee80000100800 */
[----:B------:R-:W3:Y:S04]  /*4c0a0*/  LDL R39, [R1+0x3864] ;  /* 0x0038640001277983 */ /* 0x000ee80000100800 */
[----:B------:R1:W-:Y:S04]  /*4c0b0*/  STL [R1+0x3ee4], R34 ;  /* 0x003ee42201007387 */ /* 0x0003e80000100800 */
[----:B------:R-:W3:Y:S04]  /*4c0c0*/  LDL R42, [R1+0x3830] ;  /* 0x00383000012a7983 */ /* 0x000ee80000100800 */
[----:B------:R-:W3:Y:S04]  /*4c0d0*/  LDL R40, [R1+0x382c] ;  /* 0x00382c0001287983 */ /* 0x000ee80000100800 */
[----:B------:R-:W3:Y:S04]  /*4c0e0*/  LDL R37, [R1+0x3868] ;  /* 0x0038680001257983 */ /* 0x000ee80000100800 */
[----:B----4-:R4:W-:Y:S04]  /*4c0f0*/  STL [R1+0x3ee8], R33 ;  /* 0x003ee82101007387 */ /* 0x0109e80000100800 */
[----:B------:R-:W3:Y:S04]  /*4c100*/  LDL R38, [R1+0x3840] ;  /* 0x0038400001267983 */ /* 0x000ee80000100800 */
[----:B0-----:R-:W3:Y:S04]  /*4c110*/  LDL R35, [R1+0x3874] ;  /* 0x0038740001237983 */ /* 0x001ee80000100800 */
[----:B------:R0:W-:Y:S04]  /*4c120*/  STL [R1+0x3eec], R32 ;  /* 0x003eec2001007387 */ /* 0x0001e80000100800 */
[----:B------:R-:W3:Y:S04]  /*4c130*/  LDL R36, [R1+0x3878] ;  /* 0x0038780001247983 */ /* 0x000ee80000100800 */
[----:B------:R-:W3:Y:S04]  /*4c140*/  LDL R41, [R1+0x383c] ;  /* 0x00383c0001297983 */ /* 0x000ee80000100800 */
[----:B--2---:R2:W-:Y:S04]  /*4c150*/  STL [R1+0x3ef0], R31 ;  /* 0x003ef01f01007387 */ /* 0x0045e80000100800 */
[----:B-1----:R-:W3:Y:S04]  /*4c160*/  LDL R34, [R1+0x3850] ;  /* 0x0038500001227983 */ /* 0x002ee80000100800 */
[----:B----4-:R-:W4:Y:S04]  /*4c170*/  LDL R33, [R1+0x3884] ;  /* 0x0038840001217983 */ /* 0x010f280000100800 */
[----:B0-----:R-:W4:Y:S04]  /*4c180*/  LDL R32, [R1+0x384c] ;  /* 0x00384c0001207983 */ /* 0x001f280000100800 */
[----:B--2---:R-:W2:Y:S01]  /*4c190*/  LDL R31, [R1+0x3888] ;  /* 0x00388800011f7983 */ /* 0x004ea20000100800 */
[----:B------:R-:W-:Y:S01]  /*4c1a0*/  PRMT R30, RZ, 0x7610, R30 ;  /* 0x00007610ff1e7816 */ /* 0x000fe2000000001e */
[----:B------:R-:W-:-:S02]  /*4c1b0*/  @!P1 IMAD.MOV.U32 R2, RZ, RZ, R45 ;  /* 0x000000ffff029224 */ /* 0x000fc400078e002d */
[----:B---3--:R-:W-:Y:S01]  /*4c1c0*/  @!P1 IMAD.MOV.U32 R3, RZ, RZ, R46 ;  /* 0x000000ffff039224 */ /* 0x008fe200078e002e */
[----:B------:R-:W-:Y:S02]  /*4c1d0*/  PRMT R29, RZ, 0x7610, R29 ;  /* 0x00007610ff1d7816 */ /* 0x000fe4000000001d */
[----:B------:R-:W-:Y:S02]  /*4c1e0*/  PRMT R28, RZ, 0x7610, R28 ;  /* 0x00007610ff1c7816 */ /* 0x000fe4000000001c */
[----:B------:R-:W-:Y:S02]  /*4c1f0*/  PRMT R27, RZ, 0x7610, R27 ;  /* 0x00007610ff1b7816 */ /* 0x000fe4000000001b */
[----:B------:R-:W-:Y:S01]  /*4c200*/  PRMT R26, RZ, 0x7610, R26 ;  /* 0x00007610ff1a7816 */ /* 0x000fe2000000001a */
[----:B------:R0:W3:Y:S01]  /*4c210*/  @!P1 LDG.E.U8 R30, desc[UR44][R2.64] ;  /* 0x0000002c021e9981 */ /* 0x0000e2000c1e1100 */
[----:B------:R-:W-:Y:S02]  /*4c220*/  PRMT R25, RZ, 0x7610, R25 ;  /* 0x00007610ff197816 */ /* 0x000fe40000000019 */
[----:B------:R-:W-:-:S02]  /*4c230*/  PRMT R24, RZ, 0x7610, R24 ;  /* 0x00007610ff187816 */ /* 0x000fc40000000018 */
[----:B------:R-:W-:Y:S02]  /*4c240*/  PRMT R23, RZ, 0x7610, R23 ;  /* 0x00007610ff177816 */ /* 0x000fe40000000017 */
[----:B------:R-:W-:Y:S02]  /*4c250*/  PRMT R22, RZ, 0x7610, R22 ;  /* 0x00007610ff167816 */ /* 0x000fe40000000016 */
[----:B------:R-:W-:Y:S02]  /*4c260*/  PRMT R21, RZ, 0x7610, R21 ;  /* 0x00007610ff157816 */ /* 0x000fe40000000015 */
[----:B------:R-:W-:Y:S02]  /*4c270*/  PRMT R20, RZ, 0x7610, R20 ;  /* 0x00007610ff147816 */ /* 0x000fe40000000014 */
[----:B------:R-:W-:Y:S02]  /*4c280*/  PRMT R19, RZ, 0x7610, R19 ;  /* 0x00007610ff137816 */ /* 0x000fe40000000013 */
[----:B------:R-:W-:Y:S01]  /*4c290*/  PRMT R18, RZ, 0x7610, R18 ;  /* 0x00007610ff127816 */ /* 0x000fe20000000012 */
[----:B------:R-:W3:Y:S01]  /*4c2a0*/  LDL R45, [R1+0x38e8] ;  /* 0x0038e800012d7983 */ /* 0x000ee20000100800 */
[----:B0-----:R-:W-:-:S02]  /*4c2b0*/  @!P0 IMAD.MOV.U32 R2, RZ, RZ, R43 ;  /* 0x000000ffff028224 */ /* 0x001fc400078e002b */
[----:B------:R-:W-:Y:S01]  /*4c2c0*/  @!P0 IMAD.MOV.U32 R3, RZ, RZ, R44 ;  /* 0x000000ffff038224 */ /* 0x000fe200078e002c */
[----:B------:R-:W3:Y:S04]  /*4c2d0*/  LDL R46, [R1+0x38ac] ;  /* 0x0038ac00012e7983 */ /* 0x000ee80000100800 */
[----:B------:R-:W3:Y:S04]  /*4c2e0*/  LDL R44, [R1+0x38c0] ;  /* 0x0038c000012c7983 */ /* 0x000ee80000100800 */
[----:B------:R0:W3:Y:S04]  /*4c2f0*/  @!P0 LDG.E.U8 R29, desc[UR44][R2.64] ;  /* 0x0000002c021d8981 */ /* 0x0000e8000c1e1100 */
[----:B------:R-:W3:Y:S01]  /*4c300*/  LDL R43, [R1+0x38f4] ;  /* 0x0038f400012b7983 */ /* 0x000ee20000100800 */
[----:B0-----:R-:W-:-:S02]  /*4c310*/  @!P1 IMAD.MOV.U32 R2, RZ, RZ, R39 ;  /* 0x000000ffff029224 */ /* 0x001fc400078e0027 */
[----:B------:R-:W-:Y:S01]  /*4c320*/  @!P1 IMAD.MOV.U32 R3, RZ, RZ, R42 ;  /* 0x000000ffff039224 */ /* 0x000fe200078e002a */
[----:B------:R-:W3:Y:S04]  /*4c330*/  LDL R39, [R1+0x3894] ;  /* 0x0038940001277983 */ /* 0x000ee80000100800 */
[----:B------:R-:W3:Y:S04]  /*4c340*/  LDL R42, [R1+0x386c] ;  /* 0x00386c00012a7983 */ /* 0x000ee80000100800 */
[----:B------:R0:W3:Y:S02]  /*4c350*/  @!P1 LDG.E.U8 R28, desc[UR44][R2.64] ;  /* 0x0000002c021c9981 */ /* 0x0000e4000c1e1100 */
        /* <DEDUP_REMOVED lines=11> */
[----:B------:R-:W3:Y:S01]  /*4c410*/  LDL R36, [R1+0x3870] ;  /* 0x0038700001247983 */ /* 0x000ee20000100800 */
[----:B------:R-:W-:-:S03]  /*4c420*/  @!P0 IMAD.MOV.U32 R3, RZ, RZ, R41 ;  /* 0x000000ffff038224 */ /* 0x000fc600078e0029 */
[----:B------:R-:W3:Y:S04]  /*4c430*/  LDL R41, [R1+0x38a8] ;  /* 0x0038a80001297983 */ /* 0x000ee80000100800 */
[----:B------:R0:W3:Y:S02]  /*4c440*/  @!P0 LDG.E.U8 R25, desc[UR44][R2.64] ;  /* 0x0000002c02198981 */ /* 0x0000e4000c1e1100 */
[----:B0-----:R-:W-:Y:S02]  /*4c450*/  @!P1 IMAD.MOV.U32 R3, RZ, RZ, R34 ;  /* 0x000000ffff039224 */ /* 0x001fe400078e0022 */
[----:B----4-:R-:W-:Y:S01]  /*4c460*/  @!P1 IMAD.MOV.U32 R2, RZ, RZ, R33 ;  /* 0x000000ffff029224 */ /* 0x010fe200078e0021 */
[----:B------:R-:W4:Y:S04]  /*4c470*/  LDL R34, [R1+0x3880] ;  /* 0x0038800001227983 */ /* 0x000f280000100800 */
[----:B------:R-:W4:Y:S04]  /*4c480*/  LDL R33, [R1+0x38b4] ;  /* 0x0038b40001217983 */ /* 0x000f280000100800 */
[----:B------:R0:W4:Y:S02]  /*4c490*/  @!P1 LDG.E.U8 R24, desc[UR44][R2.64] ;  /* 0x0000002c02189981 */ /* 0x000124000c1e1100 */
[----:B0-----:R-:W-:-:S02]  /*4c4a0*/  @!P0 IMAD.MOV.U32 R3, RZ, RZ, R32 ;  /* 0x000000ffff038224 */ /* 0x001fc400078e0020 */
[----:B--2---:R-:W-:Y:S01]  /*4c4b0*/  @!P0 IMAD.MOV.U32 R2, RZ, RZ, R31 ;  /* 0x000000ffff028224 */ /* 0x004fe200078e001f */
[----:B------:R-:W2:Y:S04]  /*4c4c0*/  LDL R32, [R1+0x387c] ;  /* 0x00387c0001207983 */ /* 0x000ea80000100800 */
[----:B------:R-:W2:Y:S04]  /*4c4d0*/  LDL R31, [R1+0x38b8] ;  /* 0x0038b800011f7983 */ /* 0x000ea80000100800 */
[----:B------:R3:W2:Y:S02]  /*4c4e0*/  @!P0 LDG.E.U8 R23, desc[UR44][R2.64] ;  /* 0x0000002c02178981 */ /* 0x0006a4000c1e1100 */
[----:B---3--:R-:W-:-:S02]  /*4c4f0*/  @!P1 IMAD.MOV.U32 R2, RZ, RZ, R39 ;  /* 0x000000ffff029224 */ /* 0x008fc400078e0027 */
[----:B------:R-:W3:Y:S01]  /*4c500*/  LDL R39, [R1+0x38c4] ;  /* 0x0038c40001277983 */ /* 0x000ee20000100800 */
[----:B------:R-:W-:-:S03]  /*4c510*/  @!P1 IMAD.MOV.U32 R3, RZ, RZ, R40 ;  /* 0x000000ffff039224 */ /* 0x000fc600078e0028 */
[----:B------:R-:W3:Y:S04]  /*4c520*/  LDL R40, [R1+0x3890] ;  /* 0x0038900001287983 */ /* 0x000ee80000100800 */
[----:B------:R0:W3:Y:S02]  /*4c530*/  @!P1 LDG.E.U8 R22, desc[UR44][R2.64] ;  /* 0x0000002c02169981 */ /* 0x0000e4000c1e1100 */
[----:B0-----:R-:W-:Y:S02]  /*4c540*/  @!P0 IMAD.MOV.U32 R2, RZ, RZ, R37 ;  /* 0x000000ffff028224 */ /* 0x001fe400078e0025 */
        /* <DEDUP_REMOVED lines=11> */
[----:B------:R-:W-:Y:S01]  /*4c600*/  PRMT R17, RZ, 0x7610, R17 ;  /* 0x00007610ff117816 */ /* 0x000fe20000000011 */
[----:B------:R-:W3:Y:S04]  /*4c610*/  LDL R41, [R1+0x38f8] ;  /* 0x0038f80001297983 */ /* 0x000ee80000100800 */
[----:B------:R4:W3:Y:S04]  /*4c620*/  @!P0 LDG.E.U8 R19, desc[UR44][R2.64] ;  /* 0x0000002c02138981 */ /* 0x0008e8000c1e1100 */
[----:B------:R-:W3:Y:S01]  /*4c630*/  LDL R42, [R1+0x38bc] ;  /* 0x0038bc00012a7983 */ /* 0x000ee20000100800 */
[----:B----4-:R-:W-:-:S02]  /*4c640*/  @!P1 IMAD.MOV.U32 R3, RZ, RZ, R34 ;  /* 0x000000ffff039224 */ /* 0x010fc400078e0022 */
[----:B------:R-:W-:Y:S01]  /*4c650*/  @!P1 IMAD.MOV.U32 R2, RZ, RZ, R33 ;  /* 0x000000ffff029224 */ /* 0x000fe200078e0021 */
[----:B------:R-:W4:Y:S04]  /*4c660*/  LDL R34, [R1+0x389c] ;  /* 0x00389c0001227983 */ /* 0x000f280000100800 */
[----:B------:R-:W4:Y:S04]  /*4c670*/  LDL R33, [R1+0x38d8] ;  /* 0x0038d80001217983 */ /* 0x000f280000100800 */
[----:B------:R2:W4:Y:S02]  /*4c680*/  @!P1 LDG.E.U8 R18, desc[UR44][R2.64] ;  /* 0x0000002c02129981 */ /* 0x000524000c1e1100 */
[----:B--2---:R-:W-:-:S02]  /*4c690*/  @!P0 IMAD.MOV.U32 R3, RZ, RZ, R32 ;  /* 0x000000ffff038224 */ /* 0x004fc400078e0020 */
[----:B------:R-:W-:Y:S01]  /*4c6a0*/  @!P0 IMAD.MOV.U32 R2, RZ, RZ, R31 ;  /* 0x000000ffff028224 */ /* 0x000fe200078e001f */
[----:B------:R-:W2:Y:S04]  /*4c6b0*/  LDL R32, [R1+0x38b0] ;  /* 0x0038b00001207983 */ /* 0x000ea80000100800 */
[----:B------:R-:W2:Y:S01]  /*4c6c0*/  LDL R31, [R1+0x38e4] ;  /* 0x0038e400011f7983 */ /* 0x000ea20000100800 */
[----:B------:R-:W-:-:S03]  /*4c6d0*/  PRMT R16, RZ, 0x7610, R16 ;  /* 0x00007610ff107816 */ /* 0x000fc60000000010 */
[----:B------:R3:W2:Y:S01]  /*4c6e0*/  @!P0 LDG.E.U8 R17, desc[UR44][R2.64] ;  /* 0x0000002c02118981 */ /* 0x0006a2000c1e1100 */
[----:B------:R-:W-:Y:S02]  /*4c6f0*/  PRMT R15, RZ, 0x7610, R15 ;  /* 0x00007610ff0f7816 */ /* 0x000fe4000000000f */
[----:B------:R-:W-:Y:S02]  /*4c700*/  PRMT R14, RZ, 0x7610, R14 ;  /* 0x00007610ff0e7816 */ /* 0x000fe4000000000e */
[----:B------:R-:W-:Y:S01]  /*4c710*/  PRMT R13, RZ, 0x7610, R13 ;  /* 0x00007610ff0d7816 */ /* 0x000fe2000000000d */
[----:B---3--:R-:W-:Y:S02]  /*4c720*/  @!P1 IMAD.MOV.U32 R2, RZ, RZ, R39 ;  /* 0x000000ffff029224 */ /* 0x008fe400078e0027 */
        /* <DEDUP_REMOVED lines=23> */
[----:B------:R-:W-:Y:S02]  /*4c8a0*/  PRMT R12, RZ, 0x7610, R12 ;  /* 0x00007610ff0c7816 */ /* 0x000fe4000000000c */
[----:B------:R-:W-:-:S04]  /*4c8b0*/  PRMT R11, RZ, 0x7610, R11 ;  /* 0x00007610ff0b7816 */ /* 0x000fc8000000000b */
[----:B------:R0:W2:Y:S01]  /*4c8c0*/  @!P1 LDG.E.U8 R12, desc[UR44][R2.64] ;  /* 0x0000002c020c9981 */ /* 0x0000a2000c1e1100 */
[----:B------:R-:W-:Y:S01]  /*4c8d0*/  PRMT R10, RZ, 0x7610, R10 ;  /* 0x00007610ff0a7816 */ /* 0x000fe2000000000a */
[----:B0-----:R-:W-:Y:S02]  /*4c8e0*/  @!P0 IMAD.MOV.U32 R2, RZ, RZ, R45 ;  /* 0x000000ffff028224 */ /* 0x001fe400078e002d */
[----:B------:R-:W-:-:S05]  /*4c8f0*/  @!P0 IMAD.MOV.U32 R3, RZ, RZ, R46 ;  /* 0x000000ffff038224 */ /* 0x000fca00078e002e */
        /* <DEDUP_REMOVED lines=10> */
[----:B---3--:R-:W-:Y:S02]  /*4c9a0*/  @!P1 IMAD.MOV.U32 R2, RZ, RZ, R39 ;  /* 0x000000ffff029224 */ /* 0x008fe400078e0027 */
[----:B------:R-:W-:-:S05]  /*4c9b0*/  @!P1 IMAD.MOV.U32 R3, RZ, RZ, R40 ;  /* 0x000000ffff039224 */ /* 0x000fca00078e0028 */
[----:B------:R0:W3:Y:S01]  /*4c9c0*/  @!P1 LDG.E.U8 R8, desc[UR44][R2.64] ;  /* 0x0000002c02089981 */ /* 0x0000e2000c1e1100 */
[----:B------:R-:W-:Y:S01]  /*4c9d0*/  PRMT R6, RZ, 0x7610, R6 ;  /* 0x00007610ff067816 */ /* 0x000fe20000000006 */
[----:B0-----:R-:W-:Y:S02]  /*4c9e0*/  @!P0 IMAD.MOV.U32 R2, RZ, RZ, R37 ;  /* 0x000000ffff028224 */ /* 0x001fe400078e0025 */
[----:B------:R-:W-:-:S05]  /*4c9f0*/  @!P0 IMAD.MOV.U32 R3, RZ, RZ, R38 ;  /* 0x000000ffff038224 */ /* 0x000fca00078e0026 */
[----:B------:R0:W3:Y:S01]  /*4ca00*/  @!P0 LDG.E.U8 R7, desc[UR44][R2.64] ;  /* 0x0000002c02078981 */ /* 0x0000e2000c1e1100 */
[----:B------:R-:W-:Y:S01]  /*4ca10*/  PRMT R5, RZ, 0x7610, R5 ;  /* 0x00007610ff057816 */ /* 0x000fe20000000005 */
[----:B0-----:R-:W-:Y:S02]  /*4ca20*/  @!P1 IMAD.MOV.U32 R2, RZ, RZ, R35 ;  /* 0x000000ffff029224 */ /* 0x001fe400078e0023 */
[----:B------:R-:W-:-:S05]  /*4ca30*/  @!P1 IMAD.MOV.U32 R3, RZ, RZ, R36 ;  /* 0x000000ffff039224 */ /* 0x000fca00078e0024 */
[----:B------:R4:W3:Y:S02]  /*4ca40*/  @!P1 LDG.E.U8 R6, desc[UR44][R2.64] ;  /* 0x0000002c02069981 */ /* 0x0008e4000c1e1100 */
[----:B----4-:R-:W-:Y:S02]  /*4ca50*/  @!P0 IMAD.MOV.U32 R3, RZ, RZ, R34 ;  /* 0x000000ffff038224 */ /* 0x010fe400078e0022 */
[----:B------:R-:W-:Y:S02]  /*4ca60*/  @!P0 IMAD.MOV.U32 R2, RZ, RZ, R33 ;  /* 0x000000ffff028224 */ /* 0x000fe400078e0021 */
[----:B------:R-:W-:Y:S04]  /*4ca70*/  LDS.U8 R33, [R0+UR20+0x8] ;  /* 0x0000081400217984 */ /* 0x000fe80008000000 */
[----:B------:R2:W4:Y:S02]  /*4ca80*/  @!P0 LDG.E.U8 R5, desc[UR44][R2.64] ;  /* 0x0000002c02058981 */ /* 0x000524000c1e1100 */
[----:B--2---:R-:W-:-:S02]  /*4ca90*/  @!P1 IMAD.MOV.U32 R3, RZ, RZ, R32 ;  /* 0x000000ffff039224 */ /* 0x004fc400078e0020 */
[----:B------:R-:W-:Y:S01]  /*4caa0*/  @!P1 IMAD.MOV.U32 R2, RZ, RZ, R31 ;  /* 0x000000ffff029224 */ /* 0x000fe200078e001f */
[----:B------:R-:W0:Y:S04]  /*4cab0*/  LDS.U8 R32, [R0+UR20+0x110] ;  /* 0x0001101400207984 */ /* 0x000e280008000000 */
[----:B------:R-:W1:Y:S04]  /*4cac0*/  LDS.U8 R31, [R0+UR20+0x198] ;  /* 0x00019814001f7984 */ /* 0x000e680008000000 */
[----:B0-----:R-:W-:Y:S04]  /*4cad0*/  STL [R1+0x203c], R32 ;  /* 0x00203c2001007387 */ /* 0x001fe80000100800 */
[----:B------:R-:W0:Y:S04]  /*4cae0*/  LDS.U8 R32, [R0+UR20+0x80] ;  /* 0x0000801400207984 */ /* 0x000e280008000000 */
[----:B-1----:R-:W-:Y:S04]  /*4caf0*/  STL [R1+0x2038], R31 ;  /* 0x0020381f01007387 */ /* 0x002fe80000100800 */
[----:B------:R-:W1:Y:S04]  /*4cb00*/  LDS.U8 R31, [R0+UR20+0x118] ;  /* 0x00011814001f7984 */ /* 0x000e680008000000 */
[----:B------:R-:W-:Y:S04]  /*4cb10*/  STL [R1+0x7ec], R33 ;  /* 0x0007ec2101007387 */ /* 0x000fe80000100800 */
[----:B------:R-:W2:Y:S04]  /*4cb20*/  LDS.U8 R33, [R0+UR20+0x190] ;  /* 0x0001901400217984 */ /* 0x000ea80008000000 */
[----:B0-----:R-:W-:Y:S04]  /*4cb30*/  STL [R1+0x7e4], R32 ;  /* 0x0007e42001007387 */ /* 0x001fe80000100800 */
[----:B------:R-:W0:Y:S04]  /*4cb40*/  LDS.U8 R32, [R0+UR20+0x800] ;  /* 0x0008001400207984 */ /* 0x000e280008000000 */
[----:B-1----:R-:W-:Y:S04]  /*4cb50*/  STL [R1+0x2044], R31 ;  /* 0x0020441f01007387 */ /* 0x002fe80000100800 */
[----:B------:R-:W1:Y:S04]  /*4cb60*/  LDS.U8 R31, [R0+UR20+0x888] ;  /* 0x00088814001f7984 */ /* 0x000e680008000000 */
[----:B--2---:R-:W-:Y:S04]  /*4cb70*/  STL [R1+0x2040], R33 ;  /* 0x0020402101007387 */ /* 0x004fe80000100800 */
        /* <DEDUP_REMOVED lines=103> */
[----:B0-----:R0:W-:Y:S04]  /*4d1f0*/  STL [R1+0x3a4c], R32 ;  /* 0x003a4c2001007387 */ /* 0x0011e80000100800 */
[----:B-1----:R-:W-:Y:S04]  /*4d200*/  STL [R1+0x3958], R31 ;  /* 0x0039581f01007387 */ /* 0x002fe80000100800 */
[----:B------:R-:W1:Y:S01]  /*4d210*/  LDS.U8 R31, [R0+UR20+0x1908] ;  /* 0x00190814001f7984 */ /* 0x000e620008000000 */
[----:B------:R-:W-:-:S03]  /*4d220*/  PRMT R4, RZ, 0x7610, R4 ;  /* 0x00007610ff047816 */ /* 0x000fc60000000004 */
[----:B--2---:R-:W-:Y:S04]  /*4d230*/  STL [R1+0x3954], R33 ;  /* 0x0039542101007387 */ /* 0x004fe80000100800 */
[----:B------:R-:W-:Y:S04]  /*4d240*/  STL [R1+0x3c50], R0 ;  /* 0x003c500001007387 */ /* 0x000fe80000100800 */
[----:B------:R-:W2:Y:S04]  /*4d250*/  LDS.U8 R33, [R0+UR20+0x1980] ;  /* 0x0019801400217984 */ /* 0x000ea80008000000 */
[----:B------:R3:W4:Y:S01]  /*4d260*/  @!P1 LDG.E.U8 R4, desc[UR44][R2.64] ;  /* 0x0000002c02049981 */ /* 0x000722000c1e1100 */
[----:B0-----:R-:W-:Y:S01]  /*4d270*/  LOP3.LUT R32, R0, 0x20, RZ, 0x3c, !PT ;  /* 0x0000002000207812 */ /* 0x001fe200078e3cff */
[----:B------:R-:W0:Y:S04]  /*4d280*/  S2R R60, SR_TID.X ;  /* 0x00000000003c7919 */ /* 0x000e280000002100 */
[----:B------:R-:W-:Y:S04]  /*4d290*/  LDS.U8 R34, [R32+UR20+0x1890] ;  /* 0x0018901420227984 */ /* 0x000fe80008000000 */
[----:B---3--:R-:W-:Y:S04]  /*4d2a0*/  LDS.U8 R3, [R0+UR20] ;  /* 0x0000001400037984 */ /* 0x008fe80008000000 */
[----:B------:R-:W-:Y:S04]  /*4d2b0*/  LDS.U8 R2, [R0+UR20+0x88] ;  /* 0x0000881400027984 */ /* 0x000fe80008000000 */
[----:B------:R-:W-:Y:S04]  /*4d2c0*/  LDS.U8 R0, [R32+UR20+0x88] ;  /* 0x0000881420007984 */ /* 0x000fe80008000000 */
[----:B-1----:R-:W-:Y:S04]  /*4d2d0*/  STL [R1+0x3a58], R31 ;  /* 0x003a581f01007387 */ /* 0x002fe80000100800 */
[----:B------:R-:W1:Y:S04]  /*4d2e0*/  LDS.U8 R31, [R32+UR20] ;  /* 0x00000014201f7984 */ /* 0x000e680008000000 */
[----:B--2---:R-:W-:Y:S04]  /*4d2f0*/  STL [R1+0x3a54], R33 ;  /* 0x003a542101007387 */ /* 0x004fe80000100800 */
[----:B------:R-:W2:Y:S04]  /*4d300*/  LDS.U8 R33, [R32+UR20+0x110] ;  /* 0x0001101420217984 */ /* 0x000ea80008000000 */
[----:B-1----:R-:W-:Y:S04]  /*4d310*/  STL [R1+0xa4c], R31 ;  /* 0x000a4c1f01007387 */ /* 0x002fe80000100800 */
[----:B------:R-:W1:Y:S04]  /*4d320*/  LDS.U8 R31, [R32+UR20+0x198] ;  /* 0x00019814201f7984 */ /* 0x000e680008000000 */
[----:B------:R-:W-:Y:S04]  /*4d330*/  STL [R1+0xa48], R0 ;  /* 0x000a480001007387 */ /* 0x000fe80000100800 */
[----:B------:R-:W3:Y:S04]  /*4d340*/  LDS.U8 R0, [R32+UR20+0x8] ;  /* 0x0000081420007984 */ /* 0x000ee80008000000 */
[----:B--2---:R-:W-:Y:S04]  /*4d350*/  STL [R1+0x207c], R33 ;  /* 0x00207c2101007387 */ /* 0x004fe80000100800 */
[----:B------:R-:W2:Y:S04]  /*4d360*/  LDS.U8 R33, [R32+UR20+0x80] ;  /* 0x0000801420217984 */ /* 0x000ea80008000000 */
[----:B-1----:R-:W-:Y:S04]  /*4d370*/  STL [R1+0x2078], R31 ;  /* 0x0020781f01007387 */ /* 0x002fe80000100800 */
[----:B------:R-:W1:Y:S04]  /*4d380*/  LDS.U8 R31, [R32+UR20+0x118] ;  /* 0x00011814201f7984 */ /* 0x000e680008000000 */
[----:B---3--:R-:W-:Y:S04]  /*4d390*/  STL [R1+0xa54], R0 ;  /* 0x000a540001007387 */ /* 0x008fe80000100800 */
        /* <DEDUP_REMOVED lines=98> */
[----:B------:R-:W-:Y:S04]  /*4d9c0*/  LDS.U8 R33, [R32+UR20+0x1988] ;  /* 0x0019881420217984 */ /* 0x000fe80008000000 */
[----:B-1----:R-:W-:Y:S04]  /*4d9d0*/  STL [R1+0x3a88], R31 ;  /* 0x003a881f01007387 */ /* 0x002fe80000100800 */
[----:B------:R-:W1:Y:S04]  /*4d9e0*/  LDS.U8 R31, [R32+UR20+0x1810] ;  /* 0x00181014201f7984 */ /* 0x000e680008000000 */
[----:B---3--:R-:W-:Y:S04]  /*4d9f0*/  STL [R1+0x3a84], R0 ;  /* 0x003a840001007387 */ /* 0x008fe80000100800 */
[----:B------:R-:W2:Y:S04]  /*4da00*/  LDS.U8 R0, [R32+UR20+0x1898] ;  /* 0x0018981420007984 */ /* 0x000ea80008000000 */
[----:B-1----:R-:W-:Y:S04]  /*4da10*/  STL [R1+0x3990], R31 ;  /* 0x0039901f01007387 */ /* 0x002fe80000100800 */
[----:B------:R-:W1:Y:S04]  /*4da20*/  LDS.U8 R31, [R32+UR20+0x1900] ;  /* 0x00190014201f7984 */ /* 0x000e680008000000 */
[----:B--2---:R-:W-:Y:S04]  /*4da30*/  STL [R1+0x398c], R0 ;  /* 0x00398c0001007387 */ /* 0x004fe80000100800 */
[----:B------:R-:W2:Y:S01]  /*4da40*/  LDS.U8 R0, [R32+UR20+0x1818] ;  /* 0x0018181420007984 */ /* 0x000ea20008000000 */
[----:B0-----:R-:W-:-:S02]  /*4da50*/  LOP3.LUT R61, R60, 0x3, RZ, 0xc0, !PT ;  /* 0x000000033c3d7812 */ /* 0x001fc400078ec0ff */
[----:B------:R-:W-:-:S03]  /*4da60*/  SHF.R.U32.HI R60, RZ, 0x2, R60 ;  /* 0x00000002ff3c7819 */ /* 0x000fc6000001163c */
[----:B------:R-:W-:Y:S01]  /*4da70*/  IMAD R61, R61, 0x220, RZ ;  /* 0x000002203d3d7824 */ /* 0x000fe200078e02ff */
[----:B------:R-:W-:Y:S01]  /*4da80*/  SGXT.U32 R60, R60, 0x3 ;  /* 0x000000033c3c781a */ /* 0x000fe20000000000 */
[----:B-1----:R0:W-:Y:S04]  /*4da90*/  STL [R1+0x3a90], R31 ;  /* 0x003a901f01007387 */ /* 0x0021e80000100800 */
[----:B------:R-:W-:Y:S04]  /*4daa0*/  STL [R1+0x3a8c], R33 ;  /* 0x003a8c2101007387 */ /* 0x000fe80000100800 */
[----:B--2---:R-:W-:Y:S04]  /*4dab0*/  STL [R1+0x3998], R0 ;  /* 0x0039980001007387 */ /* 0x004fe80000100800 */
[----:B------:R-:W1:Y:S04]  /*4dac0*/  LDS.U8 R0, [R32+UR20+0x1908] ;  /* 0x0019081420007984 */ /* 0x000e680008000000 */
[----:B------:R-:W2:Y:S01]  /*4dad0*/  LDS.U8 R33, [R32+UR20+0x1980] ;  /* 0x0019801420217984 */ /* 0x000ea20008000000 */
[----:B0-----:R-:W-:-:S04]  /*4dae0*/  LOP3.LUT R31, R61, R60, RZ, 0xfc, !PT ;  /* 0x0000003c3d1f7212 */ /* 0x001fc800078efcff */
[----:B------:R-:W-:Y:S01]  /*4daf0*/  LOP3.LUT R31, R31, 0x40, RZ, 0x3c, !PT ;  /* 0x000000401f1f7812 */ /* 0x000fe200078e3cff */
[----:B------:R-:W-:Y:S04]  /*4db00*/  STL [R1+0x3994], R34 ;  /* 0x0039942201007387 */ /* 0x000fe80000100800 */
[----:B------:R-:W0:Y:S04]  /*4db10*/  LDS.U8 R32, [R31+UR20] ;  /* 0x000000141f207984 */ /* 0x000e280008000000 */
[----:B------:R-:W-:Y:S04]  /*4db20*/  LDS.U8 R34, [R31+UR20+0x1890] ;  /* 0x001890141f227984 */ /* 0x000fe80008000000 */
        /* <DEDUP_REMOVED lines=23> */
[----:B------:R-:W-:Y:S04]  /*4dca0*/  LDS.U8 R32, [R31+UR20+0x808] ;  /* 0x000808141f207984 */ /* 0x000fe80008000000 */
[----:B-1----:R-:W-:Y:S04]  /*4dcb0*/  STL [R1+0x20d0], R0 ;  /* 0x0020d00001007387 */ /* 0x002fe80000100800 */
[----:B------:R-:W0:Y:S04]  /*4dcc0*/  LDS.U8 R0, [R31+UR20+0x880] ;  /* 0x000880141f007984 */ /* 0x000e280008000000 */
[----:B--2---:R-:W-:Y:S04]  /*4dcd0*/  STL [R1+0x20cc], R33 ;  /* 0x0020cc2101007387 */ /* 0x004fe80000100800 */
[----:B------:R-:W1:Y:S04]  /*4dce0*/  LDS.U8 R33, [R31+UR20+0x918] ;  /* 0x000918141f217984 */ /* 0x000e680008000000 */
[----:B0-----:R-:W-:Y:S04]  /*4dcf0*/  STL [R1+0x3c54], R0 ;  /* 0x003c540001007387 */ /* 0x001fe80000100800 */
[----:B------:R-:W-:Y:S04]  /*4dd00*/  STL [R1+0x105c], R32 ;  /* 0x00105c2001007387 */ /* 0x000fe80000100800 */
[----:B------:R-:W0:Y:S04]  /*4dd10*/  LDS.U8 R32, [R31+UR20+0x990] ;  /* 0x000990141f207984 */ /* 0x000e280008000000 */
[----:B------:R-:W2:Y:S04]  /*4dd20*/  LDS.U8 R0, [R31+UR20+0x1000] ;  /* 0x001000141f007984 */ /* 0x000ea80008000000 */
[----:B-1----:R-:W-:Y:S04]  /*4dd30*/  STL [R1+0x20d8], R33 ;  /* 0x0020d82101007387 */ /* 0x002fe80000100800 */
[----:B------:R-:W1:Y:S04]  /*4dd40*/  LDS.U8 R33, [R31+UR20+0x1088] ;  /* 0x001088141f217984 */ /* 0x000e680008000000 */
[----:B0-----:R-:W-:Y:S04]  /*4dd50*/  STL [R1+0x20d4], R32 ;  /* 0x0020d42001007387 */ /* 0x001fe80000100800 */
[----:B------:R-:W0:Y:S04]  /*4dd60*/  LDS.U8 R32, [R31+UR20+0x1110] ;  /* 0x001110141f207984 */ /* 0x000e280008000000 */
[----:B--2---:R-:W-:Y:S04]  /*4dd70*/  STL [R1+0x39a0], R0 ;  /* 0x0039a00001007387 */ /* 0x004fe80000100800 */
        /* <DEDUP_REMOVED lines=83> */
[----:B--2---:R2:W-:Y:S04]  /*4e2b0*/  STL [R1+0x3ad0], R0 ;  /* 0x003ad00001007387 */ /* 0x0045e80000100800 */
[----:B-1----:R-:W-:Y:S04]  /*4e2c0*/  STL [R1+0x3acc], R33 ;  /* 0x003acc2101007387 */ /* 0x002fe80000100800 */
[----:B------:R-:W1:Y:S01]  /*4e2d0*/  LDS.U8 R33, [R31+UR20+0x1908] ;  /* 0x001908141f217984 */ /* 0x000e620008000000 */
[----:B--2---:R-:W-:-:S04]  /*4e2e0*/  LOP3.LUT R0, R61, R60, RZ, 0xfc, !PT ;  /* 0x0000003c3d007212 */ /* 0x004fc800078efcff */
[----:B------:R-:W-:Y:S01]  /*4e2f0*/  LOP3.LUT R0, R0, 0x60, RZ, 0x3c, !PT ;  /* 0x0000006000007812 */ /* 0x000fe200078e3cff */
[----:B0-----:R-:W-:Y:S04]  /*4e300*/  STL [R1+0x39d8], R32 ;  /* 0x0039d82001007387 */ /* 0x001fe80000100800 */
[----:B------:R-:W0:Y:S04]  /*4e310*/  LDS.U8 R32, [R31+UR20+0x1980] ;  /* 0x001980141f207984 */ /* 0x000e280008000000 */
[----:B------:R-:W2:Y:S04]  /*4e320*/  LDS.U8 R31, [R0+UR20] ;  /* 0x00000014001f7984 */ /* 0x000ea80008000000 */
[----:B------:R-:W-:Y:S04]  /*4e330*/  STL [R1+0x39d4], R34 ;  /* 0x0039d42201007387 */ /* 0x000fe80000100800 */
        /* <DEDUP_REMOVED lines=91> */
[----:B------:R-:W3:Y:S04]  /*4e8f0*/  LDL.LU R50, [R1+0xa1c] ;  /* 0x000a1c0001327983 */ /* 0x000ee80000300800 */
[----:B------:R-:W-:Y:S04]  /*4e900*/  LDS.U8 R33, [R0+UR20+0x980] ;  /* 0x0009801400217984 */ /* 0x000fe80008000000 */
[----:B0-----:R-:W-:Y:S04]  /*4e910*/  STL [R1+0x2034], R32 ;  /* 0x0020342001007387 */ /* 0x001fe80000100800 */
[----:B------:R-:W4:Y:S04]  /*4e920*/  LDL.LU R51, [R1+0xa18] ;  /* 0x000a180001337983 */ /* 0x000f280000300800 */
[----:B--2---:R-:W-:Y:S04]  /*4e930*/  STL [R1+0x2030], R31 ;  /* 0x0020301f01007387 */ /* 0x004fe80000100800 */
[----:B------:R-:W0:Y:S04]  /*4e940*/  LDS.U8 R31, [R0+UR20+0x908] ;  /* 0x00090814001f7984 */ /* 0x000e280008000000 */
        /* <DEDUP_REMOVED lines=9> */
[----:B------:R-:W1:Y:S04]  /*4e9e0*/  LDS.U8 R32, [R0+UR20+0x1010] ;  /* 0x0010101400207984 */ /* 0x000e680008000000 */
[----:B0-----:R-:W-:Y:S04]  /*4e9f0*/  STL [R1+0x2138], R31 ;  /* 0x0021381f01007387 */ /* 0x001fe80000100800 */
[----:B------:R-:W0:Y:S04]  /*4ea00*/  LDS.U8 R31, [R0+UR20+0x1098] ;  /* 0x00109814001f7984 */ /* 0x000e280008000000 */
[----:B------:R-:W-:Y:S04]  /*4ea10*/  STL [R1+0x2134], R33 ;  /* 0x0021342101007387 */ /* 0x000fe80000100800 */
[----:B------:R-:W0:Y:S04]  /*4ea20*/  LDS.U8 R33, [R0+UR20+0x1100] ;  /* 0x0011001400217984 */ /* 0x000e280008000000 */
[----:B-1----:R-:W-:Y:S04]  /*4ea30*/  STL [R1+0x3a00], R32 ;  /* 0x003a002001007387 */ /* 0x002fe80000100800 */
        /* <DEDUP_REMOVED lines=18> */
[----:B------:R-:W-:Y:S04]  /*4eb60*/  LDS.U8 R32, [R0+UR20+0x1890] ;  /* 0x0018901400207984 */ /* 0x000fe80008000000 */
[----:B0-----:R-:W-:Y:S04]  /*4eb70*/  STL [R1+0x3b10], R31 ;  /* 0x003b101f01007387 */ /* 0x001fe80000100800 */
[----:B------:R-:W0:Y:S04]  /*4eb80*/  LDS.U8 R31, [R0+UR20+0x1818] ;  /* 0x00181814001f7984 */ /* 0x000e280008000000 */
[----:B------:R-:W-:Y:S01]  /*4eb90*/  STL [R1+0x3b0c], R33 ;  /* 0x003b0c2101007387 */ /* 0x000fe20000100800 */
[----:B------:R-:W1:Y:S03]  /*4eba0*/  S2R R58, SR_TID.X ;  /* 0x00000000003a7919 */ /* 0x000e660000002100 */
[----:B0-----:R-:W-:Y:S04]  /*4ebb0*/  STL [R1+0x3a18], R31 ;  /* 0x003a181f01007387 */ /* 0x001fe80000100800 */
[----:B------:R-:W0:Y:S04]  /*4ebc0*/  LDS.U8 R31, [R0+UR20+0x1908] ;  /* 0x00190814001f7984 */ /* 0x000e280008000000 */
[----:B------:R-:W3:Y:S01]  /*4ebd0*/  LDS.U8 R0, [R0+UR20+0x1980] ;  /* 0x0019801400007984 */ /* 0x000ee20008000000 */
[----:B------:R-:W-:Y:S06]  /*4ebe0*/  BAR.SYNC.DEFER_BLOCKING 0x0 ;  /* 0x0000000000007b1d */ /* 0x000fec0000010000 */
[----:B------:R-:W-:Y:S01]  /*4ebf0*/  STL [R1+0x3a14], R32 ;  /* 0x003a142001007387 */ /* 0x000fe20000100800 */
[----:B-1----:R-:W-:-:S03]  /*4ec00*/  LOP3.LUT R58, R58, 0x1f, RZ, 0xc0, !PT ;  /* 0x0000001f3a3a7812 */ /* 0x002fc600078ec0ff */
[----:B0-----:R-:W-:Y:S04]  /*4ec10*/  STL [R1+0x3b18], R31 ;  /* 0x003b181f01007387 */ /* 0x001fe80000100800 */
[----:B---3--:R0:W-:Y:S04]  /*4ec20*/  STL [R1+0x3b14], R0 ;  /* 0x003b140001007387 */ /* 0x0081e80000100800 */
[----:B0-----:R-:W3:Y:S04]  /*4ec30*/  LDL.LU R0, [R1+0x9d0] ;  /* 0x0009d00001007983 */ /* 0x001ee80000300800 */
[----:B------:R-:W3:Y:S04]  /*4ec40*/  LDL.LU R31, [R1+0x9bc] ;  /* 0x0009bc00011f7983 */ /* 0x000ee80000300800 */
        /* <DEDUP_REMOVED lines=17> */
[----:B------:R0:W-:Y:S04]  /*4ed60*/  STS.U8 [R58+UR20], R50 ;  /* 0x000000323a007988 */ /* 0x0001e80008000014 */
[----:B------:R-:W3:Y:S04]  /*4ed70*/  LDL.LU R49, [R1+0x934] ;  /* 0x0009340001317983 */ /* 0x000ee80000300800 */
[----:B----4-:R1:W-:Y:S04]  /*4ed80*/  STS.U8 [R58+UR20+0x20], R51 ;  /* 0x000020333a007988 */ /* 0x0103e80008000014 */
[----:B--2---:R2:W-:Y:S04]  /*4ed90*/  STS.U8 [R58+UR20+0x40], R52 ;  /* 0x000040343a007988 */ /* 0x0045e80008000014 */
[----:B------:R4:W-:Y:S04]  /*4eda0*/  STS.U8 [R58+UR20+0x60], R53 ;  /* 0x000060353a007988 */ /* 0x0009e80008000014 */
[----:B------:R4:W-:Y:S04]  /*4edb0*/  STS.U8 [R58+UR20+0x120], R54 ;  /* 0x000120363a007988 */ /* 0x0009e80008000014 */
[----:B------:R4:W-:Y:S04]  /*4edc0*/  STS.U8 [R58+UR20+0x100], R55 ;  /* 0x000100373a007988 */ /* 0x0009e80008000014 */
[----:B0-----:R-:W3:Y:S04]  /*4edd0*/  LDL.LU R50, [R1+0x930] ;  /* 0x0009300001327983 */ /* 0x001ee80000300800 */
[----:B-1----:R-:W3:Y:S04]  /*4ede0*/  LDL.LU R51, [R1+0x91c] ;  /* 0x00091c0001337983 */ /* 0x002ee80000300800 */
[----:B--2---:R-:W2:Y:S04]  /*4edf0*/  LDL.LU R52, [R1+0x918] ;  /* 0x0009180001347983 */ /* 0x004ea80000300800 */
[----:B----4-:R-:W4:Y:S04]  /*4ee00*/  LDL.LU R53, [R1+0x914] ;  /* 0x0009140001357983 */ /* 0x010f280000300800 */
[----:B------:R-:W4:Y:S04]  /*4ee10*/  LDL.LU R54, [R1+0x910] ;  /* 0x0009100001367983 */ /* 0x000f280000300800 */
[----:B------:R0:W-:Y:S04]  /*4ee20*/  STS.U8 [R58+UR20+0x160], R56 ;  /* 0x000160383a007988 */ /* 0x0001e80008000014 */
[----:B------:R-:W4:Y:S04]  /*4ee30*/  LDL.LU R55, [R1+0x8fc] ;  /* 0x0008fc0001377983 */ /* 0x000f280000300800 */
[----:B------:R1:W-:Y:S04]  /*4ee40*/  STS.U8 [R58+UR20+0x140], R57 ;  /* 0x000140393a007988 */ /* 0x0003e80008000014 */
[----:B0-----:R-:W4:Y:S04]  /*4ee50*/  LDL.LU R56, [R1+0x8f8] ;  /* 0x0008f80001387983 */ /* 0x001f280000300800 */
[----:B-1----:R-:W4:Y:S04]  /*4ee60*/  LDL.LU R57, [R1+0x8f4] ;  /* 0x0008f40001397983 */ /* 0x002f280000300800 */
[----:B------:R0:W-:Y:S04]  /*4ee70*/  STS.U8 [R58+UR20+0x200], R59 ;  /* 0x0002003b3a007988 */ /* 0x0001e80008000014 */
[----:B------:R1:W-:Y:S04]  /*4ee80*/  STS.U8 [R58+UR20+0x220], R60 ;  /* 0x0002203c3a007988 */ /* 0x0003e80008000014 */
[----:B------:R1:W-:Y:S04]  /*4ee90*/  STS.U8 [R58+UR20+0x240], R61 ;  /* 0x0002403d3a007988 */ /* 0x0003e80008000014 */
[----:B0-----:R-:W4:Y:S04]  /*4eea0*/  LDL.LU R59, [R1+0x8f0] ;  /* 0x0008f000013b7983 */ /* 0x001f280000300800 */
[----:B-1----:R-:W4:Y:S04]  /*4eeb0*/  LDL.LU R60, [R1+0x8dc] ;  /* 0x0008dc00013c7983 */ /* 0x002f280000300800 */
[----:B------:R-:W4:Y:S04]  /*4eec0*/  LDL.LU R61, [R1+0x8d8] ;  /* 0x0008d800013d7983 */ /* 0x000f280000300800 */
[----:B---3--:R0:W-:Y:S04]  /*4eed0*/  STS.U8 [R58+UR20+0x260], R0 ;  /* 0x000260003a007988 */ /* 0x0081e80008000014 */
[----:B------:R1:W-:Y:S04]  /*4eee0*/  STS.U8 [R58+UR20+0x320], R31 ;  /* 0x0003201f3a007988 */ /* 0x0003e80008000014 */
[----:B------:R3:W-:Y:S04]  /*4eef0*/  STS.U8 [R58+UR20+0x300], R32 ;  /* 0x000300203a007988 */ /* 0x0007e80008000014 */
[----:B------:R3:W-:Y:S04]  /*4ef00*/  STS.U8 [R58+UR20+0x360], R33 ;  /* 0x000360213a007988 */ /* 0x0007e80008000014 */
[----:B------:R3:W-:Y:S04]  /*4ef10*/  STS.U8 [R58+UR20+0x340], R34 ;  /* 0x000340223a007988 */ /* 0x0007e80008000014 */
[----:B------:R3:W-:Y:S04]  /*4ef20*/  STS.U8 [R58+UR20+0x400], R35 ;  /* 0x000400233a007988 */ /* 0x0007e80008000014 */
[----:B0-----:R-:W4:Y:S04]  /*4ef30*/  LDL.LU R0, [R1+0x8d4] ;  /* 0x0008d40001007983 */ /* 0x001f280000300800 */
[----:B-1----:R-:W4:Y:S04]  /*4ef40*/  LDL.LU R31, [R1+0x8d0] ;  /* 0x0008d000011f7983 */ /* 0x002f280000300800 */
[----:B---3--:R-:W3:Y:S04]  /*4ef50*/  LDL.LU R32, [R1+0x8bc] ;  /* 0x0008bc0001207983 */ /* 0x008ee80000300800 */
        /* <DEDUP_REMOVED lines=23> */
[----:B--2---:R-:W2:Y:S04]  /*4f0d0*/  LDL.LU R44, [R1+0x85c] ;  /* 0x00085c00012c7983 */ /* 0x004ea80000300800 */
[----:B------:R-:W2:Y:S04]  /*4f0e0*/  LDL.LU R45, [R1+0x858] ;  /* 0x00085800012d7983 */ /* 0x000ea80000300800 */
[----:B------:R-:W2:Y:S04]  /*4f0f0*/  LDL.LU R46, [R1+0x854] ;  /* 0x00085400012e7983 */ /* 0x000ea80000300800 */
[----:B------:R0:W-:Y:S04]  /*4f100*/  STS.U8 [R58+UR20+0x700], R48 ;  /* 0x000700303a007988 */ /* 0x0001e80008000014 */
[----:B------:R-:W2:Y:S04]  /*4f110*/  LDL.LU R47, [R1+0x850] ;  /* 0x00085000012f7983 */ /* 0x000ea80000300800 */
[----:B------:R1:W-:Y:S04]  /*4f120*/  STS.U8 [R58+UR20+0x760], R49 ;  /* 0x000760313a007988 */ /* 0x0003e80008000014 */
[----:B------:R1:W-:Y:S04]  /*4f130*/  STS.U8 [R58+UR20+0x740], R50 ;  /* 0x000740323a007988 */ /* 0x0003e80008000014 */
[----:B------:R1:W-:Y:S04]  /*4f140*/  STS.U8 [R58+UR20+0x800], R51 ;  /* 0x000800333a007988 */ /* 0x0003e80008000014 */
[----:B------:R1:W-:Y:S04]  /*4f150*/  STS.U8 [R58+UR20+0x820], R52 ;  /* 0x000820343a007988 */ /* 0x0003e80008000014 */
[----:B----4-:R4:W-:Y:S04]  /*4f160*/  STS.U8 [R58+UR20+0x840], R53 ;  /* 0x000840353a007988 */ /* 0x0109e80008000014 */
[----:B0-----:R-:W2:Y:S04]  /*4f170*/  LDL.LU R48, [R1+0x83c] ;  /* 0x00083c0001307983 */ /* 0x001ea80000300800 */
[----:B-1----:R-:W2:Y:S04]  /*4f180*/  LDL.LU R49, [R1+0x838] ;  /* 0x0008380001317983 */ /* 0x002ea80000300800 */
[----:B------:R-:W2:Y:S04]  /*4f190*/  LDL.LU R50, [R1+0x834] ;  /* 0x0008340001327983 */ /* 0x000ea80000300800 */
[----:B------:R-:W2:Y:S04]  /*4f1a0*/  LDL.LU R51, [R1+0x830] ;  /* 0x0008300001337983 */ /* 0x000ea80000300800 */
[----:B------:R-:W2:Y:S04]  /*4f1b0*/  LDL.LU R52, [R1+0x81c] ;  /* 0x00081c0001347983 */ /* 0x000ea80000300800 */
[----:B------:R0:W-:Y:S04]  /*4f1c0*/  STS.U8 [R58+UR20+0x860], R54 ;  /* 0x000860363a007988 */ /* 0x0001e80008000014 */
[----:B----4-:R-:W4:Y:S04]  /*4f1d0*/  LDL.LU R53, [R1+0x818] ;  /* 0x0008180001357983 */ /* 0x010f280000300800 */
[----:B------:R1:W-:Y:S04]  /*4f1e0*/  STS.U8 [R58+UR20+0x920], R55 ;  /* 0x000920373a007988 */ /* 0x0003e80008000014 */
[----:B------:R1:W-:Y:S04]  /*4f1f0*/  STS.U8 [R58+UR20+0x900], R56 ;  /* 0x000900383a007988 */ /* 0x0003e80008000014 */
[----:B------:R1:W-:Y:S04]  /*4f200*/  STS.U8 [R58+UR20+0x960], R57 ;  /* 0x000960393a007988 */ /* 0x0003e80008000014 */
[----:B0-----:R-:W4:Y:S04]  /*4f210*/  LDL.LU R54, [R1+0x814] ;  /* 0x0008140001367983 */ /* 0x001f280000300800 */
[----:B-1----:R-:W4:Y:S04]  /*4f220*/  LDL.LU R55, [R1+0x810] ;  /* 0x0008100001377983 */ /* 0x002f280000300800 */
[----:B------:R-:W4:Y:S04]  /*4f230*/  LDL.LU R56, [R1+0x7e8] ;  /* 0x0007e80001387983 */ /* 0x000f280000300800 */
[----:B------:R-:W4:Y:S04]  /*4f240*/  LDL.LU R57, [R1+0x7e0] ;  /* 0x0007e00001397983 */ /* 0x000f280000300800 */
[----:B------:R0:W-:Y:S04]  /*4f250*/  STS.U8 [R58+UR20+0x940], R59 ;  /* 0x0009403b3a007988 */ /* 0x0001e80008000014 */
[----:B------:R1:W-:Y:S04]  /*4f260*/  STS.U8 [R58+UR20+0xa00], R60 ;  /* 0x000a003c3a007988 */ /* 0x0003e80008000014 */
[----:B------:R1:W-:Y:S04]  /*4f270*/  STS.U8 [R58+UR20+0xa20], R61 ;  /* 0x000a203d3a007988 */ /* 0x0003e80008000014 */
[----:B0-----:R-:W4:Y:S04]  /*4f280*/  LDL.LU R59, [R1+0x7dc] ;  /* 0x0007dc00013b7983 */ /* 0x001f280000300800 */
[----:B-1----:R-:W4:Y:S04]  /*4f290*/  LDL.LU R60, [R1+0x7d8] ;  /* 0x0007d800013c7983 */ /* 0x002f280000300800 */
[----:B------:R-:W4:Y:S04]  /*4f2a0*/  LDL.LU R61, [R1+0x7c4] ;  /* 0x0007c400013d7983 */ /* 0x000f280000300800 */
[----:B------:R0:W-:Y:S04]  /*4f2b0*/  STS.U8 [R58+UR20+0xa40], R0 ;  /* 0x000a40003a007988 */ /* 0x0001e80008000014 */
[----:B------:R1:W-:Y:S04]  /*4f2c0*/  STS.U8 [R58+UR20+0xa60], R31 ;  /* 0x000a601f3a007988 */ /* 0x0003e80008000014 */
[----:B---3--:R3:W-:Y:S04]  /*4f2d0*/  STS.U8 [R58+UR20+0xb20], R32 ;  /* 0x000b20203a007988 */ /* 0x0087e80008000014 */
        /* <DEDUP_REMOVED lines=23> */
[----:B--2---:R2:W-:Y:S04]  /*4f450*/  STS.U8 [R58+UR20+0xe00], R44 ;  /* 0x000e002c3a007988 */ /* 0x0045e80008000014 */
        /* <DEDUP_REMOVED lines=221> */
[----:B------:R-:W-:Y:S04]  /*50230*/  STS.U8 [R58+UR20+0x2960], R0 ;  /* 0x002960003a007988 */ /* 0x000fe80008000014 */
        /* <DEDUP_REMOVED lines=55> */
[----:B------:R-:W4:Y:S04]  /*505b0*/  LDL.LU R0, [R1+0xc] ;  /* 0x00000c0001007983 */ /* 0x000f280000300800 */
[----:B------:R1:W-:Y:S04]  /*505c0*/  STS.U8 [R58+UR20+0x3060], R60 ;  /* 0x0030603c3a007988 */ /* 0x0003e80008000014 */
[----:B------:R1:W-:Y:S04]  /*505d0*/  STS.U8 [R58+UR20+0x3120], R61 ;  /* 0x0031203d3a007988 */ /* 0x0003e80008000014 */
[----:B0-----:R-:W4:Y:S04]  /*505e0*/  LDL.LU R59, [R1+0x8] ;  /* 0x00000800013b7983 */ /* 0x001f280000300800 */
[----:B-1----:R-:W4:Y:S04]  /*505f0*/  LDL.LU R60, [R1+0x4] ;  /* 0x00000400013c7983 */ /* 0x002f280000300800 */
[----:B------:R-:W4:Y:S04]  /*50600*/  LDL.LU R61, [R1] ;  /* 0x00000000013d7983 */ /* 0x000f280000300800 */
[----:B------:R0:W-:Y:S04]  /*50610*/  STS.U8 [R58+UR20+0x3100], R31 ;  /* 0x0031001f3a007988 */ /* 0x0001e80008000014 */
[----:B------:R1:W-:Y:S04]  /*50620*/  STS.U8 [R58+UR20+0x3160], R32 ;  /* 0x003160203a007988 */ /* 0x0003e80008000014 */
[----:B---3--:R3:W-:Y:S04]  /*50630*/  STS.U8 [R58+UR20+0x3140], R33 ;  /* 0x003140213a007988 */ /* 0x0087e80008000014 */
        /* <DEDUP_REMOVED lines=18> */
[----:B------:R-:W3:Y:S04]  /*50760*/  LDL.LU R41, [R1+0x3ec8] ;  /* 0x003ec80001297983 */ /* 0x000ee80000300800 */
[----:B------:R0:W-:Y:S04]  /*50770*/  STS.U8 [R58+UR20+0x3400], R42 ;  /* 0x0034002a3a007988 */ /* 0x0001e80008000014 */
        /* <DEDUP_REMOVED lines=9> */
[----:B------:R-:W3:Y:S04]  /*50810*/  LDL.LU R46, [R1+0x3eb4] ;  /* 0x003eb400012e7983 */ /* 0x000ee80000300800 */
[----:B------:R-:W2:Y:S04]  /*50820*/  LDL.LU R47, [R1+0x3eb0] ;  /* 0x003eb000012f7983 */ /* 0x000ea80000300800 */
[----:B------:R0:W-:Y:S04]  /*50830*/  STS.U8 [R58+UR20+0x3560], R48 ;  /* 0x003560303a007988 */ /* 0x0001e80008000014 */
[----:B------:R1:W-:Y:S04]  /*50840*/  STS.U8 [R58+UR20+0x3540], R49 ;  /* 0x003540313a007988 */ /* 0x0003e80008000014 */
[----:B------:R1:W-:Y:S04]  /*50850*/  STS.U8 [R58+UR20+0x3600], R50 ;  /* 0x003600323a007988 */ /* 0x0003e80008000014 */
[----:B------:R1:W-:Y:S04]  /*50860*/  STS.U8 [R58+UR20+0x3620], R51 ;  /* 0x003620333a007988 */ /* 0x0003e80008000014 */
[----:B------:R1:W-:Y:S04]  /*50870*/  STS.U8 [R58+UR20+0x3640], R52 ;  /* 0x003640343a007988 */ /* 0x0003e80008000014 */
[----:B----4-:R4:W-:Y:S04]  /*50880*/  STS.U8 [R58+UR20+0x3660], R53 ;  /* 0x003660353a007988 */ /* 0x0109e80008000014 */
[----:B0-----:R-:W3:Y:S04]  /*50890*/  LDL.LU R48, [R1+0x3eac] ;  /* 0x003eac0001307983 */ /* 0x001ee80000300800 */
[----:B-1----:R-:W2:Y:S04]  /*508a0*/  LDL.LU R49, [R1+0x3ea8] ;  /* 0x003ea80001317983 */ /* 0x002ea80000300800 */
[----:B------:R-:W3:Y:S04]  /*508b0*/  LDL.LU R50, [R1+0x3ea4] ;  /* 0x003ea40001327983 */ /* 0x000ee80000300800 */
[----:B------:R-:W3:Y:S04]  /*508c0*/  LDL.LU R51, [R1+0x3ea0] ;  /* 0x003ea00001337983 */ /* 0x000ee80000300800 */
[----:B------:R-:W3:Y:S04]  /*508d0*/  LDL.LU R52, [R1+0x3e9c] ;  /* 0x003e9c0001347983 */ /* 0x000ee80000300800 */
[----:B----4-:R-:W4:Y:S04]  /*508e0*/  LDL.LU R53, [R1+0x3e98] ;  /* 0x003e980001357983 */ /* 0x010f280000300800 */
[----:B------:R0:W-:Y:S04]  /*508f0*/  STS.U8 [R58+UR20+0x3720], R54 ;  /* 0x003720363a007988 */ /* 0x0001e80008000014 */
[----:B------:R1:W-:Y:S04]  /*50900*/  STS.U8 [R58+UR20+0x3700], R55 ;  /* 0x003700373a007988 */ /* 0x0003e80008000014 */
[----:B------:R1:W-:Y:S04]  /*50910*/  STS.U8 [R58+UR20+0x3760], R56 ;  /* 0x003760383a007988 */ /* 0x0003e80008000014 */
[----:B------:R1:W-:Y:S04]  /*50920*/  STS.U8 [R58+UR20+0x3740], R57 ;  /* 0x003740393a007988 */ /* 0x0003e80008000014 */
[----:B0-----:R-:W2:Y:S04]  /*50930*/  LDL.LU R54, [R1+0x3e94] ;  /* 0x003e940001367983 */ /* 0x001ea80000300800 */
[----:B-1----:R-:W3:Y:S04]  /*50940*/  LDL.LU R55, [R1+0x3e90] ;  /* 0x003e900001377983 */ /* 0x002ee80000300800 */
[----:B------:R-:W4:Y:S04]  /*50950*/  LDL.LU R56, [R1+0x3e8c] ;  /* 0x003e8c0001387983 */ /* 0x000f280000300800 */
[----:B------:R-:W2:Y:S04]  /*50960*/  LDL.LU R57, [R1+0x3e88] ;  /* 0x003e880001397983 */ /* 0x000ea80000300800 */
        /* <DEDUP_REMOVED lines=8> */
[----:B--2---:R0:W-:Y:S04]  /*509f0*/  STS.U8 [R58+UR20+0x3920], R57 ;  /* 0x003920393a007988 */ /* 0x0041e80008000014 */
[----:B----4-:R1:W-:Y:S04]  /*50a00*/  STS.U8 [R58+UR20+0x3900], R56 ;  /* 0x003900383a007988 */ /* 0x0103e80008000014 */
[----:B---3--:R2:W-:Y:S04]  /*50a10*/  STS.U8 [R58+UR20+0x3960], R55 ;  /* 0x003960373a007988 */ /* 0x0085e80008000014 */
[----:B0-----:R-:W3:Y:S04]  /*50a20*/  LDL.LU R57, [R1+0xa04] ;  /* 0x000a040001397983 */ /* 0x001ee80000300800 */
[----:B-1----:R-:W4:Y:S04]  /*50a30*/  LDL.LU R56, [R1+0xa08] ;  /* 0x000a080001387983 */ /* 0x002f280000300800 */
[----:B--2---:R-:W2:Y:S04]  /*50a40*/  LDL.LU R55, [R1+0xa0c] ;  /* 0x000a0c0001377983 */ /* 0x004ea80000300800 */
[----:B------:R0:W-:Y:S02]  /*50a50*/  STS.U8 [R58+UR20+0x3940], R54 ;  /* 0x003940363a007988 */ /* 0x0001e40008000014 */
[----:B0-----:R-:W0:Y:S02]  /*50a60*/  S2R R54, SR_TID.X ;  /* 0x0000000000367919 */ /* 0x001e240000002100 */
[----:B------:R-:W3:Y:S01]  /*50a70*/  LDL.LU R58, [R1+0x3e84] ;  /* 0x003e8400013a7983 */ /* 0x000ee20000300800 */
[----:B0-----:R-:W-:-:S05]  /*50a80*/  LOP3.LUT R54, R54, 0x1f, RZ, 0xc0, !PT ;  /* 0x0000001f36367812 */ /* 0x001fca00078ec0ff */
        /* <DEDUP_REMOVED lines=41> */
[----:B------:R-:W3:Y:S01]  /*50d20*/  LDL.LU R39, [R1+0x94c] ;  /* 0x00094c0001277983 */ /* 0x000ee20000300800 */
[----:B------:R-:W-:-:S03]  /*50d30*/  LOP3.LUT R46, R54, 0x10, RZ, 0x3c, !PT ;  /* 0x00000010362e7812 */ /* 0x000fc600078e3cff */
[----:B------:R-:W3:Y:S04]  /*50d40*/  LDL.LU R40, [R1+0x948] ;  /* 0x0009480001287983 */ /* 0x000ee80000300800 */
[----:B------:R-:W3:Y:S04]  /*50d50*/  LDL.LU R41, [R1+0x944] ;  /* 0x0009440001297983 */ /* 0x000ee80000300800 */
[----:B------:R-:W3:Y:S04]  /*50d60*/  LDL.LU R47, [R1+0x940] ;  /* 0x00094000012f7983 */ /* 0x000ee80000300800 */
[----:B------:R-:W3:Y:S04]  /*50d70*/  LDL.LU R48, [R1+0x92c] ;  /* 0x00092c0001307983 */ /* 0x000ee80000300800 */
[----:B------:R-:W3:Y:S04]  /*50d80*/  LDL.LU R49, [R1+0x928] ;  /* 0x0009280001317983 */ /* 0x000ee80000300800 */
[----:B------:R-:W3:Y:S04]  /*50d90*/  LDL.LU R54, [R1+0x924] ;  /* 0x0009240001367983 */ /* 0x000ee80000300800 */
[----:B--2---:R0:W-:Y:S04]  /*50da0*/  STS.U8 [R46+UR20+0x80], R55 ;  /* 0x000080372e007988 */ /* 0x0041e80008000014 */
[----:B----4-:R1:W-:Y:S04]  /*50db0*/  STS.U8 [R46+UR20+0xa0], R56 ;  /* 0x0000a0382e007988 */ /* 0x0103e80008000014 */
[----:B---3--:R2:W-:Y:S04]  /*50dc0*/  STS.U8 [R46+UR20+0xc0], R57 ;  /* 0x0000c0392e007988 */ /* 0x0085e80008000014 */
[----:B------:R3:W-:Y:S04]  /*50dd0*/  STS.U8 [R46+UR20+0xe0], R0 ;  /* 0x0000e0002e007988 */ /* 0x0007e80008000014 */
        /* <DEDUP_REMOVED lines=9> */
[----:B0-----:R-:W4:Y:S04]  /*50e70*/  LDL.LU R61, [R1+0x8e8] ;  /* 0x0008e800013d7983 */ /* 0x001f280000300800 */
        /* <DEDUP_REMOVED lines=46> */
[----:B--2---:R-:W2:Y:S04]  /*51160*/  LDL.LU R49, [R1+0x82c] ;  /* 0x00082c0001317983 */ /* 0x004ea80000300800 */
[----:B------:R-:W2:Y:S04]  /*51170*/  LDL.LU R54, [R1+0x828] ;  /* 0x0008280001367983 */ /* 0x000ea80000300800 */
[----:B------:R0:W-:Y:S04]  /*51180*/  STS.U8 [R46+UR20+0x7c0], R55 ;  /* 0x0007c0372e007988 */ /* 0x0001e80008000014 */
[----:B------:R1:W-:Y:S04]  /*51190*/  STS.U8 [R46+UR20+0x880], R56 ;  /* 0x000880382e007988 */ /* 0x0003e80008000014 */
[----:B------:R1:W-:Y:S04]  /*511a0*/  STS.U8 [R46+UR20+0x8a0], R57 ;  /* 0x0008a0392e007988 */ /* 0x0003e80008000014 */
[----:B---3--:R3:W-:Y:S04]  /*511b0*/  STS.U8 [R46+UR20+0x8c0], R0 ;  /* 0x0008c0002e007988 */ /* 0x0087e80008000014 */
[----:B----4-:R4:W-:Y:S04]  /*511c0*/  STS.U8 [R46+UR20+0x8e0], R59 ;  /* 0x0008e03b2e007988 */ /* 0x0109e80008000014 */
[----:B------:R4:W-:Y:S04]  /*511d0*/  STS.U8 [R46+UR20+0x9a0], R60 ;  /* 0x0009a03c2e007988 */ /* 0x0009e80008000014 */
[----:B0-----:R-:W2:Y:S04]  /*511e0*/  LDL.LU R55, [R1+0x824] ;  /* 0x0008240001377983 */ /* 0x001ea80000300800 */
[----:B-1----:R-:W2:Y:S04]  /*511f0*/  LDL.LU R56, [R1+0x820] ;  /* 0x0008200001387983 */ /* 0x002ea80000300800 */
[----:B------:R-:W2:Y:S04]  /*51200*/  LDL.LU R57, [R1+0x80c] ;  /* 0x00080c0001397983 */ /* 0x000ea80000300800 */
        /* <DEDUP_REMOVED lines=45> */
[----:B--2---:R2:W-:Y:S04]  /*514e0*/  STS.U8 [R46+UR20+0xfa0], R49 ;  /* 0x000fa0312e007988 */ /* 0x0045e80008000014 */
        /* <DEDUP_REMOVED lines=229> */
[----:B--2---:R-:W-:Y:S04]  /*52340*/  STS.U8 [R46+UR20+0x2e80], R49 ;  /* 0x002e80312e007988 */ /* 0x004fe80008000014 */
[----:B------:R-:W-:Y:S04]  /*52350*/  STS.U8 [R46+UR20+0x2ea0], R54 ;  /* 0x002ea0362e007988 */ /* 0x000fe80008000014 */
[----:B------:R-:W-:Y:S04]  /*52360*/  STS.U8 [R46+UR20+0x2ec0], R55 ;  /* 0x002ec0372e007988 */ /* 0x000fe80008000014 */
[----:B------:R-:W-:Y:S04]  /*52370*/  STS.U8 [R46+UR20+0x2ee0], R56 ;  /* 0x002ee0382e007988 */ /* 0x000fe80008000014 */
[----:B------:R-:W-:Y:S04]  /*52380*/  STS.U8 [R46+UR20+0x2fa0], R57 ;  /* 0x002fa0392e007988 */ /* 0x000fe80008000014 */
[----:B---3--:R-:W-:Y:S04]  /*52390*/  STS.U8 [R46+UR20+0x2f80], R0 ;  /* 0x002f80002e007988 */ /* 0x008fe80008000014 */
[----:B----4-:R0:W-:Y:S04]  /*523a0*/  STS.U8 [R46+UR20+0x2fe0], R59 ;  /* 0x002fe03b2e007988 */ /* 0x0101e80008000014 */
[----:B------:R1:W-:Y:S04]  /*523b0*/  STS.U8 [R46+UR20+0x2fc0], R60 ;  /* 0x002fc03c2e007988 */ /* 0x0003e80008000014 */
[----:B0-----:R-:W2:Y:S04]  /*523c0*/  LDL.LU R59, [R1+0x270] ;  /* 0x00027000013b7983 */ /* 0x001ea80000300800 */
[----:B------:R0:W-:Y:S04]  /*523d0*/  STS.U8 [R46+UR20+0x3080], R61 ;  /* 0x0030803d2e007988 */ /* 0x0001e80008000014 */
[----:B-1----:R-:W3:Y:S04]  /*523e0*/  LDL.LU R60, [R1+0x25c] ;  /* 0x00025c00013c7983 */ /* 0x002ee80000300800 */
        /* <DEDUP_REMOVED lines=30> */
[----:B---3--:R1:W-:Y:S04]  /*525d0*/  STS.U8 [R46+UR20+0x30c0], R60 ;  /* 0x0030c03c2e007988 */ /* 0x0083e80008000014 */
[----:B0-----:R-:W2:Y:S04]  /*525e0*/  LDL.LU R59, [R1+0x3e80] ;  /* 0x003e8000013b7983 */ /* 0x001ea80000300800 */
[----:B-1----:R-:W3:Y:S04]  /*525f0*/  LDL.LU R60, [R1+0x3e7c] ;  /* 0x003e7c00013c7983 */ /* 0x002ee80000300800 */
[----:B----4-:R0:W-:Y:S04]  /*52600*/  STS.U8 [R46+UR20+0x30e0], R61 ;  /* 0x0030e03d2e007988 */ /* 0x0101e80008000014 */
        /* <DEDUP_REMOVED lines=22> */
[----:B0-----:R-:W2:Y:S04]  /*52770*/  LDL.LU R41, [R1+0xa20] ;  /* 0x000a200001297983 */ /* 0x001ea80000300800 */
[----:B-1----:R-:W2:Y:S04]  /*52780*/  LDL.LU R47, [R1+0xa24] ;  /* 0x000a2400012f7983 */ /* 0x002ea80000300800 */
[----:B------:R0:W-:Y:S04]  /*52790*/  STS.U8 [R46+UR20+0x36a0], R48 ;  /* 0x0036a0302e007988 */ /* 0x0001e80008000014 */
[----:B------:R1:W-:Y:S04]  /*527a0*/  STS.U8 [R46+UR20+0x36c0], R49 ;  /* 0x0036c0312e007988 */ /* 0x0003e80008000014 */
[----:B------:R1:W-:Y:S04]  /*527b0*/  STS.U8 [R46+UR20+0x36e0], R54 ;  /* 0x0036e0362e007988 */ /* 0x0003e80008000014 */
[----:B------:R1:W-:Y:S04]  /*527c0*/  STS.U8 [R46+UR20+0x37a0], R55 ;  /* 0x0037a0372e007988 */ /* 0x0003e80008000014 */
[----:B------:R1:W-:Y:S04]  /*527d0*/  STS.U8 [R46+UR20+0x3780], R56 ;  /* 0x003780382e007988 */ /* 0x0003e80008000014 */
[----:B------:R-:W-:Y:S04]  /*527e0*/  STS.U8 [R46+UR20+0x37e0], R57 ;  /* 0x0037e0392e007988 */ /* 0x000fe80008000014 */
[----:B------:R1:W-:Y:S04]  /*527f0*/  STS.U8 [R46+UR20+0x37c0], R0 ;  /* 0x0037c0002e007988 */ /* 0x0003e80008000014 */
[----:B0-----:R-:W2:Y:S04]  /*52800*/  LDL.LU R48, [R1+0x7ec] ;  /* 0x0007ec0001307983 */ /* 0x001ea80000300800 */
[----:B-1----:R-:W2:Y:S04]  /*52810*/  LDL.LU R49, [R1+0x7e4] ;  /* 0x0007e40001317983 */ /* 0x002ea80000300800 */
[----:B------:R-:W2:Y:S04]  /*52820*/  LDL.LU R54, [R1+0x7f8] ;  /* 0x0007f80001367983 */ /* 0x000ea80000300800 */
[----:B------:R-:W2:Y:S01]  /*52830*/  LDL.LU R55, [R1+0x7f4] ;  /* 0x0007f40001377983 */ /* 0x000ea20000300800 */
[----:B------:R-:W0:Y:S02]  /*52840*/  S2R R56, SR_TID.X ;  /* 0x0000000000387919 */ /* 0x000e240000002100 */
[----:B0-----:R-:W-:-:S02]  /*52850*/  IMAD.SHL.U32 R0, R56, 0x40, RZ ;  /* 0x0000004038007824 */ /* 0x001fc400078e00ff */
[C---:B------:R-:W-:Y:S02]  /*52860*/  IMAD.SHL.U32 R57, R56.reuse, 0x8, RZ ;  /* 0x0000000838397824 */ /* 0x040fe400078e00ff */
[----:B------:R-:W-:Y:S02]  /*52870*/  IMAD.SHL.U32 R40, R56, 0x2, RZ ;  /* 0x0000000238287824 */ /* 0x000fe400078e00ff */
[----:B------:R-:W2:Y:S01]  /*52880*/  LDL.LU R56, [R1+0x808] ;  /* 0x0008080001387983 */ /* 0x000ea20000300800 */
[----:B------:R-:W-:-:S04]  /*52890*/  LOP3.LUT R0, R0, 0x1c0, RZ, 0xc0, !PT ;  /* 0x000001c000007812 */ /* 0x000fc800078ec0ff */
[----:B------:R-:W-:Y:S02]  /*528a0*/  LOP3.LUT R0, R0, 0x30, R57, 0xf8, !PT ;  /* 0x0000003000007812 */ /* 0x000fe400078ef839 */
[----:B------:R-:W2:Y:S02]  /*528b0*/  LDL.LU R57, [R1+0x804] ;  /* 0x0008040001397983 */ /* 0x000ea40000300800 */
[----:B------:R-:W-:Y:S02]  /*528c0*/  LOP3.LUT R0, R0, 0x30, R40, 0x78, !PT ;  /* 0x0000003000007812 */ /* 0x000fe400078e7828 */
[----:B----4-:R-:W-:Y:S04]  /*528d0*/  STS.U8 [R46+UR20+0x3880], R61 ;  /* 0x0038803d2e007988 */ /* 0x010fe80008000014 */
[----:B---3--:R-:W-:Y:S04]  /*528e0*/  STS.U8 [R46+UR20+0x38a0], R60 ;  /* 0x0038a03c2e007988 */ /* 0x008fe80008000014 */
        /* <DEDUP_REMOVED lines=29> */
[----:B------:R-:W-:Y:S01]  /*52ac0*/  STS.U8 [R46+UR20+0x3fc0], R47 ;  /* 0x003fc02f2e007988 */ /* 0x000fe20008000014 */
[----:B------:R-:W-:Y:S06]  /*52ad0*/  BAR.SYNC.DEFER_BLOCKING 0x0 ;  /* 0x0000000000007b1d */ /* 0x000fec0000010000 */
[----:B------:R-:W1:Y:S04]  /*52ae0*/  LDSM.16.M88.4 R4, [R0+UR20] ;  /* 0x000000140004783b */ /* 0x000e680008000200 */
[----:B------:R-:W-:Y:S04]  /*52af0*/  LDSM.16.M88.4 R16, [R0+UR20+0x600] ;  /* 0x000600140010783b */ /* 0x000fe80008000200 */
[----:B------:R-:W-:Y:S04]  /*52b00*/  LDSM.16.M88.4 R24, [R0+UR20+0xe00] ;  /* 0x000e00140018783b */ /* 0x000fe80008000200 */
[----:B------:R-:W-:Y:S01]  /*52b10*/  LDSM.16.M88.4 R36, [R0+UR20+0x1000] ;  /* 0x001000140024783b */ /* 0x000fe20008000200 */
[----:B------:R-:W-:-:S02]  /*52b20*/  IMAD R32, R2, 0x100, R3 ;  /* 0x0000010002207824 */ /* 0x000fc400078e0203 */
[----:B------:R-:W-:Y:S02]  /*52b30*/  IMAD R33, R49, 0x100, R48 ;  /* 0x0000010031217824 */ /* 0x000fe400078e0230 */
[----:B0-----:R-:W-:Y:S01]  /*52b40*/  IMAD R34, R55, 0x100, R54 ;  /* 0x0000010037227824 */ /* 0x001fe200078e0236 */
[----:B------:R-:W-:Y:S04]  /*52b50*/  LDSM.16.M88.4 R40, [R0+UR20+0x1400] ;  /* 0x001400140028783b */ /* 0x000fe80008000200 */
[----:B-1----:R-:W-:Y:S01]  /*52b60*/  STL.64 [R1+0x1230], R4 ;  /* 0x0012300401007387 */ /* 0x002fe20000100a00 */
[----:B------:R-:W-:-:S03]  /*52b70*/  IMAD.MOV.U32 R9, RZ, RZ, R4 ;  /* 0x000000ffff097224 */ /* 0x000fc600078e0004 */
[----:B------:R-:W-:Y:S01]  /*52b80*/  STL.64 [R1+0x1238], R6 ;  /* 0x0012380601007387 */ /* 0x000fe20000100a00 */
[----:B------:R-:W-:-:S03]  /*52b90*/  IMAD.MOV.U32 R8, RZ, RZ, R5 ;  /* 0x000000ffff087224 */ /* 0x000fc600078e0005 */
[----:B------:R-:W0:Y:S04]  /*52ba0*/  LDSM.16.M88.4 R4, [R0+UR20+0x200] ;  /* 0x000200140004783b */ /* 0x000e280008000200 */
[----:B0-----:R-:W-:Y:S01]  /*52bb0*/  STL.64 [R1+0x1240], R4 ;  /* 0x0012400401007387 */ /* 0x001fe20000100a00 */
[----:B------:R-:W-:-:S03]  /*52bc0*/  IMAD.MOV.U32 R14, RZ, RZ, R4 ;  /* 0x000000ffff0e7224 */ /* 0x000fc600078e0004 */
[----:B------:R-:W-:Y:S01]  /*52bd0*/  STL.64 [R1+0x1248], R6 ;  /* 0x0012480601007387 */ /* 0x000fe20000100a00 */
[----:B------:R-:W-:-:S03]  /*52be0*/  IMAD.MOV.U32 R15, RZ, RZ, R5 ;  /* 0x000000ffff0f7224 */ /* 0x000fc600078e0005 */
[----:B------:R-:W0:Y:S04]  /*52bf0*/  LDSM.16.M88.4 R4, [R0+UR20+0x400] ;  /* 0x000400140004783b */ /* 0x000e280008000200 */
[----:B0-----:R-:W-:Y:S04]  /*52c00*/  STL.64 [R1+0x1250], R4 ;  /* 0x0012500401007387 */ /* 0x001fe80000100a00 */
[----:B------:R0:W-:Y:S04]  /*52c10*/  STL.64 [R1+0x1258], R6 ;  /* 0x0012580601007387 */ /* 0x0001e80000100a00 */
[----:B------:R-:W-:Y:S04]  /*52c20*/  STL.64 [R1+0x1260], R16 ;  /* 0x0012601001007387 */ /* 0x000fe80000100a00 */
[----:B------:R-:W-:Y:S01]  /*52c30*/  STL.64 [R1+0x1268], R18 ;  /* 0x0012681201007387 */ /* 0x000fe20000100a00 */
[----:B0-----:R-:W-:-:S02]  /*52c40*/  IMAD.MOV.U32 R6, RZ, RZ, R16 ;  /* 0x000000ffff067224 */ /* 0x001fc400078e0010 */
[----:B------:R-:W-:Y:S02]  /*52c50*/  IMAD.MOV.U32 R7, RZ, RZ, R17 ;  /* 0x000000ffff077224 */ /* 0x000fe400078e0011 */
[----:B------:R-:W0:Y:S01]  /*52c60*/  LDSM.16.M88.4 R16, [R0+UR20+0x800] ;  /* 0x000800140010783b */ /* 0x000e220008000200 */
[----:B------:R-:W-:Y:S02]  /*52c70*/  IMAD.MOV.U32 R12, RZ, RZ, R4 ;  /* 0x000000ffff0c7224 */ /* 0x000fe400078e0004 */
[----:B------:R-:W-:Y:S01]  /*52c80*/  IMAD.MOV.U32 R13, RZ, RZ, R5 ;  /* 0x000000ffff0d7224 */ /* 0x000fe200078e0005 */
[----:B0-----:R-:W-:Y:S01]  /*52c90*/  STL.64 [R1+0x1270], R16 ;  /* 0x0012701001007387 */ /* 0x001fe20000100a00 */
        /* <DEDUP_REMOVED lines=9> */
[----:B0-----:R0:W-:Y:S01]  /*52d30*/  STL.64 [R1+0x1290], R16 ;  /* 0x0012901001007387 */ /* 0x0011e20000100a00 */
[----:B------:R-:W-:-:S03]  /*52d40*/  IMAD.MOV.U32 R21, RZ, RZ, R16 ;  /* 0x000000ffff157224 */ /* 0x000fc600078e0010 */
[----:B------:R1:W-:Y:S01]  /*52d50*/  STL.64 [R1+0x1298], R18 ;  /* 0x0012981201007387 */ /* 0x0003e20000100a00 */
[----:B------:R-:W-:-:S03]  /*52d60*/  IMAD.MOV.U32 R20, RZ, RZ, R17 ;  /* 0x000000ffff147224 */ /* 0x000fc600078e0011 */
[----:B0-----:R-:W2:Y:S04]  /*52d70*/  LDL.LU.64 R16, [R1+0x70] ;  /* 0x0000700001107983 */ /* 0x001ea80000300a00 */
[----:B-1----:R-:W2:Y:S04]  /*52d80*/  LDL.LU.64 R18, [R1+0x78] ;  /* 0x0000780001127983 */ /* 0x002ea80000300a00 */
[----:B------:R0:W-:Y:S01]  /*52d90*/  STL.64 [R1+0x12a0], R24 ;  /* 0x0012a01801007387 */ /* 0x0001e20000100a00 */
[----:B------:R-:W-:-:S03]  /*52da0*/  IMAD.MOV.U32 R23, RZ, RZ, R24 ;  /* 0x000000ffff177224 */ /* 0x000fc600078e0018 */
[----:B------:R1:W-:Y:S01]  /*52db0*/  STL.64 [R1+0x12a8], R26 ;  /* 0x0012a81a01007387 */ /* 0x0003e20000100a00 */
[----:B------:R-:W-:-:S03]  /*52dc0*/  IMAD.MOV.U32 R22, RZ, RZ, R25 ;  /* 0x000000ffff167224 */ /* 0x000fc600078e0019 */
[----:B0-----:R-:W3:Y:S04]  /*52dd0*/  LDL.LU.64 R24, [R1+0x90] ;  /* 0x0000900001187983 */ /* 0x001ee80000300a00 */
[----:B-1----:R-:W3:Y:S04]  /*52de0*/  LDL.LU.64 R26, [R1+0x98] ;  /* 0x00009800011a7983 */ /* 0x002ee80000300a00 */
[----:B------:R-:W-:Y:S01]  /*52df0*/  STL.64 [R1+0x12b0], R36 ;  /* 0x0012b02401007387 */ /* 0x000fe20000100a00 */
[----:B------:R-:W-:-:S03]  /*52e00*/  IMAD.MOV.U32 R3, RZ, RZ, R36 ;  /* 0x000000ffff037224 */ /* 0x000fc600078e0024 */
[----:B------:R-:W-:Y:S01]  /*52e10*/  STL.64 [R1+0x12b8], R38 ;  /* 0x0012b82601007387 */ /* 0x000fe20000100a00 */
[----:B------:R-:W-:-:S03]  /*52e20*/  IMAD.MOV.U32 R2, RZ, RZ, R37 ;  /* 0x000000ffff027224 */ /* 0x000fc600078e0025 */
[----:B------:R-:W0:Y:S01]  /*52e30*/  LDSM.16.M88.4 R36, [R0+UR20+0x1200] ;  /* 0x001200140024783b */ /* 0x000e220008000200 */
[----:B------:R-:W-:Y:S01]  /*52e40*/  IMAD R35, R57, 0x100, R56 ;  /* 0x0000010039237824 */ /* 0x000fe200078e0238 */
[----:B------:R-:W-:Y:S02]  /*52e50*/  F2FP.F16.E4M3.UNPACK_B R32, R32 ;  /* 0x00000020ff20723e */ /* 0x000fe400020006ff */
[----:B------:R-:W-:Y:S02]  /*52e60*/  F2FP.F16.E4M3.UNPACK_B R33, R33 ;  /* 0x00000021ff21723e */ /* 0x000fe400020006ff */
[----:B------:R-:W-:Y:S02]  /*52e70*/  F2FP.F16.E4M3.UNPACK_B R34, R34 ;  /* 0x00000022ff22723e */ /* 0x000fe400020006ff */
[----:B------:R-:W-:Y:S02]  /*52e80*/  F2FP.F16.E4M3.UNPACK_B R10, R9 ;  /* 0x00000009ff0a723e */ /* 0x000fe400020006ff */
[----:B------:R-:W-:-:S02]  /*52e90*/  F2FP.F16.E4M3.UNPACK_B R35, R35 ;  /* 0x00000023ff23723e */ /* 0x000fc400020006ff */
[----:B------:R-:W-:Y:S02]  /*52ea0*/  F2FP.F16.E4M3.UNPACK_B R11, R8 ;  /* 0x00000008ff0b723e */ /* 0x000fe400020006ff */
[----:B------:R-:W-:Y:S02]  /*52eb0*/  F2FP.F16.E4M3.UNPACK_B R14, R14 ;  /* 0x0000000eff0e723e */ /* 0x000fe400020006ff */
[----:B------:R-:W-:Y:S01]  /*52ec0*/  F2FP.F16.E4M3.UNPACK_B R15, R15 ;  /* 0x0000000fff0f723e */ /* 0x000fe200020006ff */
[----:B0-----:R0:W-:Y:S04]  /*52ed0*/  STL.64 [R1+0x12c0], R36 ;  /* 0x0012c02401007387 */ /* 0x0011e80000100a00 */
[----:B------:R-:W-:Y:S04]  /*52ee0*/  STL.64 [R1+0x12c8], R38 ;  /* 0x0012c82601007387 */ /* 0x000fe80000100a00 */
[----:B------:R-:W-:Y:S01]  /*52ef0*/  STL.64 [R1+0x20], R10 ;  /* 0x0000200a01007387 */ /* 0x000fe20000100a00 */
[----:B------:R-:W-:-:S02]  /*52f00*/  IMAD.MOV.U32 R9, RZ, RZ, R36 ;  /* 0x000000ffff097224 */ /* 0x000fc400078e0024 */
[----:B------:R-:W-:Y:S02]  /*52f10*/  IMAD.MOV.U32 R31, RZ, RZ, R11 ;  /* 0x000000ffff1f7224 */ /* 0x000fe400078e000b */
[----:B0-----:R-:W-:Y:S01]  /*52f20*/  IMAD.MOV.U32 R36, RZ, RZ, R10 ;  /* 0x000000ffff247224 */ /* 0x001fe200078e000a */
[----:B------:R-:W-:Y:S01]  /*52f30*/  F2FP.F16.E4M3.UNPACK_B R12, R12 ;  /* 0x0000000cff0c723e */ /* 0x000fe200020006ff */
[----:B--2---:R-:W-:-:S15]  /*52f40*/  HMMA.16816.F32 R16, R32, R10, R16 ;  /* 0x0000000a2010723c */ /* 0x004fde0000001810 */
[----:B------:R-:W-:-:S08]  /*52f50*/  NOP ;  /* 0x0000000000007918 */ /* 0x000fd00000000000 */
[----:B------:R0:W-:Y:S04]  /*52f60*/  STL.64 [R1+0x100], R16 ;  /* 0x0001001001007387 */ /* 0x0001e80000100a00 */
[----:B------:R1:W-:Y:S04]  /*52f70*/  STL.64 [R1+0x108], R18 ;  /* 0x0001081201007387 */ /* 0x0003e80000100a00 */
[----:B------:R-:W-:Y:S04]  /*52f80*/  STL.64 [R1+0x18], R14 ;  /* 0x0000180e01007387 */ /* 0x000fe80000100a00 */
[----:B0-----:R-:W2:Y:S04]  /*52f90*/  LDL.LU.64 R16, [R1+0xb0] ;  /* 0x0000b00001107983 */ /* 0x001ea80000300a00 */
[----:B-1----:R-:W2:Y:S04]  /*52fa0*/  LDL.LU.64 R18, [R1+0xb8] ;  /* 0x0000b80001127983 */ /* 0x002ea80000300a00 */
[----:B------:R-:W-:Y:S01]  /*52fb0*/  STL.64 [R1+0x12d0], R40 ;  /* 0x0012d02801007387 */ /* 0x000fe20000100a00 */
[----:B------:R-:W-:-:S03]  /*52fc0*/  IMAD.MOV.U32 R11, RZ, RZ, R40 ;  /* 0x000000ffff0b7224 */ /* 0x000fc600078e0028 */
[----:B------:R3:W-:Y:S01]  /*52fd0*/  STL.64 [R1+0x12d8], R42 ;  /* 0x0012d82a01007387 */ /* 0x0007e20000100a00 */
[----:B------:R-:W-:Y:S02]  /*52fe0*/  IMAD.MOV.U32 R10, RZ, RZ, R41 ;  /* 0x000000ffff0a7224 */ /* 0x000fe400078e0029 */
[----:B---3--:R-:W-:Y:S01]  /*52ff0*/  HMMA.16816.F32 R40, R32, R14, R24 ;  /* 0x0000000e2028723c */ /* 0x008fe20000001818 */
[----:B------:R-:W3:Y:S04]  /*53000*/  LDL.LU.64 R24, [R1+0xe0] ;  /* 0x0000e00001187983 */ /* 0x000ee80000300a00 */
[----:B------:R-:W-:-:S15]  /*53010*/  STL [R1+0x10], R12 ;  /* 0x0000100c01007387 */ /* 0x000fde0000100800 */
[----:B------:R-:W-:-:S03]  /*53020*/  NOP ;  /* 0x0000000000007918 */ /* 0x000fc60000000000 */
[----:B------:R-:W-:Y:S04]  /*53030*/  STL.64 [R1+0x90], R40 ;  /* 0x0000902801007387 */ /* 0x000fe80000100a00 */
[----:B------:R-:W-:Y:S04]  /*53040*/  STL.64 [R1+0x98], R42 ;  /* 0x0000982a01007387 */ /* 0x000fe80000100a00 */
[----:B------:R-:W3:Y:S04]  /*53050*/  LDL.LU.64 R26, [R1+0xe8] ;  /* 0x0000e800011a7983 */ /* 0x000ee80000300a00 */
[----:B------:R-:W0:Y:S01]  /*53060*/  LDSM.16.M88.4 R40, [R0+UR20+0x1600] ;  /* 0x001600140028783b */ /* 0x000e220008000200 */
[----:B------:R-:W-:-:S05]  /*53070*/  F2FP.F16.E4M3.UNPACK_B R13, R13 ;  /* 0x0000000dff0d723e */ /* 0x000fca00020006ff */
[----:B------:R-:W-:Y:S01]  /*53080*/  STL [R1+0x14], R13 ;  /* 0x0000140d01007387 */ /* 0x000fe20000100800 */
[----:B------:R-:W-:-:S03]  /*53090*/  F2FP.F16.E4M3.UNPACK_B R6, R6 ;  /* 0x00000006ff06723e */ /* 0x000fc600020006ff */
[----:B0-----:R-:W-:Y:S01]  /*530a0*/  STL.64 [R1+0x12e0], R40 ;  /* 0x0012e02801007387 */ /* 0x001fe20000100a00 */
[----:B------:R-:W-:-:S03]  /*530b0*/  IMAD.MOV.U32 R15, RZ, RZ, R40 ;  /* 0x000000ffff0f7224 */ /* 0x000fc600078e0028 */
[----:B------:R2:W-:Y:S01]  /*530c0*/  STL.64 [R1+0x12e8], R42 ;  /* 0x0012e82a01007387 */ /* 0x0005e20000100a00 */
[----:B------:R-:W-:Y:S01]  /*530d0*/  IMAD.MOV.U32 R14, RZ, RZ, R41 ;  /* 0x000000ffff0e7224 */ /* 0x000fe200078e0029 */
[----:B------:R-:W-:Y:S02]  /*530e0*/  F2FP.F16.E4M3.UNPACK_B R7, R7 ;  /* 0x00000007ff07723e */ /* 0x000fe400020006ff */
[----:B------:R-:W-:Y:S02]  /*530f0*/  F2FP.F16.E4M3.UNPACK_B R4, R4 ;  /* 0x00000004ff04723e */ /* 0x000fe400020006ff */
[----:B------:R-:W-:Y:S01]  /*53100*/  F2FP.F16.E4M3.UNPACK_B R5, R5 ;  /* 0x00000005ff05723e */ /* 0x000fe200020006ff */
[----:B--2---:R-:W-:Y:S01]  /*53110*/  HMMA.16816.F32 R40, R32, R12, R16 ;  /* 0x0000000c2028723c */ /* 0x004fe20000001810 */
[----:B------:R-:W2:Y:S04]  /*53120*/  LDL.LU.64 R16, [R1+0x160] ;  /* 0x0001600001107983 */ /* 0x000ea80000300a00 */
[----:B------:R-:W-:-:S15]  /*53130*/  STL [R1+0x8], R6 ;  /* 0x0000080601007387 */ /* 0x000fde0000100800 */
[----:B------:R-:W-:-:S03]  /*53140*/  NOP ;  /* 0x0000000000007918 */ /* 0x000fc60000000000 */
[----:B------:R-:W-:Y:S04]  /*53150*/  STL.64 [R1+0x110], R40 ;  /* 0x0001102801007387 */ /* 0x000fe80000100a00 */
[----:B------:R-:W-:Y:S04]  /*53160*/  STL.64 [R1+0x118], R42 ;  /* 0x0001182a01007387 */ /* 0x000fe80000100a00 */
[----:B------:R-:W2:Y:S04]  /*53170*/  LDL.LU.64 R18, [R1+0x168] ;  /* 0x0001680001127983 */ /* 0x000ea80000300a00 */
[----:B------:R-:W0:Y:S04]  /*53180*/  LDSM.16.M88.4 R40, [R0+UR20+0x1800] ;  /* 0x001800140028783b */ /* 0x000e280008000200 */
[----:B------:R-:W-:Y:S01]  /*53190*/  STL [R1+0xc], R7 ;  /* 0x00000c0701007387 */ /* 0x000fe20000100800 */
[----:B---3--:R-:W-:Y:S03]  /*531a0*/  HMMA.16816.F32 R44, R32, R6, R24 ;  /* 0x00000006202c723c */ /* 0x008fe60000001818 */
[----:B------:R-:W1:Y:S04]  /*531b0*/  LDSM.16.M88.4 R24, [R0+UR20+0x1a00] ;  /* 0x001a00140018783b */ /* 0x000e680008000200 */
[----:B0-----:R0:W-:Y:S01]  /*531c0*/  STL.64 [R1+0x12f0], R40 ;  /* 0x0012f02801007387 */ /* 0x0011e20000100a00 */
[----:B------:R-:W-:-:S03]  /*531d0*/  IMAD.MOV.U32 R13, RZ, RZ, R40 ;  /* 0x000000ffff0d7224 */ /* 0x000fc600078e0028 */
[----:B------:R3:W-:Y:S01]  /*531e0*/  STL.64 [R1+0x12f8], R42 ;  /* 0x0012f82a01007387 */ /* 0x0007e20000100a00 */
[----:B------:R-:W-:-:S03]  /*531f0*/  IMAD.MOV.U32 R12, RZ, RZ, R41 ;  /* 0x000000ffff0c7224 */ /* 0x000fc600078e0029 */
[----:B0-----:R-:W4:Y:S04]  /*53200*/  LDL.LU.64 R40, [R1+0x180] ;  /* 0x0001800001287983 */ /* 0x001f280000300a00 */
[----:B---3--:R-:W4:Y:S04]  /*53210*/  LDL.LU.64 R42, [R1+0x188] ;  /* 0x00018800012a7983 */ /* 0x008f280000300a00 */
[----:B------:R-:W-:Y:S04]  /*53220*/  STL [R1], R4 ;  /* 0x0000000401007387 */ /* 0x000fe80000100800 */
[----:B------:R-:W-:Y:S04]  /*53230*/  STL [R1+0x4], R5 ;  /* 0x0000040501007387 */ /* 0x000fe80000100800 */
[----:B------:R-:W-:Y:S04]  /*53240*/  STL.64 [R1+0x120], R44 ;  /* 0x0001202c01007387 */ /* 0x000fe80000100a00 */
[----:B------:R-:W-:Y:S04]  /*53250*/  STL.64 [R1+0x128], R46 ;  /* 0x0001282e01007387 */ /* 0x000fe80000100a00 */
[----:B-1----:R0:W-:Y:S01]  /*53260*/  STL.64 [R1+0x1300], R24 ;  /* 0x0013001801007387 */ /* 0x0021e20000100a00 */
[----:B------:R-:W-:-:S03]  /*53270*/  IMAD.MOV.U32 R7, RZ, RZ, R24 ;  /* 0x000000ffff077224 */ /* 0x000fc600078e0018 */
[----:B------:R1:W-:Y:S01]  /*53280*/  STL.64 [R1+0x1308], R26 ;  /* 0x0013081a01007387 */ /* 0x0003e20000100a00 */
[----:B------:R-:W-:-:S03]  /*53290*/  IMAD.MOV.U32 R6, RZ, RZ, R25 ;  /* 0x000000ffff067224 */ /* 0x000fc600078e0019 */
[----:B0-----:R-:W3:Y:S04]  /*532a0*/  LDL.LU.64 R24, [R1+0x1a0] ;  /* 0x0001a00001187983 */ /* 0x001ee80000300a00 */
[----:B-1----:R-:W3:Y:S01]  /*532b0*/  LDL.LU.64 R26, [R1+0x1a8] ;  /* 0x0001a800011a7983 */ /* 0x002ee20000300a00 */
[----:B------:R-:W-:Y:S02]  /*532c0*/  F2FP.F16.E4M3.UNPACK_B R60, R29 ;  /* 0x0000001dff3c723e */ /* 0x000fe400020006ff */
[----:B------:R-:W-:Y:S02]  /*532d0*/  F2FP.F16.E4M3.UNPACK_B R61, R28 ;  /* 0x0000001cff3d723e */ /* 0x000fe400020006ff */
[----:B------:R-:W-:Y:S02]  /*532e0*/  F2FP.F16.E4M3.UNPACK_B R58, R21 ;  /* 0x00000015ff3a723e */ /* 0x000fe400020006ff */
[----:B------:R-:W-:Y:S01]  /*532f0*/  F2FP.F16.E4M3.UNPACK_B R59, R20 ;  /* 0x00000014ff3b723e */ /* 0x000fe200020006ff */
[----:B--2---:R-:W-:Y:S01]  /*53300*/  HMMA.16816.F32 R44, R32, R4, R16 ;  /* 0x00000004202c723c */ /* 0x004fe20000001810 */
[----:B------:R-:W0:-:S15]  /*53310*/  LDSM.16.M88.4 R16, [R0+UR20+0x1c00] ;  /* 0x001c00140010783b */ /* 0x000e1e0008000200 */
[----:B------:R-:W-:-:S07]  /*53320*/  NOP ;  /* 0x0000000000007918 */ /* 0x000fce0000000000 */
[----:B------:R-:W-:Y:S04]  /*53330*/  STL.64 [R1+0x130], R44 ;  /* 0x0001302c01007387 */ /* 0x000fe80000100a00 */
[----:B------:R-:W-:Y:S04]  /*53340*/  STL.64 [R1+0x138], R46 ;  /* 0x0001382e01007387 */ /* 0x000fe80000100a00 */
[----:B0-----:R0:W-:Y:S01]  /*53350*/  STL.64 [R1+0x1310], R16 ;  /* 0x0013101001007387 */ /* 0x0011e20000100a00 */
[----:B------:R-:W-:-:S03]  /*53360*/  IMAD.MOV.U32 R5, RZ, RZ, R16 ;  /* 0x000000ffff057224 */ /* 0x000fc600078e0010 */
[----:B------:R1:W-:Y:S01]  /*53370*/  STL.64 [R1+0x1318], R18 ;  /* 0x0013181201007387 */ /* 0x0003e20000100a00 */
[----:B------:R-:W-:-:S03]  /*53380*/  IMAD.MOV.U32 R4, RZ, RZ, R17 ;  /* 0x000000ffff047224 */ /* 0x000fc600078e0011 */
[----:B0-----:R-:W2:Y:S04]  /*53390*/  LDL.LU.64 R16, [R1+0x1c0] ;  /* 0x0001c00001107983 */ /* 0x001ea80000300a00 */
[----:B-1----:R-:W2:Y:S01]  /*533a0*/  LDL.LU.64 R18, [R1+0x1c8] ;  /* 0x0001c80001127983 */ /* 0x002ea20000300a00 */
[----:B----4-:R-:W-:Y:S03]  /*533b0*/  HMMA.16816.F32 R44, R32, R60, R40 ;  /* 0x0000003c202c723c */ /* 0x010fe60000001828 */
[----:B------:R-:W0:Y:S04]  /*533c0*/  LDSM.16.M88.4 R40, [R0+UR20+0x1e00] ;  /* 0x001e00140028783b */ /* 0x000e280008000200 */
[----:B------:R-:W-:-:S15]  /*533d0*/  STL.64 [R1+0x3e50], R60 ;  /* 0x003e503c01007387 */ /* 0x000fde0000100a00 */
[----:B------:R-:W-:-:S01]  /*533e0*/  NOP ;  /* 0x0000000000007918 */ /* 0x000fc20000000000 */
[----:B------:R-:W-:Y:S04]  /*533f0*/  STL.64 [R1+0x140], R44 ;  /* 0x0001402c01007387 */ /* 0x000fe80000100a00 */
[----:B------:R-:W-:Y:S04]  /*53400*/  STL.64 [R1+0x148], R46 ;  /* 0x0001482e01007387 */ /* 0x000fe80000100a00 */
[----:B0-----:R-:W-:Y:S01]  /*53410*/  STL.64 [R1+0x1320], R40 ;  /* 0x0013202801007387 */ /* 0x001fe20000100a00 */
[----:B------:R-:W-:-:S03]  /*53420*/  IMAD.MOV.U32 R21, RZ, RZ, R40 ;  /* 0x000000ffff157224 */ /* 0x000fc600078e0028 */
[----:B------:R3:W-:Y:S01]  /*53430*/  STL.64 [R1+0x1328], R42 ;  /* 0x0013282a01007387 */ /* 0x0007e20000100a00 */
[----:B------:R-:W-:Y:S02]  /*53440*/  IMAD.MOV.U32 R20, RZ, RZ, R41 ;  /* 0x000000ffff147224 */ /* 0x000fe400078e0029 */
[----:B---3--:R-:W-:Y:S01]  /*53450*/  HMMA.16816.F32 R40, R32, R58, R24 ;  /* 0x0000003a2028723c */ /* 0x008fe20000001818 */
[----:B------:R-:W3:Y:S04]  /*53460*/  LDL.LU.64 R24, [R1+0x1e0] ;  /* 0x0001e00001187983 */ /* 0x000ee80000300a00 */
[----:B------:R-:W3:-:S15]  /*53470*/  LDL.LU.64 R26, [R1+0x1e8] ;  /* 0x0001e800011a7983 */ /* 0x000ede0000300a00 */
[----:B------:R-:W-:-:S03]  /*53480*/  NOP ;  /* 0x0000000000007918 */ /* 0x000fc60000000000 */
[----:B------:R-:W-:Y:S04]  /*53490*/  STL.64 [R1+0x160], R40 ;  /* 0x0001602801007387 */ /* 0x000fe80000100a00 */
[----:B------:R-:W-:Y:S04]  /*534a0*/  STL.64 [R1+0x168], R42 ;  /* 0x0001682a01007387 */ /* 0x000fe80000100a00 */
[----:B------:R-:W0:Y:S01]  /*534b0*/  LDSM.16.M88.4 R40, [R0+UR20+0x2000] ;  /* 0x002000140028783b */ /* 0x000e220008000200 */
[----:B------:R-:W-:Y:S02]  /*534c0*/  F2FP.F16.E4M3.UNPACK_B R56, R23 ;  /* 0x00000017ff38723e */ /* 0x000fe400020006ff */
[----:B------:R-:W-:Y:S01]  /*534d0*/  F2FP.F16.E4M3.UNPACK_B R57, R22 ;  /* 0x00000016ff39723e */ /* 0x000fe200020006ff */
[----:B0-----:R0:W-:Y:S01]  /*534e0*/  STL.64 [R1+0x1330], R40 ;  /* 0x0013302801007387 */ /* 0x0011e20000100a00 */
[----:B------:R-:W-:-:S03]  /*534f0*/  IMAD.MOV.U32 R23, RZ, RZ, R40 ;  /* 0x000000ffff177224 */ /* 0x000fc600078e0028 */
[----:B------:R1:W-:Y:S01]  /*53500*/  STL.64 [R1+0x1338], R42 ;  /* 0x0013382a01007387 */ /* 0x0003e20000100a00 */
[----:B------:R-:W-:-:S03]  /*53510*/  IMAD.MOV.U32 R22, RZ, RZ, R41 ;  /* 0x000000ffff167224 */ /* 0x000fc600078e0029 */
[----:B0-----:R-:W4:Y:S04]  /*53520*/  LDL.LU.64 R40, [R1+0x200] ;  /* 0x0002000001287983 */ /* 0x001f280000300a00 */
[----:B-1----:R-:W4:Y:S01]  /*53530*/  LDL.LU.64 R42, [R1+0x208] ;  /* 0x00020800012a7983 */ /* 0x002f220000300a00 */
[----:B------:R-:W-:Y:S02]  /*53540*/  F2FP.F16.E4M3.UNPACK_B R54, R3 ;  /* 0x00000003ff36723e */ /* 0x000fe400020006ff */
[----:B------:R-:W-:Y:S01]  /*53550*/  F2FP.F16.E4M3.UNPACK_B R55, R2 ;  /* 0x00000002ff37723e */ /* 0x000fe200020006ff */
[----:B------:R-:W-:Y:S01]  /*53560*/  IMAD.MOV.U32 R8, RZ, RZ, R37 ;  /* 0x000000ffff087224 */ /* 0x000fe200078e0025 */
[----:B------:R-:W-:-:S04]  /*53570*/  F2FP.F16.E4M3.UNPACK_B R52, R9 ;  /* 0x00000009ff34723e */ /* 0x000fc800020006ff */
[----:B------:R-:W-:Y:S01]  /*53580*/  F2FP.F16.E4M3.UNPACK_B R53, R8 ;  /* 0x00000008ff35723e */ /* 0x000fe200020006ff */
[----:B--2---:R-:W-:-:S15]  /*53590*/  HMMA.16816.F32 R16, R32, R56, R16 ;  /* 0x000000382010723c */ /* 0x004fde0000001810 */
[----:B------:R-:W-:-:S08]  /*535a0*/  NOP ;  /* 0x0000000000007918 */ /* 0x000fd00000000000 */
[----:B------:R-:W-:Y:S04]  /*535b0*/  STL.64 [R1+0x180], R16 ;  /* 0x0001801001007387 */ /* 0x000fe80000100a00 */
[----:B------:R-:W-:Y:S04]  /*535c0*/  STL.64 [R1+0x188], R18 ;  /* 0x0001881201007387 */ /* 0x000fe80000100a00 */
[----:B------:R-:W0:Y:S04]  /*535d0*/  LDSM.16.M88.4 R16, [R0+UR20+0x2200] ;  /* 0x002200140010783b */ /* 0x000e280008000200 */
        /* <DEDUP_REMOVED lines=8> */
[----:B---3--:R-:W-:Y:S03]  /*53660*/  HMMA.16816.F32 R44, R32, R54, R24 ;  /* 0x00000036202c723c */ /* 0x008fe60000001818 */
[----:B------:R-:W0:-:S15]  /*53670*/  LDSM.16.M88.4 R24, [R0+UR20+0x2400] ;  /* 0x002400140018783b */ /* 0x000e1e0008000200 */
[----:B------:R-:W-:-:S05]  /*53680*/  NOP ;  /* 0x0000000000007918 */ /* 0x000fca0000000000 */
[----:B------:R-:W-:Y:S04]  /*53690*/  STL.64 [R1+0x1b0], R44 ;  /* 0x0001b02c01007387 */ /* 0x000fe80000100a00 */
[----:B------:R-:W-:Y:S04]  /*536a0*/  STL.64 [R1+0x1b8], R46 ;  /* 0x0001b82e01007387 */ /* 0x000fe80000100a00 */
[----:B0-----:R0:W-:Y:S01]  /*536b0*/  STL.64 [R1+0x1350], R24 ;  /* 0x0013501801007387 */ /* 0x0011e20000100a00 */
[----:B------:R-:W-:-:S03]  /*536c0*/  IMAD.MOV.U32 R8, RZ, RZ, R24 ;  /* 0x000000ffff087224 */ /* 0x000fc600078e0018 */
[----:B------:R1:W-:Y:S01]  /*536d0*/  STL.64 [R1+0x1358], R26 ;  /* 0x0013581a01007387 */ /* 0x0003e20000100a00 */
[----:B------:R-:W-:-:S03]  /*536e0*/  IMAD.MOV.U32 R9, RZ, RZ, R25 ;  /* 0x000000ffff097224 */ /* 0x000fc600078e0019 */
[----:B0-----:R-:W3:Y:S04]  /*536f0*/  LDL.LU.64 R24, [R1+0x240] ;  /* 0x0002400001187983 */ /* 0x001ee80000300a00 */
[----:B-1----:R-:W3:Y:S01]  /*53700*/  LDL.LU.64 R26, [R1+0x248] ;  /* 0x00024800011a7983 */ /* 0x002ee20000300a00 */
[----:B----4-:R-:W-:Y:S03]  /*53710*/  HMMA.16816.F32 R40, R32, R52, R40 ;  /* 0x000000342028723c */ /* 0x010fe60000001828 */
[----:B------:R-:W-:Y:S04]  /*53720*/  STL.64 [R1+0x3e38], R54 ;  /* 0x003e383601007387 */ /* 0x000fe80000100a00 */
[----:B------:R-:W-:-:S15]  /*53730*/  STL.64 [R1+0x3e30], R52 ;  /* 0x003e303401007387 */ /* 0x000fde0000100a00 */
[----:B------:R-:W-:-:S01]  /*53740*/  NOP ;  /* 0x0000000000007918 */ /* 0x000fc20000000000 */
[----:B------:R-:W-:Y:S04]  /*53750*/  STL.64 [R1+0x1d0], R40 ;  /* 0x0001d02801007387 */ /* 0x000fe80000100a00 */
[----:B------:R-:W-:Y:S04]  /*53760*/  STL.64 [R1+0x1d8], R42 ;  /* 0x0001d82a01007387 */ /* 0x000fe80000100a00 */
[----:B------:R-:W0:Y:S01]  /*53770*/  LDSM.16.M88.4 R40, [R0+UR20+0x2600] ;  /* 0x002600140028783b */ /* 0x000e220008000200 */
[----:B------:R-:W-:Y:S02]  /*53780*/  F2FP.F16.E4M3.UNPACK_B R50, R11 ;  /* 0x0000000bff32723e */ /* 0x000fe400020006ff */
[----:B------:R-:W-:Y:S01]  /*53790*/  F2FP.F16.E4M3.UNPACK_B R51, R10 ;  /* 0x0000000aff33723e */ /* 0x000fe200020006ff */
[----:B0-----:R-:W-:Y:S01]  /*537a0*/  STL.64 [R1+0x1360], R40 ;  /* 0x0013602801007387 */ /* 0x001fe20000100a00 */
[----:B------:R-:W-:-:S03]  /*537b0*/  IMAD.MOV.U32 R10, RZ, RZ, R40 ;  /* 0x000000ffff0a7224 */ /* 0x000fc600078e0028 */
[----:B------:R2:W-:Y:S01]  /*537c0*/  STL.64 [R1+0x1368], R42 ;  /* 0x0013682a01007387 */ /* 0x0005e20000100a00 */
[----:B------:R-:W-:Y:S01]  /*537d0*/  IMAD.MOV.U32 R11, RZ, RZ, R41 ;  /* 0x000000ffff0b7224 */ /* 0x000fe200078e0029 */
[----:B------:R-:W-:Y:S02]  /*537e0*/  F2FP.F16.E4M3.UNPACK_B R48, R15 ;  /* 0x0000000fff30723e */ /* 0x000fe400020006ff */
[----:B------:R-:W-:Y:S01]  /*537f0*/  F2FP.F16.E4M3.UNPACK_B R49, R14 ;  /* 0x0000000eff31723e */ /* 0x000fe200020006ff */
[----:B--2---:R-:W-:Y:S01]  /*53800*/  HMMA.16816.F32 R40, R32, R50, R16 ;  /* 0x000000322028723c */ /* 0x004fe20000001810 */
[----:B------:R-:W2:Y:S04]  /*53810*/  LDL.LU.64 R16, [R1+0x260] ;  /* 0x0002600001107983 */ /* 0x000ea80000300a00 */
[----:B------:R-:W2:-:S15]  /*53820*/  LDL.LU.64 R18, [R1+0x268] ;  /* 0x0002680001127983 */ /* 0x000e9e0000300a00 */
[----:B------:R-:W-:-:S03]  /*53830*/  NOP ;  /* 0x0000000000007918 */ /* 0x000fc60000000000 */
[----:B------:R-:W-:Y:S04]  /*53840*/  STL.64 [R1+0x200], R40 ;  /* 0x0002002801007387 */ /* 0x000fe80000100a00 */
[----:B------:R-:W-:Y:S04]  /*53850*/  STL.64 [R1+0x208], R42 ;  /* 0x0002082a01007387 */ /* 0x000fe80000100a00 */
[----:B------:R-:W0:Y:S01]  /*53860*/  LDSM.16.M88.4 R40, [R0+UR20+0x2800] ;  /* 0x002800140028783b */ /* 0x000e220008000200 */
[----:B---3--:R-:W-:Y:S03]  /*53870*/  HMMA.16816.F32 R24, R32, R48, R24 ;  /* 0x000000302018723c */ /* 0x008fe60000001818 */
[----:B0-----:R-:W-:Y:S04]  /*53880*/  STL.64 [R1+0x1370], R40 ;  /* 0x0013702801007387 */ /* 0x001fe80000100a00 */
[----:B------:R-:W-:Y:S04]  /*53890*/  STL.64 [R1+0x1378], R42 ;  /* 0x0013782a01007387 */ /* 0x000fe80000100a00 */
[----:B------:R-:W3:Y:S04]  /*538a0*/  LDL.LU.64 R52, [R1+0x280] ;  /* 0x0002800001347983 */ /* 0x000ee80000300a00 */
[----:B------:R-:W3:Y:S08]  /*538b0*/  LDL.LU.64 R54, [R1+0x288] ;  /* 0x0002880001367983 */ /* 0x000ef00000300a00 */
        /* <DEDUP_REMOVED lines=13> */
[----:B------:R-:W-:Y:S02]  /*53990*/  IMAD.MOV.U32 R12, RZ, RZ, R40 ;  /* 0x000000ffff0c7224 */ /* 0x000fe400078e0028 */
[----:B------:R-:W-:-:S02]  /*539a0*/  IMAD.MOV.U32 R13, RZ, RZ, R41 ;  /* 0x000000ffff0d7224 */ /* 0x000fc400078e0029 */
[----:B------:R-:W0:Y:S01]  /*539b0*/  LDSM.16.M88.4 R40, [R0+UR20+0x2c00] ;  /* 0x002c00140028783b */ /* 0x000e220008000200 */
[----:B------:R-:W-:Y:S02]  /*539c0*/  F2FP.F16.E4M3.UNPACK_B R44, R7 ;  /* 0x00000007ff2c723e */ /* 0x000fe400020006ff */
[----:B------:R-:W-:Y:S01]  /*539d0*/  F2FP.F16.E4M3.UNPACK_B R45, R6 ;  /* 0x00000006ff2d723e */ /* 0x000fe200020006ff */
[----:B--2---:R-:W-:-:S15]  /*539e0*/  HMMA.16816.F32 R48, R32, R46, R16 ;  /* 0x0000002e2030723c */ /* 0x004fde0000001810 */
[----:B------:R-:W-:-:S08]  /*539f0*/  NOP ;  /* 0x0000000000007918 */ /* 0x000fd00000000000 */
[----:B------:R-:W-:Y:S04]  /*53a00*/  STL.64 [R1+0x250], R48 ;  /* 0x0002503001007387 */ /* 0x000fe80000100a00 */
[----:B------:R-:W-:Y:S04]  /*53a10*/  STL.64 [R1+0x258], R50 ;  /* 0x0002583201007387 */ /* 0x000fe80000100a00 */
[----:B0-----:R-:W-:Y:S04]  /*53a20*/  STL.64 [R1+0x1390], R40 ;  /* 0x0013902801007387 */ /* 0x001fe80000100a00 */
[----:B------:R0:W-:Y:S02]  /*53a30*/  STL.64 [R1+0x1398], R42 ;  /* 0x0013982a01007387 */ /* 0x0001e40000100a00 */
[----:B0-----:R-:W-:-:S02]  /*53a40*/  F2FP.F16.E4M3.UNPACK_B R42, R5 ;  /* 0x00000005ff2a723e */ /* 0x001fc400020006ff */
[----:B------:R-:W-:Y:S02]  /*53a50*/  F2FP.F16.E4M3.UNPACK_B R43, R4 ;  /* 0x00000004ff2b723e */ /* 0x000fe400020006ff */
[----:B------:R-:W2:Y:S04]  /*53a60*/  LDL.LU.64 R4, [R1+0x2b0] ;  /* 0x0002b00001047983 */ /* 0x000ea80000300a00 */
[----:B------:R-:W2:Y:S04]  /*53a70*/  LDL.LU.64 R6, [R1+0x2b8] ;  /* 0x0002b80001067983 */ /* 0x000ea80000300a00 */
[----:B------:R-:W-:Y:S04]  /*53a80*/  STL.64 [R1+0x3e60], R46 ;  /* 0x003e602e01007387 */ /* 0x000fe80000100a00 */
[----:B------:R-:W-:Y:S01]  /*53a90*/  STL.64 [R1+0x3e58], R44 ;  /* 0x003e582c01007387 */ /* 0x000fe20000100a00 */
[----:B---3--:R-:W-:-:S15]  /*53aa0*/  HMMA.16816.F32 R48, R32, R44, R52 ;  /* 0x0000002c2030723c */ /* 0x008fde0000001834 */
[----:B------:R-:W-:-:S08]  /*53ab0*/  NOP ;  /* 0x0000000000007918 */ /* 0x000fd00000000000 */
[----:B------:R-:W-:Y:S04]  /*53ac0*/  STL.64 [R1+0x270], R48 ;  /* 0x0002703001007387 */ /* 0x000fe80000100a00 */
[----:B------:R-:W-:Y:S04]  /*53ad0*/  STL.64 [R1+0x278], R50 ;  /* 0x0002783201007387 */ /* 0x000fe80000100a00 */
[----:B------:R-:W0:Y:S04]  /*53ae0*/  LDSM.16.M88.4 R48, [R0+UR20+0x2e00] ;  /* 0x002e00140030783b */ /* 0x000e280008000200 */
[----:B0-----:R-:W-:Y:S04]  /*53af0*/  STL.64 [R1+0x13a0], R48 ;  /* 0x0013a03001007387 */ /* 0x001fe80000100a00 */
[----:B------:R-:W-:Y:S01]  /*53b00*/  STL.64 [R1+0x13a8], R50 ;  /* 0x0013a83201007387 */ /* 0x000fe20000100a00 */
[----:B----4-:R-:W-:Y:S03]  /*53b10*/  HMMA.16816.F32 R44, R32, R42, R24 ;  /* 0x0000002a202c723c */ /* 0x010fe60000001818 */
[----:B------:R-:W3:Y:S04]  /*53b20*/  LDL.LU.64 R24, [R1+0x2d0] ;  /* 0x0002d00001187983 */ /* 0x000ee80000300a00 */
[----:B------:R-:W3:Y:S01]  /*53b30*/  LDL.LU.64 R26, [R1+0x2d8] ;  /* 0x0002d800011a7983 */ /* 0x000ee20000300a00 */
[----:B------:R-:W-:-:S02]  /*53b40*/  IMAD.MOV.U32 R16, RZ, RZ, R40 ;  /* 0x000000ffff107224 */ /* 0x000fc400078e0028 */
[----:B------:R-:W-:Y:S01]  /*53b50*/  IMAD.MOV.U32 R17, RZ, RZ, R41 ;  /* 0x000000ffff117224 */ /* 0x000fe200078e0029 */
[----:B------:R-:W-:Y:S02]  /*53b60*/  F2FP.F16.E4M3.UNPACK_B R40, R21 ;  /* 0x00000015ff28723e */ /* 0x000fe400020006ff */
[----:B------:R-:W-:-:S10]  /*53b70*/  F2FP.F16.E4M3.UNPACK_B R41, R20 ;  /* 0x00000014ff29723e */ /* 0x000fd400020006ff */
[----:B------:R-:W-:Y:S04]  /*53b80*/  STL.64 [R1+0x290], R44 ;  /* 0x0002902c01007387 */ /* 0x000fe80000100a00 */
[----:B------:R-:W-:Y:S04]  /*53b90*/  STL.64 [R1+0x298], R46 ;  /* 0x0002982e01007387 */ /* 0x000fe80000100a00 */
[----:B------:R-:W0:Y:S04]  /*53ba0*/  LDSM.16.M88.4 R44, [R0+UR20+0x3000] ;  /* 0x00300014002c783b */ /* 0x000e280008000200 */
        /* <DEDUP_REMOVED lines=9> */
[----:B------:R-:W-:Y:S01]  /*53c40*/  IMAD.MOV.U32 R19, RZ, RZ, R49 ;  /* 0x000000ffff137224 */ /* 0x000fe200078e0031 */
[----:B--2---:R-:W-:-:S15]  /*53c50*/  HMMA.16816.F32 R4, R32, R40, R4 ;  /* 0x000000282004723c */ /* 0x004fde0000001804 */
[----:B------:R-:W-:-:S08]  /*53c60*/  NOP ;  /* 0x0000000000007918 */ /* 0x000fd00000000000 */
[----:B------:R-:W-:Y:S04]  /*53c70*/  STL.64 [R1+0x2b0], R4 ;  /* 0x0002b00401007387 */ /* 0x000fe80000100a00 */
[----:B------:R-:W-:Y:S04]  /*53c80*/  STL.64 [R1+0x2b8], R6 ;  /* 0x0002b80601007387 */ /* 0x000fe80000100a00 */
[----:B------:R-:W0:Y:S04]  /*53c90*/  LDSM.16.M88.4 R4, [R0+UR20+0x3200] ;  /* 0x003200140004783b */ /* 0x000e280008000200 */
[----:B------:R-:W-:Y:S04]  /*53ca0*/  STL.64 [R1+0x3e70], R42 ;  /* 0x003e702a01007387 */ /* 0x000fe80000100a00 */
[----:B------:R-:W-:Y:S04]  /*53cb0*/  STL.64 [R1+0x3e68], R40 ;  /* 0x003e682801007387 */ /* 0x000fe80000100a00 */
[----:B------:R-:W1:Y:S04]  /*53cc0*/  LDSM.16.M88.4 R40, [R0+UR20+0x3400] ;  /* 0x003400140028783b */ /* 0x000e680008000200 */
[----:B0-----:R0:W-:Y:S01]  /*53cd0*/  STL.64 [R1+0x13c0], R4 ;  /* 0x0013c00401007387 */ /* 0x0011e20000100a00 */
[----:B------:R-:W-:-:S03]  /*53ce0*/  IMAD.MOV.U32 R22, RZ, RZ, R4 ;  /* 0x000000ffff167224 */ /* 0x000fc600078e0004 */
[----:B------:R2:W-:Y:S01]  /*53cf0*/  STL.64 [R1+0x13c8], R6 ;  /* 0x0013c80601007387 */ /* 0x0005e20000100a00 */
[----:B------:R-:W-:-:S03]  /*53d00*/  IMAD.MOV.U32 R23, RZ, RZ, R5 ;  /* 0x000000ffff177224 */ /* 0x000fc600078e0005 */
[----:B0-----:R-:W4:Y:S04]  /*53d10*/  LDL.LU.64 R4, [R1+0x340] ;  /* 0x0003400001047983 */ /* 0x001f280000300a00 */
[----:B--2---:R-:W2:Y:S01]  /*53d20*/  LDL.LU.64 R6, [R1+0x348] ;  /* 0x0003480001067983 */ /* 0x004ea20000300a00 */
[----:B---3--:R-:W-:Y:S07]  /*53d30*/  HMMA.16816.F32 R48, R32, R38, R24 ;  /* 0x000000262030723c */ /* 0x008fee0000001818 */
[----:B-1----:R-:W-:-:S02]  /*53d40*/  IMAD.MOV.U32 R24, RZ, RZ, R40 ;  /* 0x000000ffff187224 */ /* 0x002fc400078e0028 */
[----:B------:R-:W-:-:S14]  /*53d50*/  IMAD.MOV.U32 R25, RZ, RZ, R41 ;  /* 0x000000ffff197224 */ /* 0x000fdc00078e0029 */
[----:B------:R-:W-:Y:S04]  /*53d60*/  STL.64 [R1+0x2d0], R48 ;  /* 0x0002d03001007387 */ /* 0x000fe80000100a00 */
[----:B------:R-:W-:Y:S04]  /*53d70*/  STL.64 [R1+0x2d8], R50 ;  /* 0x0002d83201007387 */ /* 0x000fe80000100a00 */
[----:B------:R0:W-:Y:S04]  /*53d80*/  STL.64 [R1+0x13d0], R40 ;  /* 0x0013d02801007387 */ /* 0x0001e80000100a00 */
[----:B------:R1:W-:Y:S04]  /*53d90*/  STL.64 [R1+0x13d8], R42 ;  /* 0x0013d82a01007387 */ /* 0x0003e80000100a00 */
[----:B0-----:R-:W3:Y:S04]  /*53da0*/  LDL.LU.64 R40, [R1+0x360] ;  /* 0x0003600001287983 */ /* 0x001ee80000300a00 */
[----:B-1----:R-:W3:Y:S01]  /*53db0*/  LDL.LU.64 R42, [R1+0x368] ;  /* 0x00036800012a7983 */ /* 0x002ee20000300a00 */
[----:B------:R-:W-:-:S02]  /*53dc0*/  F2FP.F16.E4M3.UNPACK_B R2, R2 ;  /* 0x00000002ff02723e */ /* 0x000fc400020006ff */
[----:B------:R-:W-:-:S07]  /*53dd0*/  F2FP.F16.E4M3.UNPACK_B R3, R3 ;  /* 0x00000003ff03723e */ /* 0x000fce00020006ff */
[----:B----4-:R-:W-:Y:S01]  /*53de0*/  HMMA.16816.F32 R48, R32, R2, R44 ;  /* 0x000000022030723c */ /* 0x010fe2000000182c */
[----:B------:R-:W0:Y:S01]  /*53df0*/  LDSM.16.M88.4 R44, [R0+UR20+0x3600] ;  /* 0x00360014002c783b */ /* 0x000e220008000200 */
[----:B------:R-:W-:Y:S02]  /*53e00*/  F2FP.F16.E4M3.UNPACK_B R8, R8 ;  /* 0x00000008ff08723e */ /* 0x000fe400020006ff */
[----:B------:R-:W-:-:S15]  /*53e10*/  F2FP.F16.E4M3.UNPACK_B R9, R9 ;  /* 0x00000009ff09723e */ /* 0x000fde00020006ff */
[----:B------:R-:W-:-:S04]  /*53e20*/  NOP ;  /* 0x0000000000007918 */ /* 0x000fc80000000000 */
[----:B------:R-:W-:Y:S04]  /*53e30*/  STL.64 [R1+0x2f0], R48 ;  /* 0x0002f03001007387 */ /* 0x000fe80000100a00 */
[----:B------:R-:W-:Y:S04]  /*53e40*/  STL.64 [R1+0x2f8], R50 ;  /* 0x0002f83201007387 */ /* 0x000fe80000100a00 */
        /* <DEDUP_REMOVED lines=16> */
[----:B------:R-:W-:Y:S04]  /*53f50*/  STL.64 [R1+0x3e08], R10 ;  /* 0x003e080a01007387 */ /* 0x000fe80000100a00 */
[----:B------:R-:W-:Y:S08]  /*53f60*/  STL.64 [R1+0x3e00], R8 ;  /* 0x003e000801007387 */ /* 0x000ff00000100a00 */
[----:B------:R-:W-:Y:S04]  /*53f70*/  STL.64 [R1+0x340], R40 ;  /* 0x0003402801007387 */ /* 0x000fe80000100a00 */
[----:B------:R-:W-:Y:S04]  /*53f80*/  STL.64 [R1+0x348], R42 ;  /* 0x0003482a01007387 */ /* 0x000fe80000100a00 */
[----:B------:R-:W0:Y:S04]  /*53f90*/  LDSM.16.M88.4 R40, [R0+UR20+0x3a00] ;  /* 0x003a00140028783b */ /* 0x000e280008000200 */
[----:B0-----:R-:W-:Y:S01]  /*53fa0*/  STL.64 [R1+0x1400], R40 ;  /* 0x0014002801007387 */ /* 0x001fe20000100a00 */
[----:B------:R-:W-:-:S03]  /*53fb0*/  IMAD.MOV.U32 R30, RZ, RZ, R40 ;  /* 0x000000ffff1e7224 */ /* 0x000fc600078e0028 */
[----:B------:R-:W-:Y:S01]  /*53fc0*/  STL.64 [R1+0x1408], R42 ;  /* 0x0014082a01007387 */ /* 0x000fe20000100a00 */
[----:B------:R-:W-:-:S03]  /*53fd0*/  IMAD.MOV.U32 R11, RZ, RZ, R41 ;  /* 0x000000ffff0b7224 */ /* 0x000fc600078e0029 */
[----:B------:R-:W0:Y:S01]  /*53fe0*/  LDSM.16.M88.4 R40, [R0+UR20+0x3c00] ;  /* 0x003c00140028783b */ /* 0x000e220008000200 */
[----:B------:R-:W-:Y:S02]  /*53ff0*/  IMAD.MOV.U32 R28, RZ, RZ, R44 ;  /* 0x000000ffff1c7224 */ /* 0x000fe400078e002c */
[----:B------:R-:W-:Y:S01]  /*54000*/  IMAD.MOV.U32 R29, RZ, RZ, R45 ;  /* 0x000000ffff1d7224 */ /* 0x000fe200078e002d */
[----:B0-----:R-:W-:Y:S04]  /*54010*/  STL.64 [R1+0x1410], R40 ;  /* 0x0014102801007387 */ /* 0x001fe80000100a00 */
[----:B------:R2:W-:Y:S04]  /*54020*/  STL.64 [R1+0x1418], R42 ;  /* 0x0014182a01007387 */ /* 0x0005e80000100a00 */
[----:B------:R-:W3:Y:S04]  /*54030*/  LDL.LU.64 R44, [R1+0x390] ;  /* 0x00039000012c7983 */ /* 0x000ee80000300a00 */
[----:B------:R-:W3:Y:S01]  /*54040*/  LDL.LU.64 R46, [R1+0x398] ;  /* 0x00039800012e7983 */ /* 0x000ee20000300a00 */
[----:B------:R-:W-:-:S02]  /*54050*/  F2FP.F16.E4M3.UNPACK_B R12, R12 ;  /* 0x0000000cff0c723e */ /* 0x000fc400020006ff */
[----:B------:R-:W-:Y:S01]  /*54060*/  F2FP.F16.E4M3.UNPACK_B R13, R13 ;  /* 0x0000000dff0d723e */ /* 0x000fe200020006ff */
[----:B------:R-:W-:Y:S02]  /*54070*/  IMAD.MOV.U32 R10, RZ, RZ, R40 ;  /* 0x000000ffff0a7224 */ /* 0x000fe400078e0028 */
[----:B------:R-:W-:Y:S01]  /*54080*/  IMAD.MOV.U32 R9, RZ, RZ, R41 ;  /* 0x000000ffff097224 */ /* 0x000fe200078e0029 */
[----:B------:R-:W4:Y:S01]  /*54090*/  LDL.LU R59, [R1+0xa2c] ;  /* 0x000a2c00013b7983 */ /* 0x000f220000300800 */
[----:B------:R-:W-:Y:S02]  /*540a0*/  F2FP.F16.E4M3.UNPACK_B R14, R14 ;  /* 0x0000000eff0e723e */ /* 0x000fe400020006ff */
[----:B------:R-:W-:Y:S01]  /*540b0*/  F2FP.F16.E4M3.UNPACK_B R15, R15 ;  /* 0x0000000fff0f723e */ /* 0x000fe200020006ff */
[----:B--2---:R-:W-:Y:S01]  /*540c0*/  HMMA.16816.F32 R40, R32, R12, R4 ;  /* 0x0000000c2028723c */ /* 0x004fe20000001804 */
[----:B------:R-:W4:-:S15]  /*540d0*/  LDL.LU R4, [R1+0xa28] ;  /* 0x000a280001047983 */ /* 0x000f1e0000300800 */
[----:B------:R-:W-:-:S07]  /*540e0*/  NOP ;  /* 0x0000000000007918 */ /* 0x000fce0000000000 */
[----:B------:R-:W-:Y:S04]  /*540f0*/  STL.64 [R1+0x360], R40 ;  /* 0x0003602801007387 */ /* 0x000fe80000100a00 */
[----:B------:R-:W-:Y:S04]  /*54100*/  STL.64 [R1+0x368], R42 ;  /* 0x0003682a01007387 */ /* 0x000fe80000100a00 */
[----:B------:R-:W0:Y:S04]  /*54110*/  LDSM.16.M88.4 R40, [R0+UR20+0x3e00] ;  /* 0x003e00140028783b */ /* 0x000e280008000200 */
[----:B------:R-:W2:Y:S04]  /*54120*/  LDL.LU R60, [R1+0xa34] ;  /* 0x000a3400013c7983 */ /* 0x000ea80000300800 */
[----:B------:R-:W2:Y:S04]  /*54130*/  LDL.LU R5, [R1+0xa30] ;  /* 0x000a300001057983 */ /* 0x000ea80000300800 */
[----:B------:R-:W2:Y:S04]  /*54140*/  LDL.LU R61, [R1+0xa3c] ;  /* 0x000a3c00013d7983 */ /* 0x000ea80000300800 */
[----:B------:R-:W2:Y:S04]  /*54150*/  LDL.LU R6, [R1+0xa38] ;  /* 0x000a380001067983 */ /* 0x000ea80000300800 */
[----:B------:R-:W2:Y:S04]  /*54160*/  LDL.LU R37, [R1+0xa44] ;  /* 0x000a440001257983 */ /* 0x000ea80000300800 */
[----:B------:R-:W2:Y:S04]  /*54170*/  LDL.LU R7, [R1+0xa40] ;  /* 0x000a400001077983 */ /* 0x000ea80000300800 */
[----:B0-----:R0:W-:Y:S01]  /*54180*/  STL.64 [R1+0x1420], R40 ;  /* 0x0014202801007387 */ /* 0x0011e20000100a00 */
[----:B------:R-:W-:-:S03]  /*54190*/  IMAD.MOV.U32 R8, RZ, RZ, R40 ;  /* 0x000000ffff087224 */ /* 0x000fc600078e0028 */
[----:B------:R1:W-:Y:S01]  /*541a0*/  STL.64 [R1+0x1428], R42 ;  /* 0x0014282a01007387 */ /* 0x0003e20000100a00 */
[----:B------:R-:W-:-:S03]  /*541b0*/  IMAD.MOV.U32 R0, RZ, RZ, R41 ;  /* 0x000000ffff007224 */ /* 0x000fc600078e0029 */
[----:B0-----:R-:W4:Y:S04]  /*541c0*/  LDL.LU.64 R40, [R1+0x3e0] ;  /* 0x0003e00001287983 */ /* 0x001f280000300a00 */
[----:B-1----:R-:W4:Y:S04]  /*541d0*/  LDL.LU.64 R42, [R1+0x3e8] ;  /* 0x0003e800012a7983 */ /* 0x002f280000300a00 */
[----:B------:R-:W2:Y:S04]  /*541e0*/  LDL.LU.64 R52, [R1+0x400] ;  /* 0x0004000001347983 */ /* 0x000ea80000300a00 */
[----:B------:R-:W2:Y:S01]  /*541f0*/  LDL.LU.64 R54, [R1+0x408] ;  /* 0x0004080001367983 */ /* 0x000ea20000300a00 */
[----:B---3--:R-:W-:-:S15]  /*54200*/  HMMA.16816.F32 R44, R32, R14, R44 ;  /* 0x0000000e202c723c */ /* 0x008fde000000182c */
[----:B------:R-:W-:-:S08]  /*54210*/  NOP ;  /* 0x0000000000007918 */ /* 0x000fd00000000000 */
[----:B------:R-:W-:Y:S04]  /*54220*/  STL.64 [R1+0x390], R44 ;  /* 0x0003902c01007387 */ /* 0x000fe80000100a00 */
[----:B------:R-:W-:Y:S04]  /*54230*/  STL.64 [R1+0x398], R46 ;  /* 0x0003982e01007387 */ /* 0x000fe80000100a00 */
[----:B------:R-:W3:Y:S04]  /*54240*/  LDL.LU.64 R48, [R1+0x430] ;  /* 0x0004300001307983 */ /* 0x000ee80000300a00 */
[----:B------:R-:W3:Y:S04]  /*54250*/  LDL.LU.64 R50, [R1+0x438] ;  /* 0x0004380001327983 */ /* 0x000ee80000300a00 */
[----:B------:R-:W-:Y:S04]  /*54260*/  STL.64 [R1+0x3e18], R14 ;  /* 0x003e180e01007387 */ /* 0x000fe80000100a00 */
[----:B------:R0:W-:Y:S04]  /*54270*/  STL.64 [R1+0x3e10], R12 ;  /* 0x003e100c01007387 */ /* 0x0001e80000100a00 */
[----:B0-----:R-:W4:Y:S04]  /*54280*/  LDL.LU.64 R12, [R1+0x3b0] ;  /* 0x0003b000010c7983 */ /* 0x001f280000300a00 */
[----:B------:R-:W4:Y:S01]  /*54290*/  LDL.LU.64 R14, [R1+0x3b8] ;  /* 0x0003b800010e7983 */ /* 0x000f220000300a00 */
[----:B------:R-:W-:-:S02]  /*542a0*/  F2FP.F16.E4M3.UNPACK_B R16, R16 ;  /* 0x00000010ff10723e */ /* 0x000fc400020006ff */
[----:B------:R-:W-:Y:S02]  /*542b0*/  F2FP.F16.E4M3.UNPACK_B R17, R17 ;  /* 0x00000011ff11723e */ /* 0x000fe400020006ff */
[----:B------:R-:W-:Y:S02]  /*542c0*/  F2FP.F16.E4M3.UNPACK_B R18, R18 ;  /* 0x00000012ff12723e */ /* 0x000fe400020006ff */
[----:B------:R-:W-:Y:S01]  /*542d0*/  F2FP.F16.E4M3.UNPACK_B R19, R19 ;  /* 0x00000013ff13723e */ /* 0x000fe200020006ff */
[----:B------:R-:W2:Y:S04]  /*542e0*/  LDL.LU.64 R44, [R1+0x450] ;  /* 0x00045000012c7983 */ /* 0x000ea80000300a00 */
[----:B------:R-:W2:Y:S01]  /*542f0*/  LDL.LU.64 R46, [R1+0x458] ;  /* 0x00045800012e7983 */ /* 0x000ea20000300a00 */
[----:B----4-:R-:W-:-:S15]  /*54300*/  HMMA.16816.F32 R12, R32, R16, R12 ;  /* 0x00000010200c723c */ /* 0x010fde000000180c */
[----:B------:R-:W-:-:S08]  /*54310*/  NOP ;  /* 0x0000000000007918 */ /* 0x000fd00000000000 */
[----:B------:R-:W-:Y:S04]  /*54320*/  STL.64 [R1+0x3b0], R12 ;  /* 0x0003b00c01007387 */ /* 0x000fe80000100a00 */
[----:B------:R0:W-:Y:S02]  /*54330*/  STL.64 [R1+0x3b8], R14 ;  /* 0x0003b80e01007387 */ /* 0x0001e40000100a00 */
[----:B0-----:R-:W-:Y:S02]  /*54340*/  HMMA.16816.F32 R12, R32, R18, R40 ;  /* 0x00000012200c723c */ /* 0x001fe40000001828 */
[----:B------:R-:W4:Y:S04]  /*54350*/  LDL.LU.64 R40, [R1+0x460] ;  /* 0x0004600001287983 */ /* 0x000f280000300a00 */
[----:B------:R-:W4:Y:S01]  /*54360*/  LDL.LU.64 R42, [R1+0x468] ;  /* 0x00046800012a7983 */ /* 0x000f220000300a00 */
[----:B------:R-:W-:-:S02]  /*54370*/  F2FP.F16.E4M3.UNPACK_B R20, R20 ;  /* 0x00000014ff14723e */ /* 0x000fc400020006ff */
[----:B------:R-:W-:Y:S02]  /*54380*/  F2FP.F16.E4M3.UNPACK_B R21, R21 ;  /* 0x00000015ff15723e */ /* 0x000fe400020006ff */
[----:B------:R-:W-:Y:S02]  /*54390*/  F2FP.F16.E4M3.UNPACK_B R22, R22 ;  /* 0x00000016ff16723e */ /* 0x000fe400020006ff */
[----:B------:R-:W-:Y:S02]  /*543a0*/  F2FP.F16.E4M3.UNPACK_B R23, R23 ;  /* 0x00000017ff17723e */ /* 0x000fe400020006ff */
[----:B------:R-:W-:Y:S02]  /*543b0*/  F2FP.F16.E4M3.UNPACK_B R24, R24 ;  /* 0x00000018ff18723e */ /* 0x000fe400020006ff */
[----:B------:R-:W-:Y:S02]  /*543c0*/  F2FP.F16.E4M3.UNPACK_B R25, R25 ;  /* 0x00000019ff19723e */ /* 0x000fe400020006ff */
[----:B------:R-:W-:-:S02]  /*543d0*/  F2FP.F16.E4M3.UNPACK_B R26, R26 ;  /* 0x0000001aff1a723e */ /* 0x000fc400020006ff */
[----:B------:R-:W-:Y:S01]  /*543e0*/  F2FP.F16.E4M3.UNPACK_B R27, R27 ;  /* 0x0000001bff1b723e */ /* 0x000fe200020006ff */
[C---:B---3--:R-:W-:Y:S01]  /*543f0*/  HMMA.16816.F32 R48, R32.reuse, R22, R48 ;  /* 0x000000162030723c */ /* 0x048fe20000001830 */
[----:B------:R-:W-:Y:S04]  /*54400*/  STL.64 [R1+0x3e0], R12 ;  /* 0x0003e00c01007387 */ /* 0x000fe80000100a00 */
[----:B------:R0:W-:Y:S01]  /*54410*/  STL.64 [R1+0x3e8], R14 ;  /* 0x0003e80e01007387 */ /* 0x0001e20000100a00 */
[C---:B--2---:R-:W-:Y:S06]  /*54420*/  HMMA.16816.F32 R44, R32.reuse, R24, R44 ;  /* 0x00000018202c723c */ /* 0x044fec000000182c */
[----:B0-----:R-:W-:Y:S01]  /*54430*/  HMMA.16816.F32 R12, R32, R20, R52 ;  /* 0x00000014200c723c */ /* 0x001fe20000001834 */
[----:B------:R-:W-:-:S15]  /*54440*/  IMAD R4, R4, 0x100, R59 ;  /* 0x0000010004047824 */ /* 0x000fde00078e023b */
[----:B------:R-:W-:-:S07]  /*54450*/  NOP ;  /* 0x0000000000007918 */ /* 0x000fce0000000000 */
[----:B------:R0:W-:Y:S04]  /*54460*/  STL.64 [R1+0x400], R12 ;  /* 0x0004000c01007387 */ /* 0x0001e80000100a00 */
[----:B------:R1:W-:Y:S04]  /*54470*/  STL.64 [R1+0x408], R14 ;  /* 0x0004080e01007387 */ /* 0x0003e80000100a00 */
[----:B0-----:R-:W2:Y:S04]  /*54480*/  LDL.LU.64 R12, [R1+0x4a0] ;  /* 0x0004a000010c7983 */ /* 0x001ea80000300a00 */
[----:B-1----:R-:W2:Y:S04]  /*54490*/  LDL.LU.64 R14, [R1+0x4a8] ;  /* 0x0004a800010e7983 */ /* 0x002ea80000300a00 */
[----:B------:R-:W-:Y:S04]  /*544a0*/  STL.64 [R1+0x420], R48 ;  /* 0x0004203001007387 */ /* 0x000fe80000100a00 */
[----:B------:R-:W-:Y:S04]  /*544b0*/  STL.64 [R1+0x428], R50 ;  /* 0x0004283201007387 */ /* 0x000fe80000100a00 */
[----:B------:R-:W-:Y:S04]  /*544c0*/  STL.64 [R1+0x440], R44 ;  /* 0x0004402c01007387 */ /* 0x000fe80000100a00 */
[----:B------:R-:W-:Y:S01]  /*544d0*/  STL.64 [R1+0x448], R46 ;  /* 0x0004482e01007387 */ /* 0x000fe20000100a00 */
[----:B----4-:R-:W-:-:S15]  /*544e0*/  HMMA.16816.F32 R40, R32, R26, R40 ;  /* 0x0000001a2028723c */ /* 0x010fde0000001828 */
[----:B------:R-:W-:-:S08]  /*544f0*/  NOP ;  /* 0x0000000000007918 */ /* 0x000fd00000000000 */
[----:B------:R0:W-:Y:S04]  /*54500*/  STL.64 [R1+0x460], R40 ;  /* 0x0004602801007387 */ /* 0x0001e80000100a00 */
[----:B------:R1:W-:Y:S04]  /*54510*/  STL.64 [R1+0x468], R42 ;  /* 0x0004682a01007387 */ /* 0x0003e80000100a00 */
[----:B------:R-:W3:Y:S04]  /*54520*/  LDL.64 R58, [R1+0x18] ;  /* 0x00001800013a7983 */ /* 0x000ee80000100a00 */
[----:B0-----:R-:W4:Y:S04]  /*54530*/  LDL.LU.64 R40, [R1+0x1f90] ;  /* 0x001f900001287983 */ /* 0x001f280000300a00 */
[----:B-1----:R-:W4:Y:S01]  /*54540*/  LDL.LU.64 R42, [R1+0x1f98] ;  /* 0x001f9800012a7983 */ /* 0x002f220000300a00 */
[----:B------:R-:W-:-:S02]  /*54550*/  F2FP.F16.E4M3.UNPACK_B R28, R28 ;  /* 0x0000001cff1c723e */ /* 0x000fc400020006ff */
[----:B------:R-:W-:Y:S01]  /*54560*/  F2FP.F16.E4M3.UNPACK_B R29, R29 ;  /* 0x0000001dff1d723e */ /* 0x000fe200020006ff */
[----:B------:R-:W-:Y:S01]  /*54570*/  IMAD.MOV.U32 R57, RZ, RZ, R31 ;  /* 0x000000ffff397224 */ /* 0x000fe200078e001f */
[----:B------:R-:W-:Y:S02]  /*54580*/  F2FP.F16.E4M3.UNPACK_B R30, R30 ;  /* 0x0000001eff1e723e */ /* 0x000fe400020006ff */
[----:B------:R-:W-:Y:S01]  /*54590*/  F2FP.F16.E4M3.UNPACK_B R31, R11 ;  /* 0x0000000bff1f723e */ /* 0x000fe200020006ff */
[----:B------:R-:W-:Y:S01]  /*545a0*/  IMAD R7, R7, 0x100, R37 ;  /* 0x0000010007077824 */ /* 0x000fe200078e0225 */
[----:B------:R-:W-:Y:S01]  /*545b0*/  F2FP.F16.E4M3.UNPACK_B R8, R8 ;  /* 0x00000008ff08723e */ /* 0x000fe200020006ff */
[----:B--2---:R-:W-:Y:S01]  /*545c0*/  HMMA.16816.F32 R12, R32, R28, R12 ;  /* 0x0000001c200c723c */ /* 0x004fe2000000180c */
[----:B------:R-:W-:Y:S02]  /*545d0*/  F2FP.F16.E4M3.UNPACK_B R37, R9 ;  /* 0x00000009ff25723e */ /* 0x000fe400020006ff */
[----:B------:R-:W-:Y:S01]  /*545e0*/  F2FP.F16.E4M3.UNPACK_B R9, R0 ;  /* 0x00000000ff09723e */ /* 0x000fe200020006ff */
[----:B------:R-:W-:-:S02]  /*545f0*/  IMAD R5, R5, 0x100, R60 ;  /* 0x0000010005057824 */ /* 0x000fc400078e023c */
[----:B------:R-:W-:-:S15]  /*54600*/  IMAD R6, R6, 0x100, R61 ;  /* 0x0000010006067824 */ /* 0x000fde00078e023d */
[----:B------:R-:W-:-:S02]  /*54610*/  NOP ;  /* 0x0000000000007918 */ /* 0x000fc40000000000 */
[----:B------:R0:W-:Y:S04]  /*54620*/  STL.64 [R1+0x490], R12 ;  /* 0x0004900c01007387 */ /* 0x0001e80000100a00 */
[----:B------:R1:W-:Y:S04]  /*54630*/  STL.64 [R1+0x498], R14 ;  /* 0x0004980e01007387 */ /* 0x0003e80000100a00 */
[----:B0-----:R-:W2:Y:S04]  /*54640*/  LDL.LU.64 R12, [R1+0x1eb0] ;  /* 0x001eb000010c7983 */ /* 0x001ea80000300a00 */
[----:B-1----:R-:W2:Y:S04]  /*54650*/  LDL.LU.64 R14, [R1+0x1eb8] ;  /* 0x001eb800010e7983 */ /* 0x002ea80000300a00 */
[----:B------:R-:W3:Y:S04]  /*54660*/  LDL.64 R48, [R1+0x10] ;  /* 0x0000100001307983 */ /* 0x000ee80000100a00 */
[----:B------:R-:W3:Y:S04]  /*54670*/  LDL.64 R50, [R1+0x8] ;  /* 0x0000080001327983 */ /* 0x000ee80000100a00 */
[----:B------:R-:W-:Y:S04]  /*54680*/  STL [R1+0x3df0], R28 ;  /* 0x003df01c01007387 */ /* 0x000fe80000100800 */
[----:B------:R-:W-:Y:S04]  /*54690*/  STL [R1+0x3dec], R29 ;  /* 0x003dec1d01007387 */ /* 0x000fe80000100800 */
[----:B------:R-:W3:Y:S04]  /*546a0*/  LDL.LU.64 R52, [R1+0x1ea0] ;  /* 0x001ea00001347983 */ /* 0x000ee80000300a00 */
[----:B------:R-:W3:Y:S04]  /*546b0*/  LDL.LU.64 R54, [R1+0x1ea8] ;  /* 0x001ea80001367983 */ /* 0x000ee80000300a00 */
[----:B------:R-:W-:Y:S04]  /*546c0*/  STL [R1+0x28], R8 ;  /* 0x0000280801007387 */ /* 0x000fe80000100800 */
[----:B------:R-:W3:Y:S04]  /*546d0*/  LDL.LU.64 R44, [R1+0x1e90] ;  /* 0x001e9000012c7983 */ /* 0x000ee80000300a00 */
[----:B------:R-:W-:Y:S04]  /*546e0*/  STL [R1+0x2c], R9 ;  /* 0x00002c0901007387 */ /* 0x000fe80000100800 */
[----:B------:R-:W3:Y:S01]  /*546f0*/  LDL.LU.64 R46, [R1+0x1e98] ;  /* 0x001e9800012e7983 */ /* 0x000ee20000300a00 */
[----:B----4-:R-:W-:-:S15]  /*54700*/  HMMA.16816.F32 R40, R32, R30, R40 ;  /* 0x0000001e2028723c */ /* 0x010fde0000001828 */
[----:B------:R-:W-:-:S08]  /*54710*/  NOP ;  /* 0x0000000000007918 */ /* 0x000fd00000000000 */
[----:B------:R-:W-:Y:S04]  /*54720*/  STL.64 [R1+0x10c0], R40 ;  /* 0x0010c02801007387 */ /* 0x000fe80000100a00 */
[----:B------:R0:W-:Y:S04]  /*54730*/  STL.64 [R1+0x10c8], R42 ;  /* 0x0010c82a01007387 */ /* 0x0001e80000100a00 */
[----:B0-----:R-:W4:Y:S04]  /*54740*/  LDL.LU.64 R42, [R1+0x3e70] ;  /* 0x003e7000012a7983 */ /* 0x001f280000300a00 */
[----:B------:R-:W4:Y:S04]  /*54750*/  LDL.LU.64 R40, [R1+0x3e68] ;  /* 0x003e680001287983 */ /* 0x000f280000300a00 */
[----:B------:R-:W4:Y:S04]  /*54760*/  LDL.64 R60, [R1] ;  /* 0x00000000013c7983 */ /* 0x000f280000100a00 */
[----:B------:R-:W-:Y:S04]  /*54770*/  STL [R1+0x3de4], R30 ;  /* 0x003de41e01007387 */ /* 0x000fe80000100800 */
[----:B------:R0:W-:Y:S04]  /*54780*/  STL [R1+0x3de0], R31 ;  /* 0x003de01f01007387 */ /* 0x0001e80000100800 */
[----:B------:R-:W4:Y:S04]  /*54790*/  LDL.LU.64 R28, [R1+0x1f80] ;  /* 0x001f8000011c7983 */ /* 0x000f280000300a00 */
[----:B0-----:R-:W4:Y:S01]  /*547a0*/  LDL.LU.64 R30, [R1+0x1f88] ;  /* 0x001f8800011e7983 */ /* 0x001f220000300a00 */
[----:B------:R-:W-:Y:S01]  /*547b0*/  IMAD.MOV.U32 R56, RZ, RZ, R36 ;  /* 0x000000ffff387224 */ /* 0x000fe200078e0024 */
[----:B------:R-:W-:-:S02]  /*547c0*/  F2FP.F16.E4M3.UNPACK_B R36, R10 ;  /* 0x0000000aff24723e */ /* 0x000fc400020006ff */
[----:B------:R-:W-:Y:S02]  /*547d0*/  F2FP.F16.E4M3.UNPACK_B R4, R4 ;  /* 0x00000004ff04723e */ /* 0x000fe400020006ff */
[----:B------:R-:W-:Y:S02]  /*547e0*/  F2FP.F16.E4M3.UNPACK_B R5, R5 ;  /* 0x00000005ff05723e */ /* 0x000fe400020006ff */
[----:B------:R-:W-:Y:S02]  /*547f0*/  F2FP.F16.E4M3.UNPACK_B R6, R6 ;  /* 0x00000006ff06723e */ /* 0x000fe400020006ff */
[----:B------:R-:W-:Y:S01]  /*54800*/  F2FP.F16.E4M3.UNPACK_B R7, R7 ;  /* 0x00000007ff07723e */ /* 0x000fe200020006ff */
[----:B--2---:R-:W-:Y:S06]  /*54810*/  HMMA.16816.F32 R12, R32, R8, R12 ;  /* 0x00000008200c723c */ /* 0x004fec000000180c */
[----:B---3--:R-:W-:Y:S06]  /*54820*/  HMMA.16816.F32 R52, R4, R56, R52 ;  /* 0x000000380434723c */ /* 0x008fec0000001834 */
[----:B----4-:R-:W-:Y:S06]  /*54830*/  HMMA.16816.F32 R28, R32, R36, R28 ;  /* 0x00000024201c723c */ /* 0x010fec000000181c */
[----:B------:R-:W-:-:S15]  /*54840*/  HMMA.16816.F32 R32, R4, R58, R44 ;  /* 0x0000003a0420723c */ /* 0x000fde000000182c */
[----:B------:R-:W-:-:S02]  /*54850*/  NOP ;  /* 0x0000000000007918 */ /* 0x000fc40000000000 */
[----:B------:R-:W-:Y:S04]  /*54860*/  STL.64 [R1+0x10b0], R28 ;  /* 0x0010b01c01007387 */ /* 0x000fe80000100a00 */
[----:B------:R0:W-:Y:S04]  /*54870*/  STL.64 [R1+0x10b8], R30 ;  /* 0x0010b81e01007387 */ /* 0x0001e80000100a00 */
[----:B------:R1:W-:Y:S04]  /*54880*/  STL.64 [R1+0xfe0], R12 ;  /* 0x000fe00c01007387 */ /* 0x0003e80000100a00 */
[----:B------:R2:W-:Y:S01]  /*54890*/  STL.64 [R1+0xfe8], R14 ;  /* 0x000fe80e01007387 */ /* 0x0005e20000100a00 */
[----:B0-----:R-:W-:-:S02]  /*548a0*/  IMAD.MOV.U32 R30, RZ, RZ, R8 ;  /* 0x000000ffff1e7224 */ /* 0x001fc400078e0008 */
[----:B------:R-:W-:Y:S01]  /*548b0*/  IMAD.MOV.U32 R31, RZ, RZ, R9 ;  /* 0x000000ffff1f7224 */ /* 0x000fe200078e0009 */
[----:B-1----:R-:W3:Y:S04]  /*548c0*/  LDL.LU.64 R12, [R1+0x1e80] ;  /* 0x001e8000010c7983 */ /* 0x002ee80000300a00 */
[----:B--2---:R-:W3:Y:S04]  /*548d0*/  LDL.LU.64 R14, [R1+0x1e88] ;  /* 0x001e8800010e7983 */ /* 0x004ee80000300a00 */
[----:B------:R-:W2:Y:S04]  /*548e0*/  LDL.LU.64 R8, [R1+0x1e70] ;  /* 0x001e700001087983 */ /* 0x000ea80000300a00 */
[----:B------:R-:W2:Y:S04]  /*548f0*/  LDL.LU.64 R10, [R1+0x1e78] ;  /* 0x001e7800010a7983 */ /* 0x000ea80000300a00 */
[----:B------:R-:W-:Y:S04]  /*54900*/  STL [R1+0x3df4], R30 ;  /* 0x003df41e01007387 */ /* 0x000fe80000100800 */
[----:B------:R0:W-:Y:S04]  /*54910*/  STL [R1+0x3de8], R31 ;  /* 0x003de81f01007387 */ /* 0x0001e80000100800 */
[----:B------:R1:W-:Y:S04]  /*54920*/  STL.64 [R1+0xfd0], R52 ;  /* 0x000fd03401007387 */ /* 0x0003e80000100a00 */
[----:B------:R4:W-:Y:S04]  /*54930*/  STL.64 [R1+0xfd8], R54 ;  /* 0x000fd83601007387 */ /* 0x0009e80000100a00 */
[----:B------:R-:W2:Y:S04]  /*54940*/  LDL.LU.64 R44, [R1+0x1e60] ;  /* 0x001e6000012c7983 */ /* 0x000ea80000300a00 */
[----:B------:R4:W-:Y:S04]  /*54950*/  STL.64 [R1+0xfc0], R32 ;  /* 0x000fc02001007387 */ /* 0x0009e80000100a00 */
[----:B------:R4:W-:Y:S04]  /*54960*/  STL.64 [R1+0xfc8], R34 ;  /* 0x000fc82201007387 */ /* 0x0009e80000100a00 */
[----:B------:R-:W2:Y:S04]  /*54970*/  LDL.LU.64 R46, [R1+0x1e68] ;  /* 0x001e6800012e7983 */ /* 0x000ea80000300a00 */
[----:B------:R-:W2:Y:S01]  /*54980*/  LDL.LU.64 R56, [R1+0x1e50] ;  /* 0x001e500001387983 */ /* 0x000ea20000300a00 */
[----:B0-----:R-:W-:-:S03]  /*54990*/  IMAD.MOV.U32 R31, RZ, RZ, R59 ;  /* 0x000000ffff1f7224 */ /* 0x001fc600078e003b */
[----:B------:R-:W2:Y:S04]  /*549a0*/  LDL.LU.64 R58, [R1+0x1e58] ;  /* 0x001e5800013a7983 */ /* 0x000ea80000300a00 */
[----:B-1----:R-:W2:Y:S04]  /*549b0*/  LDL.LU.64 R52, [R1+0x1e40] ;  /* 0x001e400001347983 */ /* 0x002ea80000300a00 */
[----:B----4-:R-:W4:Y:S04]  /*549c0*/  LDL.LU.64 R54, [R1+0x1e48] ;  /* 0x001e480001367983 */ /* 0x010f280000300a00 */
[----:B------:R-:W4:Y:S04]  /*549d0*/  LDL.LU.64 R32, [R1+0x1e30] ;  /* 0x001e300001207983 */ /* 0x000f280000300a00 */
[----:B------:R-:W4:Y:S04]  /*549e0*/  LDL.LU.64 R34, [R1+0x1e38] ;  /* 0x001e380001227983 */ /* 0x000f280000300a00 */
[----:B------:R0:W-:Y:S01]  /*549f0*/  STL [R1+0x3df8], R31 ;  /* 0x003df81f01007387 */ /* 0x0001e20000100800 */
[----:B------:R-:W-:-:S02]  /*54a00*/  IMAD.MOV.U32 R28, RZ, RZ, R48 ;  /* 0x000000ffff1c7224 */ /* 0x000fc400078e0030 */
[----:B------:R-:W-:Y:S02]  /*54a10*/  IMAD.MOV.U32 R29, RZ, RZ, R49 ;  /* 0x000000ffff1d7224 */ /* 0x000fe400078e0031 */
[----:B------:R-:W-:Y:S02]  /*54a20*/  IMAD.MOV.U32 R30, RZ, RZ, R51 ;  /* 0x000000ffff1e7224 */ /* 0x000fe400078e0033 */
[----:B0-----:R-:W-:Y:S02]  /*54a30*/  IMAD.MOV.U32 R31, RZ, RZ, R50 ;  /* 0x000000ffff1f7224 */ /* 0x001fe400078e0032 */
[----:B------:R-:W-:Y:S01]  /*54a40*/  IMAD.MOV.U32 R0, RZ, RZ, R61 ;  /* 0x000000ffff007224 */ /* 0x000fe200078e003d */
[C---:B---3--:R-:W-:Y:S06]  /*54a50*/  HMMA.16816.F32 R12, R4.reuse, R48, R12 ;  /* 0x00000030040c723c */ /* 0x048fec000000180c */
[C---:B--2---:R-:W-:Y:S06]  /*54a60*/  HMMA.16816.F32 R8, R4.reuse, R50, R8 ;  /* 0x000000320408723c */ /* 0x044fec0000001808 */
[C---:B------:R-:W-:Y:S11]  /*54a70*/  HMMA.16816.F32 R44, R4.reuse, R60, R44 ;  /* 0x0000003c042c723c */ /* 0x040ff6000000182c */
[----:B------:R0:W-:Y:S04]  /*54a80*/  STL.64 [R1+0xfb0], R12 ;  /* 0x000fb00c01007387 */ /* 0x0001e80000100a00 */
[----:B------:R1:W-:Y:S04]  /*54a90*/  STL.64 [R1+0xfb8], R14 ;  /* 0x000fb80e01007387 */ /* 0x0003e80000100a00 */
[----:B------:R2:W-:Y:S04]  /*54aa0*/  STL.64 [R1+0xfa0], R8 ;  /* 0x000fa00801007387 */ /* 0x0005e80000100a00 */
[----:B------:R3:W-:Y:S04]  /*54ab0*/  STL.64 [R1+0xfa8], R10 ;  /* 0x000fa80a01007387 */ /* 0x0007e80000100a00 */
[----:B------:R-:W4:Y:S04]  /*54ac0*/  LDL.LU.64 R48, [R1+0x1e20] ;  /* 0x001e200001307983 */ /* 0x000f280000300a00 */
[----:B------:R-:W4:Y:S04]  /*54ad0*/  LDL.LU.64 R50, [R1+0x1e28] ;  /* 0x001e280001327983 */ /* 0x000f280000300a00 */
[----:B0-----:R-:W4:Y:S04]  /*54ae0*/  LDL.LU.64 R12, [R1+0x1e00] ;  /* 0x001e0000010c7983 */ /* 0x001f280000300a00 */
[----:B-1----:R-:W4:Y:S04]  /*54af0*/  LDL.LU.64 R14, [R1+0x1e08] ;  /* 0x001e0800010e7983 */ /* 0x002f280000300a00 */
[----:B--2---:R-:W2:Y:S04]  /*54b00*/  LDL.LU.64 R8, [R1+0x1df0] ;  /* 0x001df00001087983 */ /* 0x004ea80000300a00 */
[----:B---3--:R-:W2:Y:S04]  /*54b10*/  LDL.LU.64 R10, [R1+0x1df8] ;  /* 0x001df800010a7983 */ /* 0x008ea80000300a00 */
[----:B------:R-:W-:Y:S04]  /*54b20*/  STL.64 [R1+0xf90], R44 ;  /* 0x000f902c01007387 */ /* 0x000fe80000100a00 */
[----:B------:R0:W-:Y:S04]  /*54b30*/  STL.64 [R1+0xf98], R46 ;  /* 0x000f982e01007387 */ /* 0x0001e80000100a00 */
[----:B0-----:R-:W3:Y:S04]  /*54b40*/  LDL.LU.64 R46, [R1+0x3e60] ;  /* 0x003e6000012e7983 */ /* 0x001ee80000300a00 */
[----:B------:R-:W3:Y:S04]  /*54b50*/  LDL.LU.64 R44, [R1+0x3e58] ;  /* 0x003e5800012c7983 */ /* 0x000ee80000300a00 */
[----:B------:R-:W4:Y:S02]  /*54b60*/  LDL.LU.64 R60, [R1+0x3e50] ;  /* 0x003e5000013c7983 */ /* 0x000f240000300a00 */
[----:B----4-:R-:W-:-:S15]  /*54b70*/  HMMA.16816.F32 R56, R4, R60, R56 ;  /* 0x0000003c0438723c */ /* 0x010fde0000001838 */
[----:B------:R-:W-:-:S08]  /*54b80*/  NOP ;  /* 0x0000000000007918 */ /* 0x000fd00000000000 */
[----:B------:R-:W-:Y:S04]  /*54b90*/  STL.64 [R1+0xf80], R56 ;  /* 0x000f803801007387 */ /* 0x000fe80000100a00 */
[----:B------:R0:W-:Y:S04]  /*54ba0*/  STL.64 [R1+0xf88], R58 ;  /* 0x000f883a01007387 */ /* 0x0001e80000100a00 */
[----:B0-----:R-:W4:Y:S04]  /*54bb0*/  LDL.LU.64 R58, [R1+0x3e48] ;  /* 0x003e4800013a7983 */ /* 0x001f280000300a00 */
[----:B------:R-:W2:Y:S01]  /*54bc0*/  LDL.LU.64 R56, [R1+0x3e40] ;  /* 0x003e400001387983 */ /* 0x000ea20000300a00 */
[----:B----4-:R-:W-:-:S15]  /*54bd0*/  HMMA.16816.F32 R52, R4, R58, R52 ;  /* 0x0000003a0434723c */ /* 0x010fde0000001834 */
[----:B------:R-:W-:-:S08]  /*54be0*/  NOP ;  /* 0x0000000000007918 */ /* 0x000fd00000000000 */
[----:B------:R-:W-:Y:S04]  /*54bf0*/  STL.64 [R1+0xf70], R52 ;  /* 0x000f703401007387 */ /* 0x000fe80000100a00 */
[----:B------:R0:W-:Y:S04]  /*54c00*/  STL.64 [R1+0xf78], R54 ;  /* 0x000f783601007387 */ /* 0x0001e80000100a00 */
[----:B0-----:R-:W4:Y:S01]  /*54c10*/  LDL.LU.64 R54, [R1+0x3e38] ;  /* 0x003e380001367983 */ /* 0x001f220000300a00 */
[----:B--2---:R-:W-:Y:S03]  /*54c20*/  HMMA.16816.F32 R32, R4, R56, R32 ;  /* 0x000000380420723c */ /* 0x004fe60000001820 */
[----:B------:R-:W2:-:S15]  /*54c30*/  LDL.LU.64 R52, [R1+0x3e30] ;  /* 0x003e300001347983 */ /* 0x000e9e0000300a00 */
[----:B------:R-:W-:-:S05]  /*54c40*/  NOP ;  /* 0x0000000000007918 */ /* 0x000fca0000000000 */
[----:B------:R0:W-:Y:S04]  /*54c50*/  STL.64 [R1+0xf60], R32 ;  /* 0x000f602001007387 */ /* 0x0001e80000100a00 */
[----:B------:R1:W-:Y:S04]  /*54c60*/  STL.64 [R1+0xf68], R34 ;  /* 0x000f682201007387 */ /* 0x0003e80000100a00 */
[----:B0-----:R-:W3:Y:S04]  /*54c70*/  LDL.LU.64 R32, [R1+0x1de0] ;  /* 0x001de00001207983 */ /* 0x001ee80000300a00 */
[----:B-1----:R-:W3:Y:S04]  /*54c80*/  LDL.LU.64 R34, [R1+0x1de8] ;  /* 0x001de80001227983 */ /* 0x002ee80000300a00 */
[----:B------:R-:W-:Y:S04]  /*54c90*/  STL.64 [R1+0x3d50], R58 ;  /* 0x003d503a01007387 */ /* 0x000fe80000100a00 */
[----:B------:R0:W-:Y:S04]  /*54ca0*/  STL.64 [R1+0x3d48], R56 ;  /* 0x003d483801007387 */ /* 0x0001e80000100a00 */
[----:B0-----:R-:W2:Y:S04]  /*54cb0*/  LDL.LU.64 R56, [R1+0x1e10] ;  /* 0x001e100001387983 */ /* 0x001ea80000300a00 */
[----:B------:R-:W2:Y:S01]  /*54cc0*/  LDL.LU.64 R58, [R1+0x1e18] ;  /* 0x001e1800013a7983 */ /* 0x000ea20000300a00 */
[----:B----4-:R-:W-:-:S15]  /*54cd0*/  HMMA.16816.F32 R48, R4, R54, R48 ;  /* 0x000000360430723c */ /* 0x010fde0000001830 */
[----:B------:R-:W-:-:S08]  /*54ce0*/  NOP ;  /* 0x0000000000007918 */ /* 0x000fd00000000000 */
[----:B------:R-:W-:Y:S04]  /*54cf0*/  STL.64 [R1+0xf50], R48 ;  /* 0x000f503001007387 */ /* 0x000fe80000100a00 */
[----:B------:R0:W-:Y:S04]  /*54d00*/  STL.64 [R1+0xf58], R50 ;  /* 0x000f583201007387 */ /* 0x0001e80000100a00 */
[----:B0-----:R-:W4:Y:S04]  /*54d10*/  LDL.LU.64 R50, [R1+0x3e28] ;  /* 0x003e280001327983 */ /* 0x001f280000300a00 */
[----:B------:R-:W3:Y:S01]  /*54d20*/  LDL.LU.64 R48, [R1+0x3e20] ;  /* 0x003e200001307983 */ /* 0x000ee20000300a00 */
[----:B--2---:R-:W-:Y:S03]  /*54d30*/  HMMA.16816.F32 R56, R4, R52, R56 ;  /* 0x000000340438723c */ /* 0x004fe60000001838 */
[----:B------:R-:W-:Y:S04]  /*54d40*/  STL.64 [R1+0x3d60], R54 ;  /* 0x003d603601007387 */ /* 0x000fe80000100a00 */
[----:B------:R0:W-:-:S15]  /*54d50*/  STL.64 [R1+0x3d58], R52 ;  /* 0x003d583401007387 */ /* 0x0001de0000100a00 */
[----:B------:R-:W-:-:S01]  /*54d60*/  NOP ;  /* 0x0000000000007918 */ /* 0x000fc20000000000 */
[----:B------:R-:W-:Y:S04]  /*54d70*/  STL.64 [R1+0xf40], R56 ;  /* 0x000f403801007387 */ /* 0x000fe80000100a00 */
[----:B------:R4:W-:Y:S04]  /*54d80*/  STL.64 [R1+0xf48], R58 ;  /* 0x000f483a01007387 */ /* 0x0009e80000100a00 */
[----:B0-----:R-:W2:Y:S04]  /*54d90*/  LDL.LU.64 R52, [R1+0x1dd0] ;  /* 0x001dd00001347983 */ /* 0x001ea80000300a00 */
[----:B------:R-:W2:Y:S01]  /*54da0*/  LDL.LU.64 R54, [R1+0x1dd8] ;  /* 0x001dd80001367983 */ /* 0x000ea20000300a00 */
[C---:B----4-:R-:W-:Y:S06]  /*54db0*/  HMMA.16816.F32 R56, R4.reuse, R50, R12 ;  /* 0x000000320438723c */ /* 0x050fec000000180c */
[----:B---3--:R-:W-:Y:S01]  /*54dc0*/  HMMA.16816.F32 R8, R4, R48, R8 ;  /* 0x000000300408723c */ /* 0x008fe20000001808 */
[----:B------:R-:W3:-:S15]  /*54dd0*/  LDL.LU.64 R12, [R1+0x1dc0] ;  /* 0x001dc000010c7983 */ /* 0x000ede0000300a00 */
[----:B------:R-:W-:-:S01]  /*54de0*/  NOP ;  /* 0x0000000000007918 */ /* 0x000fc20000000000 */
[----:B------:R-:W-:Y:S04]  /*54df0*/  STL.64 [R1+0xf30], R56 ;  /* 0x000f303801007387 */ /* 0x000fe80000100a00 */
[----:B------:R-:W-:Y:S04]  /*54e00*/  STL.64 [R1+0xf38], R58 ;  /* 0x000f383a01007387 */ /* 0x000fe80000100a00 */
[----:B------:R-:W3:Y:S04]  /*54e10*/  LDL.LU.64 R14, [R1+0x1dc8] ;  /* 0x001dc800010e7983 */ /* 0x000ee80000300a00 */
[----:B------:R0:W-:Y:S04]  /*54e20*/  STL.64 [R1+0xf20], R8 ;  /* 0x000f200801007387 */ /* 0x0001e80000100a00 */
[----:B------:R1:W-:Y:S04]  /*54e30*/  STL.64 [R1+0xf28], R10 ;  /* 0x000f280a01007387 */ /* 0x0003e80000100a00 */
[----:B0-----:R-:W4:Y:S04]  /*54e40*/  LDL.LU.64 R8, [R1+0x1db0] ;  /* 0x001db00001087983 */ /* 0x001f280000300a00 */
[----:B-1----:R-:W4:Y:S01]  /*54e50*/  LDL.LU.64 R10, [R1+0x1db8] ;  /* 0x001db800010a7983 */ /* 0x002f220000300a00 */
[C---:B------:R-:W-:Y:S03]  /*54e60*/  HMMA.16816.F32 R32, R4.reuse, R46, R32 ;  /* 0x0000002e0420723c */ /* 0x040fe60000001820 */
[----:B------:R-:W-:Y:S04]  /*54e70*/  STL.64 [R1+0x3d70], R50 ;  /* 0x003d703201007387 */ /* 0x000fe80000100a00 */
[----:B------:R2:W-:Y:S04]  /*54e80*/  STL.64 [R1+0x3d68], R48 ;  /* 0x003d683001007387 */ /* 0x0005e80000100a00 */
[----:B------:R-:W4:Y:S04]  /*54e90*/  LDL.LU.64 R56, [R1+0x1d80] ;  /* 0x001d800001387983 */ /* 0x000f280000300a00 */
[----:B------:R-:W4:Y:S01]  /*54ea0*/  LDL.LU.64 R58, [R1+0x1d88] ;  /* 0x001d8800013a7983 */ /* 0x000f220000300a00 */
[C---:B--2---:R-:W-:Y:S07]  /*54eb0*/  HMMA.16816.F32 R48, R4.reuse, R44, R52 ;  /* 0x0000002c0430723c */ /* 0x044fee0000001834 */
[----:B------:R0:W-:Y:S04]  /*54ec0*/  STL.64 [R1+0xf10], R32 ;  /* 0x000f102001007387 */ /* 0x0001e80000100a00 */
[----:B------:R1:W-:Y:S04]  /*54ed0*/  STL.64 [R1+0xf18], R34 ;  /* 0x000f182201007387 */ /* 0x0003e80000100a00 */
[----:B0-----:R-:W2:Y:S04]  /*54ee0*/  LDL.LU.64 R32, [R1+0x1d70] ;  /* 0x001d700001207983 */ /* 0x001ea80000300a00 */
[----:B-1----:R-:W2:Y:S04]  /*54ef0*/  LDL.LU.64 R34, [R1+0x1d78] ;  /* 0x001d780001227983 */ /* 0x002ea80000300a00 */
[----:B------:R-:W2:Y:S04]  /*54f00*/  LDL.LU.64 R52, [R1+0x1d60] ;  /* 0x001d600001347983 */ /* 0x000ea80000300a00 */
[----:B------:R-:W2:Y:S04]  /*54f10*/  LDL.LU.64 R54, [R1+0x1d68] ;  /* 0x001d680001367983 */ /* 0x000ea80000300a00 */
[----:B------:R0:W-:Y:S04]  /*54f20*/  STL.64 [R1+0xf00], R48 ;  /* 0x000f003001007387 */ /* 0x0001e80000100a00 */
[----:B------:R1:W-:Y:S04]  /*54f30*/  STL.64 [R1+0xf08], R50 ;  /* 0x000f083201007387 */ /* 0x0003e80000100a00 */
[----:B0-----:R-:W2:Y:S04]  /*54f40*/  LDL.LU.64 R48, [R1+0x1d50] ;  /* 0x001d500001307983 */ /* 0x001ea80000300a00 */
[----:B-1----:R-:W2:Y:S04]  /*54f50*/  LDL.LU.64 R50, [R1+0x1d58] ;  /* 0x001d580001327983 */ /* 0x002ea80000300a00 */
[----:B------:R-:W-:Y:S04]  /*54f60*/  STL.64 [R1+0x3d40], R46 ;  /* 0x003d402e01007387 */ /* 0x000fe80000100a00 */
[----:B------:R0:W-:Y:S04]  /*54f70*/  STL.64 [R1+0x3d38], R44 ;  /* 0x003d382c01007387 */ /* 0x0001e80000100a00 */
[----:B0-----:R-:W2:Y:S04]  /*54f80*/  LDL.LU.64 R44, [R1+0x1d90] ;  /* 0x001d9000012c7983 */ /* 0x001ea80000300a00 */
[----:B------:R-:W2:Y:S01]  /*54f90*/  LDL.LU.64 R46, [R1+0x1d98] ;  /* 0x001d9800012e7983 */ /* 0x000ea20000300a00 */
[C---:B---3--:R-:W-:Y:S06]  /*54fa0*/  HMMA.16816.F32 R12, R4.reuse, R42, R12 ;  /* 0x0000002a040c723c */ /* 0x048fec000000180c */
[----:B----4-:R-:W-:-:S15]  /*54fb0*/  HMMA.16816.F32 R8, R4, R40, R8 ;  /* 0x000000280408723c */ /* 0x010fde0000001808 */
[----:B------:R-:W-:-:S02]  /*54fc0*/  NOP ;  /* 0x0000000000007918 */ /* 0x000fc40000000000 */
[----:B------:R-:W-:Y:S04]  /*54fd0*/  STL.64 [R1+0xef0], R12 ;  /* 0x000ef00c01007387 */ /* 0x000fe80000100a00 */
[----:B------:R0:W-:Y:S04]  /*54fe0*/  STL.64 [R1+0xef8], R14 ;  /* 0x000ef80e01007387 */ /* 0x0001e80000100a00 */
[----:B0-----:R-:W3:Y:S04]  /*54ff0*/  LDL.LU.64 R14, [R1+0x3e18] ;  /* 0x003e1800010e7983 */ /* 0x001ee80000300a00 */
[----:B------:R-:W4:Y:S04]  /*55000*/  LDL.LU.64 R12, [R1+0x3e10] ;  /* 0x003e1000010c7983 */ /* 0x000f280000300a00 */
[----:B------:R-:W-:Y:S04]  /*55010*/  STL.64 [R1+0xee0], R8 ;  /* 0x000ee00801007387 */ /* 0x000fe80000100a00 */
[----:B------:R0:W-:Y:S04]  /*55020*/  STL.64 [R1+0xee8], R10 ;  /* 0x000ee80a01007387 */ /* 0x0001e80000100a00 */
[----:B0-----:R-:W3:Y:S04]  /*55030*/  LDL.LU.64 R10, [R1+0x3e08] ;  /* 0x003e0800010a7983 */ /* 0x001ee80000300a00 */
[----:B------:R-:W4:Y:S04]  /*55040*/  LDL.LU.64 R8, [R1+0x3e00] ;  /* 0x003e000001087983 */ /* 0x000f280000300a00 */
[----:B------:R-:W-:Y:S04]  /*55050*/  STL.64 [R1+0x3d20], R42 ;  /* 0x003d202a01007387 */ /* 0x000fe80000100a00 */
[----:B------:R0:W-:Y:S04]  /*55060*/  STL.64 [R1+0x3d18], R40 ;  /* 0x003d182801007387 */ /* 0x0001e80000100a00 */
[----:B0-----:R-:W3:Y:S04]  /*55070*/  LDL.LU.64 R40, [R1+0x1da0] ;  /* 0x001da00001287983 */ /* 0x001ee80000300a00 */
[----:B------:R-:W3:Y:S04]  /*55080*/  LDL.LU.64 R42, [R1+0x1da8] ;  /* 0x001da800012a7983 */ /* 0x000ee80000300a00 */
[----:B------:R-:W-:Y:S04]  /*55090*/  STL.64 [R1+0x3dd8], R38 ;  /* 0x003dd82601007387 */ /* 0x000fe80000100a00 */
[----:B------:R0:W-:Y:S01]  /*550a0*/  STL.64 [R1+0x3dd0], R36 ;  /* 0x003dd02401007387 */ /* 0x0001e20000100a00 */
[C---:B--2---:R-:W-:Y:S06]  /*550b0*/  HMMA.16816.F32 R44, R4.reuse, R2, R44 ;  /* 0x00000002042c723c */ /* 0x044fec000000182c */
[C---:B---3--:R-:W-:Y:S06]  /*550c0*/  HMMA.16816.F32 R40, R4.reuse, R38, R40 ;  /* 0x000000260428723c */ /* 0x048fec0000001828 */
[----:B0-----:R-:W-:-:S15]  /*550d0*/  HMMA.16816.F32 R36, R4, R10, R32 ;  /* 0x0000000a0424723c */ /* 0x001fde0000001820 */
[----:B------:R-:W-:-:S02]  /*550e0*/  NOP ;  /* 0x0000000000007918 */ /* 0x000fc40000000000 */
[----:B------:R-:W-:Y:S04]  /*550f0*/  STL.64 [R1+0xed0], R40 ;  /* 0x000ed02801007387 */ /* 0x000fe80000100a00 */
[----:B------:R4:W-:Y:S02]  /*55100*/  STL.64 [R1+0xed8], R42 ;  /* 0x000ed82a01007387 */ /* 0x0009e40000100a00 */
[----:B----4-:R-:W-:Y:S02]  /*55110*/  HMMA.16816.F32 R40, R4, R8, R56 ;  /* 0x000000080428723c */ /* 0x010fe40000001838 */
[----:B------:R-:W-:Y:S04]  /*55120*/  STL.64 [R1+0xec0], R44 ;  /* 0x000ec02c01007387 */ /* 0x000fe80000100a00 */
[----:B------:R-:W-:Y:S04]  /*55130*/  STL.64 [R1+0xec8], R46 ;  /* 0x000ec82e01007387 */ /* 0x000fe80000100a00 */
[----:B------:R-:W2:-:S13]  /*55140*/  LDL.LU R56, [R1+0xa4c] ;  /* 0x000a4c0001387983 */ /* 0x000e9a0000300800 */
[----:B------:R-:W-:Y:S04]  /*55150*/  STL.64 [R1+0xeb0], R40 ;  /* 0x000eb02801007387 */ /* 0x000fe80000100a00 */
[----:B------:R-:W-:Y:S04]  /*55160*/  STL.64 [R1+0xeb8], R42 ;  /* 0x000eb82a01007387 */ /* 0x000fe80000100a00 */
[----:B------:R-:W2:Y:S04]  /*55170*/  LDL.LU R32, [R1+0xa48] ;  /* 0x000a480001207983 */ /* 0x000ea80000300800 */
[----:B------:R-:W-:Y:S04]  /*55180*/  STL.64 [R1+0xea0], R36 ;  /* 0x000ea02401007387 */ /* 0x000fe80000100a00 */
[----:B------:R0:W-:Y:S02]  /*55190*/  STL.64 [R1+0xea8], R38 ;  /* 0x000ea82601007387 */ /* 0x0001e40000100a00 */
[C---:B0-----:R-:W-:Y:S02]  /*551a0*/  HMMA.16816.F32 R36, R4.reuse, R12, R52 ;  /* 0x0000000c0424723c */ /* 0x041fe40000001834 */
[----:B------:R-:W-:Y:S04]  /*551b0*/  STL.64 [R1+0x3d30], R10 ;  /* 0x003d300a01007387 */ /* 0x000fe80000100a00 */
[----:B------:R0:W-:Y:S04]  /*551c0*/  STL.64 [R1+0x3d28], R8 ;  /* 0x003d280801007387 */ /* 0x0001e80000100a00 */
[----:B------:R-:W3:Y:S01]  /*551d0*/  LDL.LU.64 R52, [R1+0x1d40] ;  /* 0x001d400001347983 */ /* 0x000ee20000300a00 */
[----:B0-----:R-:W-:-:S12]  /*551e0*/  HMMA.16816.F32 R8, R4, R14, R48 ;  /* 0x0000000e0408723c */ /* 0x001fd80000001830 */
[----:B------:R-:W-:Y:S04]  /*551f0*/  STL.64 [R1+0xe90], R36 ;  /* 0x000e902401007387 */ /* 0x000fe80000100a00 */
[----:B------:R-:W-:Y:S04]  /*55200*/  STL.64 [R1+0xe98], R38 ;  /* 0x000e982601007387 */ /* 0x000fe80000100a00 */
[----:B------:R-:W3:Y:S04]  /*55210*/  LDL.LU.64 R54, [R1+0x1d48] ;  /* 0x001d480001367983 */ /* 0x000ee80000300a00 */
[----:B------:R0:W-:Y:S04]  /*55220*/  STL.64 [R1+0xe80], R8 ;  /* 0x000e800801007387 */ /* 0x0001e80000100a00 */
[----:B------:R1:W-:Y:S04]  /*55230*/  STL.64 [R1+0xe88], R10 ;  /* 0x000e880a01007387 */ /* 0x0003e80000100a00 */
[----:B------:R-:W4:Y:S04]  /*55240*/  LDL.LU.64 R48, [R1+0x1d30] ;  /* 0x001d300001307983 */ /* 0x000f280000300a00 */
[----:B------:R-:W4:Y:S04]  /*55250*/  LDL.LU.64 R50, [R1+0x1d38] ;  /* 0x001d380001327983 */ /* 0x000f280000300a00 */
[----:B------:R-:W2:Y:S04]  /*55260*/  LDL.LU.64 R44, [R1+0x1d20] ;  /* 0x001d2000012c7983 */ /* 0x000ea80000300a00 */
[----:B------:R-:W2:Y:S04]  /*55270*/  LDL.LU.64 R46, [R1+0x1d28] ;  /* 0x001d2800012e7983 */ /* 0x000ea80000300a00 */
[----:B------:R-:W2:Y:S04]  /*55280*/  LDL.LU.64 R40, [R1+0x1d10] ;  /* 0x001d100001287983 */ /* 0x000ea80000300a00 */
[----:B------:R-:W2:Y:S04]  /*55290*/  LDL.LU.64 R42, [R1+0x1d18] ;  /* 0x001d1800012a7983 */ /* 0x000ea80000300a00 */
[----:B0-----:R-:W2:Y:S04]  /*552a0*/  LDL.LU.64 R8, [R1+0x1d00] ;  /* 0x001d000001087983 */ /* 0x001ea80000300a00 */
[----:B-1----:R-:W2:Y:S04]  /*552b0*/  LDL.LU.64 R10, [R1+0x1d08] ;  /* 0x001d0800010a7983 */ /* 0x002ea80000300a00 */
[----:B------:R-:W2:Y:S04]  /*552c0*/  LDL.LU.64 R36, [R1+0x1cf0] ;  /* 0x001cf00001247983 */ /* 0x000ea80000300a00 */
[----:B------:R-:W2:Y:S04]  /*552d0*/  LDL.LU.64 R38, [R1+0x1cf8] ;  /* 0x001cf80001267983 */ /* 0x000ea80000300a00 */
[----:B------:R-:W2:Y:S04]  /*552e0*/  LDL.LU R57, [R1+0xa54] ;  /* 0x000a540001397983 */ /* 0x000ea80000300800 */
[----:B------:R-:W2:Y:S04]  /*552f0*/  LDL.LU R33, [R1+0xa50] ;  /* 0x000a500001217983 */ /* 0x000ea80000300800 */
[----:B------:R-:W2:Y:S04]  /*55300*/  LDL.LU R58, [R1+0xa5c] ;  /* 0x000a5c00013a7983 */ /* 0x000ea80000300800 */
[----:B------:R-:W2:Y:S04]  /*55310*/  LDL.LU R34, [R1+0xa58] ;  /* 0x000a580001227983 */ /* 0x000ea80000300800 */
[----:B------:R-:W-:Y:S04]  /*55320*/  STL.64 [R1+0x3d80], R14 ;  /* 0x003d800e01007387 */ /* 0x000fe80000100a00 */
[----:B------:R3:W-:Y:S04]  /*55330*/  STL.64 [R1+0x3d78], R12 ;  /* 0x003d780c01007387 */ /* 0x0007e80000100a00 */
[----:B------:R-:W2:Y:S04]  /*55340*/  LDL.LU R59, [R1+0xa64] ;  /* 0x000a6400013b7983 */ /* 0x000ea80000300800 */
[----:B------:R-:W2:Y:S01]  /*55350*/  LDL.LU R35, [R1+0xa60] ;  /* 0x000a600001237983 */ /* 0x000ea20000300800 */
[----:B---3--:R-:W-:-:S15]  /*55360*/  HMMA.16816.F32 R12, R4, R16, R52 ;  /* 0x00000010040c723c */ /* 0x008fde0000001834 */
[----:B------:R-:W-:-:S08]  /*55370*/  NOP ;  /* 0x0000000000007918 */ /* 0x000fd00000000000 */
[----:B------:R-:W-:Y:S04]  /*55380*/  STL.64 [R1+0xe70], R12 ;  /* 0x000e700c01007387 */ /* 0x000fe80000100a00 */
[----:B------:R4:W-:Y:S02]  /*55390*/  STL.64 [R1+0xe78], R14 ;  /* 0x000e780e01007387 */ /* 0x0009e40000100a00 */
[C---:B----4-:R-:W-:Y:S06]  /*553a0*/  HMMA.16816.F32 R12, R4.reuse, R18, R48 ;  /* 0x00000012040c723c */ /* 0x050fec0000001830 */
[----:B------:R-:W-:Y:S04]  /*553b0*/  STL.64 [R1+0x3d10], R18 ;  /* 0x003d101201007387 */ /* 0x000fe80000100a00 */
[----:B------:R2:W-:Y:S02]  /*553c0*/  STL.64 [R1+0x3d08], R16 ;  /* 0x003d081001007387 */ /* 0x0005e40000100a00 */
[C---:B--2---:R-:W-:Y:S11]  /*553d0*/  HMMA.16816.F32 R16, R4.reuse, R20, R44 ;  /* 0x000000140410723c */ /* 0x044ff6000000182c */
[----:B------:R-:W-:Y:S04]  /*553e0*/  STL.64 [R1+0xe60], R12 ;  /* 0x000e600c01007387 */ /* 0x000fe80000100a00 */
[----:B------:R0:W-:Y:S02]  /*553f0*/  STL.64 [R1+0xe68], R14 ;  /* 0x000e680e01007387 */ /* 0x0001e40000100a00 */
[C---:B0-----:R-:W-:Y:S06]  /*55400*/  HMMA.16816.F32 R12, R4.reuse, R22, R40 ;  /* 0x00000016040c723c */ /* 0x041fec0000001828 */
[----:B------:R-:W-:Y:S04]  /*55410*/  STL.64 [R1+0x3d00], R22 ;  /* 0x003d001601007387 */ /* 0x000fe80000100a00 */
[----:B------:R-:W-:Y:S04]  /*55420*/  STL.64 [R1+0xe50], R16 ;  /* 0x000e501001007387 */ /* 0x000fe80000100a00 */
[----:B------:R-:W-:Y:S04]  /*55430*/  STL.64 [R1+0xe58], R18 ;  /* 0x000e581201007387 */ /* 0x000fe80000100a00 */
[----:B------:R-:W-:Y:S05]  /*55440*/  STL.64 [R1+0x3cf8], R20 ;  /* 0x003cf81401007387 */ /* 0x000fea0000100a00 */
[----:B------:R-:W-:Y:S04]  /*55450*/  STL.64 [R1+0xe40], R12 ;  /* 0x000e400c01007387 */ /* 0x000fe80000100a00 */
[----:B------:R0:W-:Y:S02]  /*55460*/  STL.64 [R1+0xe48], R14 ;  /* 0x000e480e01007387 */ /* 0x0001e40000100a00 */
[----:B0-----:R-:W-:Y:S02]  /*55470*/  HMMA.16816.F32 R12, R4, R24, R8 ;  /* 0x00000018040c723c */ /* 0x001fe40000001808 */
[----:B------:R-:W2:Y:S04]  /*55480*/  LDL.LU.64 R8, [R1+0x1ce0] ;  /* 0x001ce00001087983 */ /* 0x000ea80000300a00 */
[----:B------:R-:W2:Y:S01]  /*55490*/  LDL.LU.64 R10, [R1+0x1ce8] ;  /* 0x001ce800010a7983 */ /* 0x000ea20000300a00 */
[----:B------:R-:W-:-:S15]  /*554a0*/  IMAD.MOV.U32 R54, RZ, RZ, R31 ;  /* 0x000000ffff367224 */ /* 0x000fde00078e001f */
[----:B------:R-:W-:-:S01]  /*554b0*/  NOP ;  /* 0x0000000000007918 */ /* 0x000fc20000000000 */
[----:B------:R-:W-:Y:S04]  /*554c0*/  STL.64 [R1+0xe30], R12 ;  /* 0x000e300c01007387 */ /* 0x000fe80000100a00 */
[----:B------:R0:W-:Y:S04]  /*554d0*/  STL.64 [R1+0xe38], R14 ;  /* 0x000e380e01007387 */ /* 0x0001e80000100a00 */
[----:B------:R-:W3:Y:S01]  /*554e0*/  LDL.LU R31, [R1+0x3df8] ;  /* 0x003df800011f7983 */ /* 0x000ee20000300800 */
[----:B0-----:R-:W-:Y:S01]  /*554f0*/  HMMA.16816.F32 R12, R4, R26, R36 ;  /* 0x0000001a040c723c */ /* 0x001fe20000001824 */
[----:B------:R-:W-:-:S02]  /*55500*/  IMAD.MOV.U32 R55, RZ, RZ, R30 ;  /* 0x000000ffff377224 */ /* 0x000fc400078e001e */
[----:B------:R-:W4:Y:S04]  /*55510*/  LDL.LU R30, [R1+0x3df4] ;  /* 0x003df400011e7983 */ /* 0x000f280000300800 */
[----:B------:R0:W-:Y:S04]  /*55520*/  STL.64 [R1+0x3d90], R26 ;  /* 0x003d901a01007387 */ /* 0x0001e80000100a00 */
[----:B------:R1:W-:Y:S01]  /*55530*/  STL.64 [R1+0x3d88], R24 ;  /* 0x003d881801007387 */ /* 0x0003e20000100a00 */
[----:B------:R-:W-:Y:S02]  /*55540*/  IMAD.MOV.U32 R52, RZ, RZ, R28 ;  /* 0x000000ffff347224 */ /* 0x000fe400078e001c */
[----:B------:R-:W-:-:S09]  /*55550*/  IMAD.MOV.U32 R53, RZ, RZ, R29 ;  /* 0x000000ffff357224 */ /* 0x000fd200078e001d */
[----:B------:R-:W-:Y:S04]  /*55560*/  STL.64 [R1+0xe20], R12 ;  /* 0x000e200c01007387 */ /* 0x000fe80000100a00 */
[----:B------:R-:W-:Y:S04]  /*55570*/  STL.64 [R1+0xe28], R14 ;  /* 0x000e280e01007387 */ /* 0x000fe80000100a00 */
[----:B------:R-:W2:Y:S04]  /*55580*/  LDL.LU R28, [R1+0x3df0] ;  /* 0x003df000011c7983 */ /* 0x000ea80000300800 */
[----:B------:R-:W2:Y:S04]  /*55590*/  LDL.LU R29, [R1+0x3dec] ;  /* 0x003dec00011d7983 */ /* 0x000ea80000300800 */
[----:B------:R-:W-:Y:S04]  /*555a0*/  STL.64 [R1+0x3da0], R54 ;  /* 0x003da03601007387 */ /* 0x000fe80000100a00 */
[----:B------:R-:W-:Y:S04]  /*555b0*/  STL.64 [R1+0x3d98], R52 ;  /* 0x003d983401007387 */ /* 0x000fe80000100a00 */
[----:B0-----:R-:W4:Y:S01]  /*555c0*/  LDL R26, [R1+0x18] ;  /* 0x00001800011a7983 */ /* 0x001f220000100800 */
[----:B---3--:R-:W-:-:S03]  /*555d0*/  IMAD.MOV.U32 R27, RZ, RZ, R31 ;  /* 0x000000ffff1b7224 */ /* 0x008fc600078e001f */
[----:B------:R-:W3:Y:S01]  /*555e0*/  LDL.LU R31, [R1+0x3de8] ;  /* 0x003de800011f7983 */ /* 0x000ee20000300800 */
[----:B--2---:R-:W-:Y:S03]  /*555f0*/  HMMA.16816.F32 R8, R4, R28, R8 ;  /* 0x0000001c0408723c */ /* 0x004fe60000001808 */
[----:B----4-:R0:W-:Y:S04]  /*55600*/  STL.64 [R1+0x3da8], R26 ;  /* 0x003da81a01007387 */ /* 0x0101e80000100a00 */
[----:B-1----:R-:W2:Y:S04]  /*55610*/  LDL R24, [R1+0x20] ;  /* 0x0000200001187983 */ /* 0x002ea80000100800 */
[----:B------:R-:W2:Y:S01]  /*55620*/  LDL R25, [R1+0x24] ;  /* 0x0000240001197983 */ /* 0x000ea20000100800 */
[----:B0-----:R-:W-:-:S03]  /*55630*/  IMAD.MOV.U32 R26, RZ, RZ, R30 ;  /* 0x000000ffff1a7224 */ /* 0x001fc600078e001e */
[----:B------:R-:W4:Y:S08]  /*55640*/  LDL.LU R30, [R1+0x3de4] ;  /* 0x003de400011e7983 */ /* 0x000f300000300800 */
[----:B------:R0:W-:Y:S04]  /*55650*/  STL.64 [R1+0xe10], R8 ;  /* 0x000e100801007387 */ /* 0x0001e80000100a00 */
[----:B------:R1:W-:Y:S01]  /*55660*/  STL.64 [R1+0xe18], R10 ;  /* 0x000e180a01007387 */ /* 0x0003e20000100a00 */
[----:B---3--:R-:W-:-:S03]  /*55670*/  IMAD.MOV.U32 R27, RZ, RZ, R31 ;  /* 0x000000ffff1b7224 */ /* 0x008fc600078e001f */
[----:B------:R-:W4:Y:S04]  /*55680*/  LDL.LU R31, [R1+0x3de0] ;  /* 0x003de000011f7983 */ /* 0x000f280000300800 */
[----:B------:R-:W4:Y:S04]  /*55690*/  LDL.LU.64 R36, [R1+0x1f70] ;  /* 0x001f700001247983 */ /* 0x000f280000300a00 */
[----:B------:R-:W4:Y:S04]  /*556a0*/  LDL.LU.64 R38, [R1+0x1f78] ;  /* 0x001f780001267983 */ /* 0x000f280000300a00 */
[----:B0-----:R-:W3:Y:S04]  /*556b0*/  LDL.LU.64 R8, [R1+0x1f60] ;  /* 0x001f600001087983 */ /* 0x001ee80000300a00 */
[----:B-1----:R-:W3:Y:S04]  /*556c0*/  LDL.LU.64 R10, [R1+0x1f68] ;  /* 0x001f6800010a7983 */ /* 0x002ee80000300a00 */
[----:B------:R-:W2:Y:S04]  /*556d0*/  LDL.LU.64 R52, [R1+0x1cb0] ;  /* 0x001cb00001347983 */ /* 0x000ea80000300a00 */
[----:B------:R-:W4:Y:S04]  /*556e0*/  LDL.LU.64 R54, [R1+0x1cb8] ;  /* 0x001cb80001367983 */ /* 0x000f280000300a00 */
[----:B----4-:R-:W-:Y:S04]  /*556f0*/  STL.64 [R1+0x3db8], R54 ;  /* 0x003db83601007387 */ /* 0x010fe80000100a00 */
[----:B--2---:R0:W-:Y:S04]  /*55700*/  STL.64 [R1+0x3db0], R52 ;  /* 0x003db03401007387 */ /* 0x0041e80000100a00 */
[----:B0-----:R-:W2:Y:S04]  /*55710*/  LDL.LU.64 R52, [R1+0x1cc0] ;  /* 0x001cc00001347983 */ /* 0x001ea80000300a00 */
[----:B------:R-:W4:Y:S01]  /*55720*/  LDL.LU.64 R54, [R1+0x1cc8] ;  /* 0x001cc80001367983 */ /* 0x000f220000300a00 */
[----:B------:R-:W-:Y:S01]  /*55730*/  HMMA.16816.F32 R36, R4, R30, R36 ;  /* 0x0000001e0424723c */ /* 0x000fe20000001824 */
[----:B------:R-:W-:-:S02]  /*55740*/  IMAD R32, R32, 0x100, R56 ;  /* 0x0000010020207824 */ /* 0x000fc400078e0238 */
[----:B------:R-:W-:Y:S02]  /*55750*/  IMAD R33, R33, 0x100, R57 ;  /* 0x0000010021217824 */ /* 0x000fe400078e0239 */
[----:B------:R-:W-:Y:S02]  /*55760*/  IMAD R34, R34, 0x100, R58 ;  /* 0x0000010022227824 */ /* 0x000fe400078e023a */
[----:B------:R-:W-:Y:S01]  /*55770*/  IMAD R35, R35, 0x100, R59 ;  /* 0x0000010023237824 */ /* 0x000fe200078e023b */
[----:B----4-:R-:W-:Y:S04]  /*55780*/  STL.64 [R1+0x3dc8], R54 ;  /* 0x003dc83601007387 */ /* 0x010fe80000100a00 */
[----:B--2---:R0:W-:Y:S04]  /*55790*/  STL.64 [R1+0x3dc0], R52 ;  /* 0x003dc03401007387 */ /* 0x0041e80000100a00 */
[----:B0-----:R-:W2:Y:S04]  /*557a0*/  LDL.LU.64 R52, [R1+0x1cd0] ;  /* 0x001cd00001347983 */ /* 0x001ea80000300a00 */
[----:B------:R-:W2:Y:S04]  /*557b0*/  LDL.LU.64 R54, [R1+0x1cd8] ;  /* 0x001cd80001367983 */ /* 0x000ea80000300a00 */
[----:B------:R-:W4:Y:S04]  /*557c0*/  LDL.LU.64 R12, [R1+0x1ca0] ;  /* 0x001ca000010c7983 */ /* 0x000f280000300a00 */
        /* <DEDUP_REMOVED lines=13> */
[----:B------:R-:W-:Y:S04]  /*558a0*/  STL.64 [R1+0x10a0], R36 ;  /* 0x0010a02401007387 */ /* 0x000fe80000100a00 */
[----:B------:R0:W-:Y:S04]  /*558b0*/  STL.64 [R1+0x10a8], R38 ;  /* 0x0010a82601007387 */ /* 0x0001e80000100a00 */
[----:B0-----:R-:W4:Y:S04]  /*558c0*/  LDL.LU.64 R38, [R1+0x3dd8] ;  /* 0x003dd80001267983 */ /* 0x001f280000300a00 */
[----:B------:R-:W3:Y:S02]  /*558d0*/  LDL.LU.64 R36, [R1+0x3dd0] ;  /* 0x003dd00001247983 */ /* 0x000ee40000300a00 */
[C---:B---3--:R-:W-:Y:S06]  /*558e0*/  HMMA.16816.F32 R8, R4.reuse, R36, R8 ;  /* 0x000000240408723c */ /* 0x048fec0000001808 */
[----:B--2---:R-:W-:-:S15]  /*558f0*/  HMMA.16816.F32 R4, R4, R26, R52 ;  /* 0x0000001a0404723c */ /* 0x004fde0000001834 */
[----:B------:R-:W-:-:S02]  /*55900*/  NOP ;  /* 0x0000000000007918 */ /* 0x000fc40000000000 */
[----:B------:R0:W-:Y:S04]  /*55910*/  STL.64 [R1+0x1090], R8 ;  /* 0x0010900801007387 */ /* 0x0001e80000100a00 */
[----:B------:R1:W-:Y:S04]  /*55920*/  STL.64 [R1+0x1098], R10 ;  /* 0x0010980a01007387 */ /* 0x0003e80000100a00 */
[----:B0-----:R-:W2:Y:S04]  /*55930*/  LDL.LU.64 R8, [R1+0x1c30] ;  /* 0x001c300001087983 */ /* 0x001ea80000300a00 */
[----:B-1----:R-:W2:Y:S04]  /*55940*/  LDL.LU.64 R10, [R1+0x1c38] ;  /* 0x001c3800010a7983 */ /* 0x002ea80000300a00 */
[----:B------:R-:W3:Y:S04]  /*55950*/  LDL.LU.64 R54, [R1+0x3dc8] ;  /* 0x003dc80001367983 */ /* 0x000ee80000300a00 */
[----:B------:R-:W3:Y:S01]  /*55960*/  LDL.LU.64 R52, [R1+0x3dc0] ;  /* 0x003dc00001347983 */ /* 0x000ee20000300a00 */
[----:B------:R-:W-:-:S02]  /*55970*/  F2FP.F16.E4M3.UNPACK_B R32, R32 ;  /* 0x00000020ff20723e */ /* 0x000fc400020006ff */
[----:B------:R-:W-:Y:S02]  /*55980*/  F2FP.F16.E4M3.UNPACK_B R33, R33 ;  /* 0x00000021ff21723e */ /* 0x000fe400020006ff */
[----:B------:R-:W-:Y:S02]  /*55990*/  F2FP.F16.E4M3.UNPACK_B R34, R34 ;  /* 0x00000022ff22723e */ /* 0x000fe400020006ff */
[----:B------:R-:W-:Y:S01]  /*559a0*/  F2FP.F16.E4M3.UNPACK_B R35, R35 ;  /* 0x00000023ff23723e */ /* 0x000fe200020006ff */
[----:B------:R-:W-:Y:S04]  /*559b0*/  STL.64 [R1+0xe00], R4 ;  /* 0x000e000401007387 */ /* 0x000fe80000100a00 */
[----:B------:R0:W-:Y:S04]  /*559c0*/  STL.64 [R1+0xe08], R6 ;  /* 0x000e080601007387 */ /* 0x0001e80000100a00 */
[----:B0-----:R-:W4:Y:S01]  /*559d0*/  LDL R6, [R1] ;  /* 0x0000000001067983 */ /* 0x001f220000100800 */
[----:B---3--:R-:W-:Y:S03]  /*559e0*/  HMMA.16816.F32 R24, R32, R24, R52 ;  /* 0x000000182018723c */ /* 0x008fe60000001834 */
[----:B------:R-:W3:Y:S04]  /*559f0*/  LDL.LU.64 R54, [R1+0x3db8] ;  /* 0x003db80001367983 */ /* 0x000ee80000300a00 */
[----:B------:R-:W3:-:S15]  /*55a00*/  LDL.LU.64 R52, [R1+0x3db0] ;  /* 0x003db00001347983 */ /* 0x000ede0000300a00 */
[----:B------:R-:W-:-:S01]  /*55a10*/  NOP ;  /* 0x0000000000007918 */ /* 0x000fc20000000000 */
[----:B------:R-:W-:Y:S04]  /*55a20*/  STL.64 [R1+0xdf0], R24 ;  /* 0x000df01801007387 */ /* 0x000fe80000100a00 */
[----:B------:R0:W-:Y:S04]  /*55a30*/  STL.64 [R1+0xdf8], R26 ;  /* 0x000df81a01007387 */ /* 0x0001e80000100a00 */
[----:B0-----:R-:W3:Y:S02]  /*55a40*/  LDL.LU.64 R26, [R1+0x3da8] ;  /* 0x003da800011a7983 */ /* 0x001ee40000300a00 */
[----:B---3--:R-:W-:Y:S02]  /*55a50*/  HMMA.16816.F32 R24, R32, R26, R52 ;  /* 0x0000001a2018723c */ /* 0x008fe40000001834 */
[----:B------:R-:W3:Y:S04]  /*55a60*/  LDL.LU.64 R54, [R1+0x3da0] ;  /* 0x003da00001367983 */ /* 0x000ee80000300a00 */
[----:B------:R-:W2:Y:S01]  /*55a70*/  LDL.LU.64 R52, [R1+0x3d98] ;  /* 0x003d980001347983 */ /* 0x000ea20000300a00 */
[----:B------:R-:W-:-:S07]  /*55a80*/  IMAD.MOV.U32 R7, RZ, RZ, R0 ;  /* 0x000000ffff077224 */ /* 0x000fce00078e0000 */
[C---:B----4-:R-:W-:Y:S09]  /*55a90*/  HMMA.16816.F32 R4, R32.reuse, R6, R56 ;  /* 0x000000062004723c */ /* 0x050ff20000001838 */
[----:B------:R-:W-:Y:S04]  /*55aa0*/  STL.64 [R1+0xde0], R24 ;  /* 0x000de01801007387 */ /* 0x000fe80000100a00 */
[----:B------:R0:W-:Y:S04]  /*55ab0*/  STL.64 [R1+0xde8], R26 ;  /* 0x000de81a01007387 */ /* 0x0001e80000100a00 */
[----:B0-----:R-:W4:Y:S04]  /*55ac0*/  LDL.LU.64 R26, [R1+0x3d90] ;  /* 0x003d9000011a7983 */ /* 0x001f280000300a00 */
[----:B------:R-:W4:Y:S01]  /*55ad0*/  LDL.LU.64 R24, [R1+0x3d88] ;  /* 0x003d880001187983 */ /* 0x000f220000300a00 */
[C---:B--2---:R-:W-:Y:S06]  /*55ae0*/  HMMA.16816.F32 R12, R32.reuse, R52, R12 ;  /* 0x00000034200c723c */ /* 0x044fec000000180c */
[----:B---3--:R-:W-:-:S15]  /*55af0*/  HMMA.16816.F32 R52, R32, R54, R48 ;  /* 0x000000362034723c */ /* 0x008fde0000001830 */
[----:B------:R-:W-:-:S02]  /*55b00*/  NOP ;  /* 0x0000000000007918 */ /* 0x000fc40000000000 */
[----:B------:R-:W-:Y:S04]  /*55b10*/  STL.64 [R1+0xdd0], R12 ;  /* 0x000dd00c01007387 */ /* 0x000fe80000100a00 */
[----:B------:R0:W-:Y:S04]  /*55b20*/  STL.64 [R1+0xdd8], R14 ;  /* 0x000dd80e01007387 */ /* 0x0001e80000100a00 */
[----:B0-----:R-:W2:Y:S04]  /*55b30*/  LDL.LU.64 R14, [R1+0x3d80] ;  /* 0x003d8000010e7983 */ /* 0x001ea80000300a00 */
[----:B------:R-:W3:Y:S04]  /*55b40*/  LDL.LU.64 R12, [R1+0x3d78] ;  /* 0x003d7800010c7983 */ /* 0x000ee80000300a00 */
[----:B------:R-:W4:Y:S04]  /*55b50*/  LDL.LU.64 R50, [R1+0x3d70] ;  /* 0x003d700001327983 */ /* 0x000f280000300a00 */
[----:B------:R-:W2:Y:S04]  /*55b60*/  LDL.LU.64 R48, [R1+0x3d68] ;  /* 0x003d680001307983 */ /* 0x000ea80000300a00 */
[----:B------:R-:W-:Y:S04]  /*55b70*/  STL.64 [R1+0xdc0], R52 ;  /* 0x000dc03401007387 */ /* 0x000fe80000100a00 */
[----:B------:R0:W-:Y:S04]  /*55b80*/  STL.64 [R1+0xdc8], R54 ;  /* 0x000dc83601007387 */ /* 0x0001e80000100a00 */
[----:B0-----:R-:W3:Y:S04]  /*55b90*/  LDL.LU.64 R54, [R1+0x3d60] ;  /* 0x003d600001367983 */ /* 0x001ee80000300a00 */
[----:B------:R-:W4:Y:S04]  /*55ba0*/  LDL.LU.64 R52, [R1+0x3d58] ;  /* 0x003d580001347983 */ /* 0x000f280000300a00 */
[----:B------:R-:W2:Y:S04]  /*55bb0*/  LDL.LU.64 R58, [R1+0x3d50] ;  /* 0x003d5000013a7983 */ /* 0x000ea80000300a00 */
[----:B------:R-:W3:Y:S01]  /*55bc0*/  LDL.LU.64 R56, [R1+0x3d48] ;  /* 0x003d480001387983 */ /* 0x000ee20000300a00 */
[----:B------:R-:W-:Y:S03]  /*55bd0*/  HMMA.16816.F32 R44, R32, R60, R44 ;  /* 0x0000003c202c723c */ /* 0x000fe6000000182c */
[----:B------:R-:W-:Y:S04]  /*55be0*/  STL.64 [R1+0xdb0], R4 ;  /* 0x000db00401007387 */ /* 0x000fe80000100a00 */
[----:B------:R3:W-:-:S15]  /*55bf0*/  STL.64 [R1+0xdb8], R6 ;  /* 0x000db80601007387 */ /* 0x0007de0000100a00 */
[----:B------:R-:W-:-:S01]  /*55c00*/  NOP ;  /* 0x0000000000007918 */ /* 0x000fc20000000000 */
[----:B------:R0:W-:Y:S04]  /*55c10*/  STL.64 [R1+0xda0], R44 ;  /* 0x000da02c01007387 */ /* 0x0001e80000100a00 */
[----:B------:R1:W-:Y:S01]  /*55c20*/  STL.64 [R1+0xda8], R46 ;  /* 0x000da82e01007387 */ /* 0x0003e20000100a00 */
[C---:B--2---:R-:W-:Y:S06]  /*55c30*/  HMMA.16816.F32 R40, R32.reuse, R58, R40 ;  /* 0x0000003a2028723c */ /* 0x044fec0000001828 */
[----:B---3--:R-:W-:Y:S01]  /*55c40*/  HMMA.16816.F32 R4, R32, R56, R20 ;  /* 0x000000382004723c */ /* 0x008fe20000001814 */
[----:B------:R-:W-:-:S15]  /*55c50*/  STL.64 [R1+0x3cd0], R58 ;  /* 0x003cd03a01007387 */ /* 0x000fde0000100a00 */
[----:B------:R-:W-:-:S01]  /*55c60*/  NOP ;  /* 0x0000000000007918 */ /* 0x000fc20000000000 */
[----:B------:R-:W-:Y:S04]  /*55c70*/  STL.64 [R1+0xd90], R40 ;  /* 0x000d902801007387 */ /* 0x000fe80000100a00 */
[----:B------:R-:W-:Y:S04]  /*55c80*/  STL.64 [R1+0xd98], R42 ;  /* 0x000d982a01007387 */ /* 0x000fe80000100a00 */
[----:B------:R-:W-:Y:S04]  /*55c90*/  STL.64 [R1+0x3cc8], R56 ;  /* 0x003cc83801007387 */ /* 0x000fe80000100a00 */
[----:B------:R-:W-:Y:S04]  /*55ca0*/  STL.64 [R1+0xd80], R4 ;  /* 0x000d800401007387 */ /* 0x000fe80000100a00 */
[----:B------:R2:W-:Y:S04]  /*55cb0*/  STL.64 [R1+0xd88], R6 ;  /* 0x000d880601007387 */ /* 0x0005e80000100a00 */
[----:B0-----:R-:W3:Y:S04]  /*55cc0*/  LDL.LU.64 R44, [R1+0x1c20] ;  /* 0x001c2000012c7983 */ /* 0x001ee80000300a00 */
[----:B-1----:R-:W3:Y:S01]  /*55cd0*/  LDL.LU.64 R46, [R1+0x1c28] ;  /* 0x001c2800012e7983 */ /* 0x002ee20000300a00 */
[----:B--2---:R-:W-:-:S15]  /*55ce0*/  HMMA.16816.F32 R4, R32, R54, R16 ;  /* 0x000000362004723c */ /* 0x004fde0000001810 */
[----:B------:R-:W-:-:S08]  /*55cf0*/  NOP ;  /* 0x0000000000007918 */ /* 0x000fd00000000000 */
[----:B------:R-:W-:Y:S04]  /*55d00*/  STL.64 [R1+0xd70], R4 ;  /* 0x000d700401007387 */ /* 0x000fe80000100a00 */
[----:B------:R4:W-:Y:S04]  /*55d10*/  STL.64 [R1+0xd78], R6 ;  /* 0x000d780601007387 */ /* 0x0009e80000100a00 */
[----:B------:R-:W2:Y:S04]  /*55d20*/  LDL.LU.64 R16, [R1+0x1c10] ;  /* 0x001c100001107983 */ /* 0x000ea80000300a00 */
[----:B------:R-:W2:Y:S01]  /*55d30*/  LDL.LU.64 R18, [R1+0x1c18] ;  /* 0x001c180001127983 */ /* 0x000ea20000300a00 */
[----:B----4-:R-:W-:Y:S03]  /*55d40*/  HMMA.16816.F32 R4, R32, R52, R8 ;  /* 0x000000342004723c */ /* 0x010fe60000001808 */
[----:B------:R-:W4:Y:S04]  /*55d50*/  LDL.LU.64 R8, [R1+0x1c00] ;  /* 0x001c000001087983 */ /* 0x000f280000300a00 */
[----:B------:R-:W4:-:S15]  /*55d60*/  LDL.LU.64 R10, [R1+0x1c08] ;  /* 0x001c0800010a7983 */ /* 0x000f1e0000300a00 */
[----:B------:R-:W-:-:S01]  /*55d70*/  NOP ;  /* 0x0000000000007918 */ /* 0x000fc20000000000 */
[----:B------:R0:W-:Y:S04]  /*55d80*/  STL.64 [R1+0xd60], R4 ;  /* 0x000d600401007387 */ /* 0x0001e80000100a00 */
[----:B------:R1:W-:Y:S04]  /*55d90*/  STL.64 [R1+0xd68], R6 ;  /* 0x000d680601007387 */ /* 0x0003e80000100a00 */
[----:B------:R-:W4:Y:S04]  /*55da0*/  LDL.LU.64 R40, [R1+0x1bf0] ;  /* 0x001bf00001287983 */ /* 0x000f280000300a00 */
[----:B------:R-:W4:Y:S04]  /*55db0*/  LDL.LU.64 R42, [R1+0x1bf8] ;  /* 0x001bf800012a7983 */ /* 0x000f280000300a00 */
[----:B------:R-:W4:Y:S04]  /*55dc0*/  LDL.LU.64 R56, [R1+0x1bc0] ;  /* 0x001bc00001387983 */ /* 0x000f280000300a00 */
[----:B------:R-:W4:Y:S04]  /*55dd0*/  LDL.LU.64 R58, [R1+0x1bc8] ;  /* 0x001bc800013a7983 */ /* 0x000f280000300a00 */
[----:B------:R-:W4:Y:S04]  /*55de0*/  LDL.LU.64 R20, [R1+0x1bb0] ;  /* 0x001bb00001147983 */ /* 0x000f280000300a00 */
[----:B------:R-:W4:Y:S04]  /*55df0*/  LDL.LU.64 R22, [R1+0x1bb8] ;  /* 0x001bb80001167983 */ /* 0x000f280000300a00 */
[----:B0-----:R-:W4:Y:S04]  /*55e00*/  LDL.LU.64 R4, [R1+0x1ba0] ;  /* 0x001ba00001047983 */ /* 0x001f280000300a00 */
[----:B-1----:R-:W4:Y:S04]  /*55e10*/  LDL.LU.64 R6, [R1+0x1ba8] ;  /* 0x001ba80001067983 */ /* 0x002f280000300a00 */
[----:B------:R-:W-:Y:S04]  /*55e20*/  STL.64 [R1+0x3cb0], R54 ;  /* 0x003cb03601007387 */ /* 0x000fe80000100a00 */
[----:B------:R0:W-:Y:S04]  /*55e30*/  STL.64 [R1+0x3ca8], R52 ;  /* 0x003ca83401007387 */ /* 0x0001e80000100a00 */
[----:B0-----:R-:W4:Y:S04]  /*55e40*/  LDL.LU.64 R52, [R1+0x1bd0] ;  /* 0x001bd00001347983 */ /* 0x001f280000300a00 */
[----:B------:R-:W4:Y:S01]  /*55e50*/  LDL.LU.64 R54, [R1+0x1bd8] ;  /* 0x001bd80001367983 */ /* 0x000f220000300a00 */
[----:B---3--:R-:W-:-:S15]  /*55e60*/  HMMA.16816.F32 R44, R32, R50, R44 ;  /* 0x00000032202c723c */ /* 0x008fde000000182c */
[----:B------:R-:W-:-:S08]  /*55e70*/  NOP ;  /* 0x0000000000007918 */ /* 0x000fd00000000000 */
[----:B------:R-:W-:Y:S04]  /*55e80*/  STL.64 [R1+0xd50], R44 ;  /* 0x000d502c01007387 */ /* 0x000fe80000100a00 */
[----:B------:R0:W-:Y:S04]  /*55e90*/  STL.64 [R1+0xd58], R46 ;  /* 0x000d582e01007387 */ /* 0x0001e80000100a00 */
[----:B0-----:R-:W4:Y:S04]  /*55ea0*/  LDL.LU.64 R46, [R1+0x3d40] ;  /* 0x003d4000012e7983 */ /* 0x001f280000300a00 */
[----:B------:R-:W3:Y:S01]  /*55eb0*/  LDL.LU.64 R44, [R1+0x3d38] ;  /* 0x003d3800012c7983 */ /* 0x000ee20000300a00 */
[----:B--2---:R-:W-:-:S15]  /*55ec0*/  HMMA.16816.F32 R16, R32, R48, R16 ;  /* 0x000000302010723c */ /* 0x004fde0000001810 */
[----:B------:R-:W-:-:S08]  /*55ed0*/  NOP ;  /* 0x0000000000007918 */ /* 0x000fd00000000000 */
        /* <DEDUP_REMOVED lines=8> */
[C---:B----4-:R-:W-:Y:S06]  /*55f60*/  HMMA.16816.F32 R8, R32.reuse, R46, R8 ;  /* 0x0000002e2008723c */ /* 0x050fec0000001808 */
[----:B---3--:R-:W-:-:S15]  /*55f70*/  HMMA.16816.F32 R40, R32, R44, R40 ;  /* 0x0000002c2028723c */ /* 0x008fde0000001828 */
[----:B------:R-:W-:-:S02]  /*55f80*/  NOP ;  /* 0x0000000000007918 */ /* 0x000fc40000000000 */
[----:B------:R-:W-:Y:S04]  /*55f90*/  STL.64 [R1+0xd30], R8 ;  /* 0x000d300801007387 */ /* 0x000fe80000100a00 */
[----:B------:R0:W-:Y:S04]  /*55fa0*/  STL.64 [R1+0xd38], R10 ;  /* 0x000d380a01007387 */ /* 0x0001e80000100a00 */
[----:B0-----:R-:W3:Y:S04]  /*55fb0*/  LDL.LU.64 R10, [R1+0x3d30] ;  /* 0x003d3000010a7983 */ /* 0x001ee80000300a00 */
[----:B------:R-:W4:Y:S04]  /*55fc0*/  LDL.LU.64 R8, [R1+0x3d28] ;  /* 0x003d280001087983 */ /* 0x000f280000300a00 */
[----:B------:R-:W-:Y:S04]  /*55fd0*/  STL.64 [R1+0xd20], R40 ;  /* 0x000d202801007387 */ /* 0x000fe80000100a00 */
[----:B------:R0:W-:Y:S04]  /*55fe0*/  STL.64 [R1+0xd28], R42 ;  /* 0x000d282a01007387 */ /* 0x0001e80000100a00 */
[----:B0-----:R-:W2:Y:S04]  /*55ff0*/  LDL.LU.64 R42, [R1+0x3d20] ;  /* 0x003d2000012a7983 */ /* 0x001ea80000300a00 */
[----:B------:R-:W3:Y:S04]  /*56000*/  LDL.LU.64 R40, [R1+0x3d18] ;  /* 0x003d180001287983 */ /* 0x000ee80000300a00 */
[----:B------:R-:W-:Y:S04]  /*56010*/  STL.64 [R1+0x3cc0], R46 ;  /* 0x003cc02e01007387 */ /* 0x000fe80000100a00 */
        /* <DEDUP_REMOVED lines=9> */
[----:B------:R0:W-:Y:S02]  /*560b0*/  STL.64 [R1+0xd08], R46 ;  /* 0x000d082e01007387 */ /* 0x0001e40000100a00 */
[C---:B0-----:R-:W-:Y:S06]  /*560c0*/  HMMA.16816.F32 R44, R32.reuse, R38, R56 ;  /* 0x00000026202c723c */ /* 0x041fec0000001838 */
[C---:B------:R-:W-:Y:S06]  /*560d0*/  HMMA.16816.F32 R40, R32.reuse, R2, R20 ;  /* 0x000000022028723c */ /* 0x040fec0000001814 */
[C---:B----4-:R-:W-:Y:S11]  /*560e0*/  HMMA.16816.F32 R20, R32.reuse, R8, R4 ;  /* 0x000000082014723c */ /* 0x050ff60000001804 */
[----:B------:R-:W-:Y:S04]  /*560f0*/  STL.64 [R1+0xcf0], R44 ;  /* 0x000cf02c01007387 */ /* 0x000fe80000100a00 */
[----:B------:R-:W-:Y:S04]  /*56100*/  STL.64 [R1+0xcf8], R46 ;  /* 0x000cf82e01007387 */ /* 0x000fe80000100a00 */
[----:B------:R-:W2:Y:S04]  /*56110*/  LDL.LU R59, [R1+0xa6c] ;  /* 0x000a6c00013b7983 */ /* 0x000ea80000300800 */
[----:B------:R-:W-:Y:S04]  /*56120*/  STL.64 [R1+0xce0], R40 ;  /* 0x000ce02801007387 */ /* 0x000fe80000100a00 */
[----:B------:R-:W-:Y:S04]  /*56130*/  STL.64 [R1+0xce8], R42 ;  /* 0x000ce82a01007387 */ /* 0x000fe80000100a00 */
[----:B------:R-:W2:Y:S04]  /*56140*/  LDL.LU R4, [R1+0xa68] ;  /* 0x000a680001047983 */ /* 0x000ea80000300800 */
[----:B------:R-:W-:Y:S04]  /*56150*/  STL.64 [R1+0xcd0], R20 ;  /* 0x000cd01401007387 */ /* 0x000fe80000100a00 */
[----:B------:R0:W-:Y:S04]  /*56160*/  STL.64 [R1+0xcd8], R22 ;  /* 0x000cd81601007387 */ /* 0x0001e80000100a00 */
[----:B------:R-:W3:Y:S04]  /*56170*/  LDL.LU R50, [R1+0xa74] ;  /* 0x000a740001327983 */ /* 0x000ee80000300800 */
[----:B------:R-:W3:Y:S01]  /*56180*/  LDL.LU R5, [R1+0xa70] ;  /* 0x000a700001057983 */ /* 0x000ee20000300800 */
[----:B0-----:R-:W-:Y:S03]  /*56190*/  HMMA.16816.F32 R20, R32, R10, R16 ;  /* 0x0000000a2014723c */ /* 0x001fe60000001810 */
[----:B------:R-:W4:Y:S04]  /*561a0*/  LDL.LU.64 R16, [R1+0x1b80] ;  /* 0x001b800001107983 */ /* 0x000f280000300a00 */
[----:B------:R-:W4:-:S15]  /*561b0*/  LDL.LU.64 R18, [R1+0x1b88] ;  /* 0x001b880001127983 */ /* 0x000f1e0000300a00 */
[----:B------:R-:W-:-:S01]  /*561c0*/  NOP ;  /* 0x0000000000007918 */ /* 0x000fc20000000000 */
[----:B------:R0:W-:Y:S04]  /*561d0*/  STL.64 [R1+0xcc0], R20 ;  /* 0x000cc01401007387 */ /* 0x0001e80000100a00 */
[----:B------:R1:W-:Y:S04]  /*561e0*/  STL.64 [R1+0xcc8], R22 ;  /* 0x000cc81601007387 */ /* 0x0003e80000100a00 */
[----:B0-----:R-:W2:Y:S04]  /*561f0*/  LDL.LU.64 R20, [R1+0x1b60] ;  /* 0x001b600001147983 */ /* 0x001ea80000300a00 */
[----:B-1----:R-:W2:Y:S04]  /*56200*/  LDL.LU.64 R22, [R1+0x1b68] ;  /* 0x001b680001167983 */ /* 0x002ea80000300a00 */
[----:B------:R-:W3:Y:S04]  /*56210*/  LDL.LU.64 R52, [R1+0x1b40] ;  /* 0x001b400001347983 */ /* 0x000ee80000300a00 */
[----:B------:R-:W3:Y:S04]  /*56220*/  LDL.LU.64 R54, [R1+0x1b48] ;  /* 0x001b480001367983 */ /* 0x000ee80000300a00 */
[----:B------:R-:W3:Y:S04]  /*56230*/  LDL.LU.64 R44, [R1+0x1b30] ;  /* 0x001b3000012c7983 */ /* 0x000ee80000300a00 */
[----:B------:R-:W3:Y:S04]  /*56240*/  LDL.LU.64 R46, [R1+0x1b38] ;  /* 0x001b3800012e7983 */ /* 0x000ee80000300a00 */
[----:B------:R-:W3:Y:S04]  /*56250*/  LDL.LU.64 R40, [R1+0x1b20] ;  /* 0x001b200001287983 */ /* 0x000ee80000300a00 */
[----:B------:R-:W3:Y:S04]  /*56260*/  LDL.LU.64 R42, [R1+0x1b28] ;  /* 0x001b2800012a7983 */ /* 0x000ee80000300a00 */
[----:B------:R-:W3:Y:S04]  /*56270*/  LDL.LU R51, [R1+0xa7c] ;  /* 0x000a7c0001337983 */ /* 0x000ee80000300800 */
[----:B------:R-:W3:Y:S04]  /*56280*/  LDL.LU R6, [R1+0xa78] ;  /* 0x000a780001067983 */ /* 0x000ee80000300800 */
[----:B------:R-:W3:Y:S04]  /*56290*/  LDL.LU R7, [R1+0xa84] ;  /* 0x000a840001077983 */ /* 0x000ee80000300800 */
[----:B------:R-:W3:Y:S04]  /*562a0*/  LDL.LU R0, [R1+0xa80] ;  /* 0x000a800001007983 */ /* 0x000ee80000300800 */
        /* <DEDUP_REMOVED lines=24> */
[----:B0-----:R-:W3:Y:S04]  /*56430*/  LDL.LU.64 R22, [R1+0x3d00] ;  /* 0x003d000001167983 */ /* 0x001ee80000300a00 */
[----:B------:R-:W2:Y:S01]  /*56440*/  LDL.LU.64 R20, [R1+0x3cf8] ;  /* 0x003cf80001147983 */ /* 0x000ea20000300a00 */
[----:B----4-:R-:W-:-:S15]  /*56450*/  HMMA.16816.F32 R12, R32, R18, R12 ;  /* 0x00000012200c723c */ /* 0x010fde000000180c */
[----:B------:R-:W-:-:S08]  /*56460*/  NOP ;  /* 0x0000000000007918 */ /* 0x000fd00000000000 */
[----:B------:R0:W-:Y:S04]  /*56470*/  STL.64 [R1+0xc80], R12 ;  /* 0x000c800c01007387 */ /* 0x0001e80000100a00 */
[----:B------:R1:W-:Y:S04]  /*56480*/  STL.64 [R1+0xc88], R14 ;  /* 0x000c880e01007387 */ /* 0x0003e80000100a00 */
[----:B0-----:R-:W4:Y:S01]  /*56490*/  LDL.LU.64 R12, [R1+0x1b00] ;  /* 0x001b0000010c7983 */ /* 0x001f220000300a00 */
[----:B--2---:R-:W-:-:S15]  /*564a0*/  HMMA.16816.F32 R52, R32, R20, R52 ;  /* 0x000000142034723c */ /* 0x004fde0000001834 */
[----:B------:R-:W-:-:S08]  /*564b0*/  NOP ;  /* 0x0000000000007918 */ /* 0x000fd00000000000 */
[----:B------:R0:W-:Y:S04]  /*564c0*/  STL.64 [R1+0xc70], R52 ;  /* 0x000c703401007387 */ /* 0x0001e80000100a00 */
[----:B------:R2:W-:Y:S04]  /*564d0*/  STL.64 [R1+0xc78], R54 ;  /* 0x000c783601007387 */ /* 0x0005e80000100a00 */
[----:B-1----:R-:W4:Y:S01]  /*564e0*/  LDL.LU.64 R14, [R1+0x1b08] ;  /* 0x001b0800010e7983 */ /* 0x002f220000300a00 */
[C---:B---3--:R-:W-:Y:S06]  /*564f0*/  HMMA.16816.F32 R44, R32.reuse, R22, R44 ;  /* 0x00000016202c723c */ /* 0x048fec000000182c */
[C---:B------:R-:W-:Y:S06]  /*56500*/  HMMA.16816.F32 R40, R32.reuse, R24, R40 ;  /* 0x000000182028723c */ /* 0x040fec0000001828 */
[----:B------:R-:W-:Y:S01]  /*56510*/  HMMA.16816.F32 R8, R32, R26, R8 ;  /* 0x0000001a2008723c */ /* 0x000fe20000001808 */
[----:B------:R-:W-:-:S10]  /*56520*/  IMAD R4, R4, 0x100, R59 ;  /* 0x0000010004047824 */ /* 0x000fd400078e023b */
[----:B------:R-:W-:Y:S04]  /*56530*/  STL.64 [R1+0xc60], R44 ;  /* 0x000c602c01007387 */ /* 0x000fe80000100a00 */
[----:B------:R-:W-:Y:S04]  /*56540*/  STL.64 [R1+0xc68], R46 ;  /* 0x000c682e01007387 */ /* 0x000fe80000100a00 */
[----:B------:R-:W-:Y:S04]  /*56550*/  STL [R1+0x3c80], R22 ;  /* 0x003c801601007387 */ /* 0x000fe80000100800 */
[----:B------:R-:W-:Y:S04]  /*56560*/  STL [R1+0x3c7c], R23 ;  /* 0x003c7c1701007387 */ /* 0x000fe80000100800 */
[----:B0-----:R-:W3:Y:S04]  /*56570*/  LDL.64 R52, [R1+0x28] ;  /* 0x0000280001347983 */ /* 0x001ee80000100a00 */
[----:B--2---:R-:W2:Y:S04]  /*56580*/  LDL.64 R54, [R1+0x20] ;  /* 0x0000200001367983 */ /* 0x004ea80000100a00 */
[----:B------:R-:W-:Y:S04]  /*56590*/  STL.64 [R1+0xc50], R40 ;  /* 0x000c502801007387 */ /* 0x000fe80000100a00 */
[----:B------:R-:W-:Y:S04]  /*565a0*/  STL.64 [R1+0xc58], R42 ;  /* 0x000c582a01007387 */ /* 0x000fe80000100a00 */
[----:B------:R-:W2:Y:S04]  /*565b0*/  LDL.64 R56, [R1+0x18] ;  /* 0x0000180001387983 */ /* 0x000ea80000100a00 */
[----:B------:R-:W-:Y:S04]  /*565c0*/  STL [R1+0x3c70], R24 ;  /* 0x003c701801007387 */ /* 0x000fe80000100800 */
[----:B------:R-:W-:Y:S04]  /*565d0*/  STL [R1+0x3c6c], R25 ;  /* 0x003c6c1901007387 */ /* 0x000fe80000100800 */
[----:B------:R-:W-:Y:S04]  /*565e0*/  STL [R1+0x3c64], R26 ;  /* 0x003c641a01007387 */ /* 0x000fe80000100800 */
[----:B------:R-:W-:Y:S04]  /*565f0*/  STL [R1+0x3c60], R27 ;  /* 0x003c601b01007387 */ /* 0x000fe80000100800 */
[----:B------:R0:W-:Y:S04]  /*56600*/  STL.64 [R1+0xc40], R8 ;  /* 0x000c400801007387 */ /* 0x0001e80000100a00 */
[----:B------:R1:W-:Y:S04]  /*56610*/  STL.64 [R1+0xc48], R10 ;  /* 0x000c480a01007387 */ /* 0x0003e80000100a00 */
[----:B------:R-:W2:Y:S01]  /*56620*/  LDL.64 R58, [R1+0x10] ;  /* 0x00001000013a7983 */ /* 0x000ea20000100a00 */
[----:B------:R-:W-:-:S02]  /*56630*/  IMAD R5, R5, 0x100, R50 ;  /* 0x0000010005057824 */ /* 0x000fc400078e0232 */
[----:B------:R-:W-:Y:S01]  /*56640*/  IMAD R6, R6, 0x100, R51 ;  /* 0x0000010006067824 */ /* 0x000fe200078e0233 */
[----:B0-----:R-:W3:Y:S04]  /*56650*/  LDL.LU.64 R8, [R1+0x1f50] ;  /* 0x001f500001087983 */ /* 0x001ee80000300a00 */
[----:B-1----:R-:W3:Y:S04]  /*56660*/  LDL.LU.64 R10, [R1+0x1f58] ;  /* 0x001f5800010a7983 */ /* 0x002ee80000300a00 */
[----:B------:R-:W-:Y:S04]  /*56670*/  STL [R1+0x3c68], R28 ;  /* 0x003c681c01007387 */ /* 0x000fe80000100800 */
[----:B------:R-:W-:Y:S01]  /*56680*/  STL [R1+0x3c5c], R29 ;  /* 0x003c5c1d01007387 */ /* 0x000fe20000100800 */
[----:B----4-:R-:W-:-:S15]  /*56690*/  HMMA.16816.F32 R12, R32, R28, R12 ;  /* 0x0000001c200c723c */ /* 0x010fde000000180c */
[----:B------:R-:W-:-:S08]  /*566a0*/  NOP ;  /* 0x0000000000007918 */ /* 0x000fd00000000000 */
        /* <DEDUP_REMOVED lines=10> */
[----:B------:R-:W4:Y:S04]  /*56750*/  LDL.LU.64 R44, [R1+0x1ac0] ;  /* 0x001ac000012c7983 */ /* 0x000f280000300a00 */
[----:B------:R-:W4:Y:S01]  /*56760*/  LDL.LU.64 R46, [R1+0x1ac8] ;  /* 0x001ac800012e7983 */ /* 0x000f220000300a00 */
[----:B---3--:R-:W-:Y:S01]  /*56770*/  HMMA.16816.F32 R8, R32, R30, R8 ;  /* 0x0000001e2008723c */ /* 0x008fe20000001808 */
[----:B------:R-:W-:Y:S01]  /*56780*/  IMAD R7, R0, 0x100, R7 ;  /* 0x0000010000077824 */ /* 0x000fe200078e0207 */
[----:B------:R-:W-:-:S02]  /*56790*/  F2FP.F16.E4M3.UNPACK_B R4, R4 ;  /* 0x00000004ff04723e */ /* 0x000fc400020006ff */
[----:B------:R-:W-:Y:S02]  /*567a0*/  F2FP.F16.E4M3.UNPACK_B R5, R5 ;  /* 0x00000005ff05723e */ /* 0x000fe400020006ff */
[----:B------:R-:W-:Y:S02]  /*567b0*/  F2FP.F16.E4M3.UNPACK_B R6, R6 ;  /* 0x00000006ff06723e */ /* 0x000fe400020006ff */
[----:B------:R-:W-:-:S15]  /*567c0*/  F2FP.F16.E4M3.UNPACK_B R7, R7 ;  /* 0x00000007ff07723e */ /* 0x000fde00020006ff */
[----:B------:R0:W-:Y:S04]  /*567d0*/  STL.64 [R1+0x1080], R8 ;  /* 0x0010800801007387 */ /* 0x0001e80000100a00 */
[----:B------:R1:W-:Y:S04]  /*567e0*/  STL.64 [R1+0x1088], R10 ;  /* 0x0010880a01007387 */ /* 0x0003e80000100a00 */
[----:B0-----:R-:W3:Y:S04]  /*567f0*/  LDL.64 R8, [R1+0x8] ;  /* 0x0000080001087983 */ /* 0x001ee80000100a00 */
[----:B-1----:R-:W3:Y:S04]  /*56800*/  LDL.64 R10, [R1] ;  /* 0x00000000010a7983 */ /* 0x002ee80000100a00 */
[----:B------:R-:W-:Y:S04]  /*56810*/  STL [R1+0x3c74], R30 ;  /* 0x003c741e01007387 */ /* 0x000fe80000100800 */
[----:B------:R0:W-:Y:S02]  /*56820*/  STL [R1+0x3c58], R31 ;  /* 0x003c581f01007387 */ /* 0x0001e40000100800 */
[----:B0-----:R-:W-:-:S02]  /*56830*/  IMAD.MOV.U32 R31, RZ, RZ, R52 ;  /* 0x000000ffff1f7224 */ /* 0x001fc400078e0034 */
[----:B--2---:R-:W-:Y:S01]  /*56840*/  IMAD.MOV.U32 R28, RZ, RZ, R56 ;  /* 0x000000ffff1c7224 */ /* 0x004fe200078e0038 */
[C---:B----4-:R-:W-:Y:S06]  /*56850*/  HMMA.16816.F32 R48, R32.reuse, R36, R48 ;  /* 0x000000242030723c */ /* 0x050fec0000001830 */
[----:B------:R-:W-:-:S15]  /*56860*/  HMMA.16816.F32 R32, R32, R52, R40 ;  /* 0x000000342020723c */ /* 0x000fde0000001828 */
[----:B------:R-:W-:-:S02]  /*56870*/  NOP ;  /* 0x0000000000007918 */ /* 0x000fc40000000000 */
[----:B------:R-:W-:Y:S04]  /*56880*/  STL.64 [R1+0x1070], R48 ;  /* 0x0010703001007387 */ /* 0x000fe80000100a00 */
[----:B------:R-:W-:Y:S04]  /*56890*/  STL.64 [R1+0x1078], R50 ;  /* 0x0010783201007387 */ /* 0x000fe80000100a00 */
[----:B------:R-:W-:Y:S04]  /*568a0*/  STL.64 [R1+0xc20], R32 ;  /* 0x000c202001007387 */ /* 0x000fe80000100a00 */
[----:B------:R0:W-:Y:S02]  /*568b0*/  STL.64 [R1+0xc28], R34 ;  /* 0x000c282201007387 */ /* 0x0001e40000100a00 */
[C---:B0-----:R-:W-:Y:S06]  /*568c0*/  HMMA.16816.F32 R32, R4.reuse, R54, R24 ;  /* 0x000000360420723c */ /* 0x041fec0000001818 */
[----:B------:R-:W-:Y:S01]  /*568d0*/  HMMA.16816.F32 R12, R4, R56, R12 ;  /* 0x00000038040c723c */ /* 0x000fe2000000180c */
[----:B------:R-:W-:-:S15]  /*568e0*/  STL [R1+0x3c78], R31 ;  /* 0x003c781f01007387 */ /* 0x000fde0000100800 */
[----:B------:R-:W-:-:S01]  /*568f0*/  NOP ;  /* 0x0000000000007918 */ /* 0x000fc20000000000 */
[----:B------:R-:W-:Y:S04]  /*56900*/  STL.64 [R1+0xc10], R32 ;  /* 0x000c102001007387 */ /* 0x000fe80000100a00 */
[----:B------:R0:W-:Y:S02]  /*56910*/  STL.64 [R1+0xc18], R34 ;  /* 0x000c182201007387 */ /* 0x0001e40000100a00 */
[----:B0-----:R-:W-:Y:S02]  /*56920*/  HMMA.16816.F32 R32, R4, R58, R44 ;  /* 0x0000003a0420723c */ /* 0x001fe4000000182c */
[----:B------:R0:W-:Y:S04]  /*56930*/  STL.64 [R1+0xc00], R12 ;  /* 0x000c000c01007387 */ /* 0x0001e80000100a00 */
[----:B------:R1:W-:Y:S01]  /*56940*/  STL.64 [R1+0xc08], R14 ;  /* 0x000c080e01007387 */ /* 0x0003e20000100a00 */
[----:B------:R-:W-:-:S03]  /*56950*/  IMAD.MOV.U32 R26, RZ, RZ, R57 ;  /* 0x000000ffff1a7224 */ /* 0x000fc600078e0039 */
[----:B0-----:R-:W2:Y:S04]  /*56960*/  LDL.LU.64 R12, [R1+0x1ab0] ;  /* 0x001ab000010c7983 */ /* 0x001ea80000300a00 */
[----:B-1----:R-:W2:Y:S04]  /*56970*/  LDL.LU.64 R14, [R1+0x1ab8] ;  /* 0x001ab800010e7983 */ /* 0x002ea80000300a00 */
[----:B------:R-:W4:Y:S04]  /*56980*/  LDL.LU.64 R40, [R1+0x1aa0] ;  /* 0x001aa00001287983 */ /* 0x000f280000300a00 */
[----:B------:R-:W4:Y:S01]  /*56990*/  LDL.LU.64 R42, [R1+0x1aa8] ;  /* 0x001aa800012a7983 */ /* 0x000f220000300a00 */
[----:B------:R-:W-:-:S02]  /*569a0*/  IMAD.MOV.U32 R24, RZ, RZ, R58 ;  /* 0x000000ffff187224 */ /* 0x000fc400078e003a */
[----:B------:R-:W-:Y:S01]  /*569b0*/  IMAD.MOV.U32 R25, RZ, RZ, R59 ;  /* 0x000000ffff197224 */ /* 0x000fe200078e003b */
[----:B------:R0:W-:Y:S04]  /*569c0*/  STL.64 [R1+0xbf0], R32 ;  /* 0x000bf02001007387 */ /* 0x0001e80000100a00 */
[----:B------:R1:W-:Y:S04]  /*569d0*/  STL.64 [R1+0xbf8], R34 ;  /* 0x000bf82201007387 */ /* 0x0003e80000100a00 */
[----:B------:R-:W4:Y:S04]  /*569e0*/  LDL.LU.64 R56, [R1+0x1a90] ;  /* 0x001a900001387983 */ /* 0x000f280000300a00 */
[----:B------:R-:W4:Y:S04]  /*569f0*/  LDL.LU.64 R58, [R1+0x1a98] ;  /* 0x001a9800013a7983 */ /* 0x000f280000300a00 */
[----:B------:R-:W4:Y:S01]  /*56a00*/  LDL.LU.64 R44, [R1+0x1a80] ;  /* 0x001a8000012c7983 */ /* 0x000f220000300a00 */
[----:B------:R-:W-:-:S03]  /*56a10*/  IMAD.MOV.U32 R0, RZ, RZ, R53 ;  /* 0x000000ffff007224 */ /* 0x000fc600078e0035 */
[----:B------:R-:W4:Y:S01]  /*56a20*/  LDL.LU.64 R46, [R1+0x1a88] ;  /* 0x001a8800012e7983 */ /* 0x000f220000300a00 */
[----:B------:R-:W-:Y:S02]  /*56a30*/  IMAD.MOV.U32 R27, RZ, RZ, R54 ;  /* 0x000000ffff1b7224 */ /* 0x000fe400078e0036 */
[----:B------:R-:W-:Y:S01]  /*56a40*/  IMAD.MOV.U32 R29, RZ, RZ, R55 ;  /* 0x000000ffff1d7224 */ /* 0x000fe200078e0037 */
[----:B------:R-:W4:Y:S04]  /*56a50*/  LDL.LU.64 R52, [R1+0x1a70] ;  /* 0x001a700001347983 */ /* 0x000f280000300a00 */
[----:B------:R-:W4:Y:S04]  /*56a60*/  LDL.LU.64 R54, [R1+0x1a78] ;  /* 0x001a780001367983 */ /* 0x000f280000300a00 */
[----:B------:R-:W4:Y:S04]  /*56a70*/  LDL.LU.64 R48, [R1+0x1a60] ;  /* 0x001a600001307983 */ /* 0x000f280000300a00 */
[----:B------:R-:W4:Y:S04]  /*56a80*/  LDL.LU.64 R50, [R1+0x1a68] ;  /* 0x001a680001327983 */ /* 0x000f280000300a00 */
[----:B0-----:R-:W4:Y:S04]  /*56a90*/  LDL.LU.64 R32, [R1+0x1a50] ;  /* 0x001a500001207983 */ /* 0x001f280000300a00 */
[----:B-1----:R-:W4:Y:S01]  /*56aa0*/  LDL.LU.64 R34, [R1+0x1a58] ;  /* 0x001a580001227983 */ /* 0x002f220000300a00 */
[----:B---3--:R-:W-:-:S02]  /*56ab0*/  IMAD.MOV.U32 R31, RZ, RZ, R8 ;  /* 0x000000ffff1f7224 */ /* 0x008fc400078e0008 */
[----:B------:R-:W-:Y:S02]  /*56ac0*/  IMAD.MOV.U32 R30, RZ, RZ, R9 ;  /* 0x000000ffff1e7224 */ /* 0x000fe400078e0009 */
[----:B------:R-:W-:Y:S02]  /*56ad0*/  IMAD.MOV.U32 R22, RZ, RZ, R10 ;  /* 0x000000ffff167224 */ /* 0x000fe400078e000a */
[----:B------:R-:W-:Y:S01]  /*56ae0*/  IMAD.MOV.U32 R23, RZ, RZ, R11 ;  /* 0x000000ffff177224 */ /* 0x000fe200078e000b */
[C---:B--2---:R-:W-:Y:S06]  /*56af0*/  HMMA.16816.F32 R12, R4.reuse, R8, R12 ;  /* 0x00000008040c723c */ /* 0x044fec000000180c */
[C---:B----4-:R-:W-:Y:S06]  /*56b00*/  HMMA.16816.F32 R40, R4.reuse, R10, R40 ;  /* 0x0000000a0428723c */ /* 0x050fec0000001828 */
[C---:B------:R-:W-:Y:S11]  /*56b10*/  HMMA.16816.F32 R56, R4.reuse, R60, R56 ;  /* 0x0000003c0438723c */ /* 0x040ff60000001838 */
[----:B------:R-:W-:Y:S04]  /*56b20*/  STL.64 [R1+0xbe0], R12 ;  /* 0x000be00c01007387 */ /* 0x000fe80000100a00 */
[----:B------:R0:W-:Y:S04]  /*56b30*/  STL.64 [R1+0xbe8], R14 ;  /* 0x000be80e01007387 */ /* 0x0001e80000100a00 */
[----:B0-----:R-:W2:Y:S04]  /*56b40*/  LDL.LU.64 R14, [R1+0x3cf0] ;  /* 0x003cf000010e7983 */ /* 0x001ea80000300a00 */
[----:B------:R-:W3:Y:S04]  /*56b50*/  LDL.LU.64 R12, [R1+0x3ce8] ;  /* 0x003ce800010c7983 */ /* 0x000ee80000300a00 */
[----:B------:R-:W-:Y:S04]  /*56b60*/  STL.64 [R1+0xbd0], R40 ;  /* 0x000bd02801007387 */ /* 0x000fe80000100a00 */
[----:B------:R0:W-:Y:S04]  /*56b70*/  STL.64 [R1+0xbd8], R42 ;  /* 0x000bd82a01007387 */ /* 0x0001e80000100a00 */
[----:B0-----:R-:W4:Y:S04]  /*56b80*/  LDL.LU.64 R42, [R1+0x3ce0] ;  /* 0x003ce000012a7983 */ /* 0x001f280000300a00 */
[----:B------:R-:W2:Y:S04]  /*56b90*/  LDL.LU.64 R40, [R1+0x3cd8] ;  /* 0x003cd80001287983 */ /* 0x000ea80000300a00 */
[----:B------:R-:W3:Y:S04]  /*56ba0*/  LDL.LU.64 R8, [R1+0x1a30] ;  /* 0x001a300001087983 */ /* 0x000ee80000300a00 */
[----:B------:R-:W3:Y:S04]  /*56bb0*/  LDL.LU.64 R10, [R1+0x1a38] ;  /* 0x001a3800010a7983 */ /* 0x000ee80000300a00 */
[----:B------:R-:W-:Y:S04]  /*56bc0*/  STL.64 [R1+0xbc0], R56 ;  /* 0x000bc03801007387 */ /* 0x000fe80000100a00 */
[----:B------:R0:W-:Y:S04]  /*56bd0*/  STL.64 [R1+0xbc8], R58 ;  /* 0x000bc83a01007387 */ /* 0x0001e80000100a00 */
[----:B0-----:R-:W4:Y:S04]  /*56be0*/  LDL.LU.64 R58, [R1+0x3cd0] ;  /* 0x003cd000013a7983 */ /* 0x001f280000300a00 */
[----:B------:R-:W2:Y:S01]  /*56bf0*/  LDL.LU.64 R56, [R1+0x3cc8] ;  /* 0x003cc80001387983 */ /* 0x000ea20000300a00 */
[C---:B----4-:R-:W-:Y:S06]  /*56c00*/  HMMA.16816.F32 R44, R4.reuse, R58, R44 ;  /* 0x0000003a042c723c */ /* 0x050fec000000182c */
[----:B--2---:R-:W-:-:S15]  /*56c10*/  HMMA.16816.F32 R52, R4, R56, R52 ;  /* 0x000000380434723c */ /* 0x004fde0000001834 */
[----:B------:R-:W-:-:S02]  /*56c20*/  NOP ;  /* 0x0000000000007918 */ /* 0x000fc40000000000 */
[----:B------:R-:W-:Y:S04]  /*56c30*/  STL.64 [R1+0xbb0], R44 ;  /* 0x000bb02c01007387 */ /* 0x000fe80000100a00 */
[----:B------:R0:W-:Y:S04]  /*56c40*/  STL.64 [R1+0xbb8], R46 ;  /* 0x000bb82e01007387 */ /* 0x0001e80000100a00 */
[----:B0-----:R-:W2:Y:S04]  /*56c50*/  LDL.LU.64 R46, [R1+0x3cc0] ;  /* 0x003cc000012e7983 */ /* 0x001ea80000300a00 */
[----:B------:R-:W4:Y:S04]  /*56c60*/  LDL.LU.64 R44, [R1+0x3cb8] ;  /* 0x003cb800012c7983 */ /* 0x000f280000300a00 */
[----:B------:R-:W-:Y:S04]  /*56c70*/  STL.64 [R1+0xba0], R52 ;  /* 0x000ba03401007387 */ /* 0x000fe80000100a00 */
[----:B------:R0:W-:Y:S04]  /*56c80*/  STL.64 [R1+0xba8], R54 ;  /* 0x000ba83601007387 */ /* 0x0001e80000100a00 */
[----:B0-----:R-:W3:Y:S04]  /*56c90*/  LDL.LU.64 R54, [R1+0x3cb0] ;  /* 0x003cb00001367983 */ /* 0x001ee80000300a00 */
[----:B------:R-:W2:Y:S04]  /*56ca0*/  LDL.LU.64 R52, [R1+0x3ca8] ;  /* 0x003ca80001347983 */ /* 0x000ea80000300a00 */
[----:B------:R-:W-:Y:S04]  /*56cb0*/  STL.64 [R1+0x3c38], R58 ;  /* 0x003c383a01007387 */ /* 0x000fe80000100a00 */
[----:B------:R0:W-:Y:S04]  /*56cc0*/  STL.64 [R1+0x3c30], R56 ;  /* 0x003c303801007387 */ /* 0x0001e80000100a00 */
[----:B0-----:R-:W4:Y:S04]  /*56cd0*/  LDL.LU.64 R56, [R1+0x1a20] ;  /* 0x001a200001387983 */ /* 0x001f280000300a00 */
[----:B------:R-:W4:Y:S01]  /*56ce0*/  LDL.LU.64 R58, [R1+0x1a28] ;  /* 0x001a2800013a7983 */ /* 0x000f220000300a00 */
[C---:B---3--:R-:W-:Y:S06]  /*56cf0*/  HMMA.16816.F32 R48, R4.reuse, R54, R48 ;  /* 0x000000360430723c */ /* 0x048fec0000001830 */
[----:B--2---:R-:W-:-:S15]  /*56d00*/  HMMA.16816.F32 R32, R4, R52, R32 ;  /* 0x000000340420723c */ /* 0x004fde0000001820 */
[----:B------:R-:W-:-:S02]  /*56d10*/  NOP ;  /* 0x0000000000007918 */ /* 0x000fc40000000000 */
[----:B------:R-:W-:Y:S04]  /*56d20*/  STL.64 [R1+0xb90], R48 ;  /* 0x000b903001007387 */ /* 0x000fe80000100a00 */
[----:B------:R0:W-:Y:S04]  /*56d30*/  STL.64 [R1+0xb98], R50 ;  /* 0x000b983201007387 */ /* 0x0001e80000100a00 */
[----:B0-----:R-:W2:Y:S04]  /*56d40*/  LDL.LU.64 R50, [R1+0x3ca0] ;  /* 0x003ca00001327983 */ /* 0x001ea80000300a00 */
[----:B------:R-:W3:Y:S04]  /*56d50*/  LDL.LU.64 R48, [R1+0x3c98] ;  /* 0x003c980001307983 */ /* 0x000ee80000300a00 */
[----:B------:R0:W-:Y:S04]  /*56d60*/  STL.64 [R1+0xb80], R32 ;  /* 0x000b802001007387 */ /* 0x0001e80000100a00 */
[----:B------:R1:W-:Y:S04]  /*56d70*/  STL.64 [R1+0xb88], R34 ;  /* 0x000b882201007387 */ /* 0x0003e80000100a00 */
[----:B0-----:R-:W4:Y:S04]  /*56d80*/  LDL.LU.64 R32, [R1+0x1a00] ;  /* 0x001a000001207983 */ /* 0x001f280000300a00 */
[----:B-1----:R-:W4:Y:S04]  /*56d90*/  LDL.LU.64 R34, [R1+0x1a08] ;  /* 0x001a080001227983 */ /* 0x002f280000300a00 */
[----:B------:R-:W-:Y:S04]  /*56da0*/  STL.64 [R1+0x3c18], R54 ;  /* 0x003c183601007387 */ /* 0x000fe80000100a00 */
[----:B------:R0:W-:Y:S04]  /*56db0*/  STL.64 [R1+0x3c10], R52 ;  /* 0x003c103401007387 */ /* 0x0001e80000100a00 */
[----:B0-----:R-:W2:Y:S04]  /*56dc0*/  LDL.LU.64 R52, [R1+0x1a40] ;  /* 0x001a400001347983 */ /* 0x001ea80000300a00 */
[----:B------:R-:W2:Y:S02]  /*56dd0*/  LDL.LU.64 R54, [R1+0x1a48] ;  /* 0x001a480001367983 */ /* 0x000ea40000300a00 */
[----:B--2---:R-:W-:-:S15]  /*56de0*/  HMMA.16816.F32 R52, R4, R50, R52 ;  /* 0x000000320434723c */ /* 0x004fde0000001834 */
[----:B------:R-:W-:-:S08]  /*56df0*/  NOP ;  /* 0x0000000000007918 */ /* 0x000fd00000000000 */
[----:B------:R-:W-:Y:S04]  /*56e00*/  STL.64 [R1+0xb70], R52 ;  /* 0x000b703401007387 */ /* 0x000fe80000100a00 */
[----:B------:R3:W-:Y:S02]  /*56e10*/  STL.64 [R1+0xb78], R54 ;  /* 0x000b783601007387 */ /* 0x0007e40000100a00 */
[----:B---3--:R-:W-:Y:S02]  /*56e20*/  HMMA.16816.F32 R52, R4, R48, R8 ;  /* 0x000000300434723c */ /* 0x008fe40000001808 */
[----:B------:R-:W2:Y:S04]  /*56e30*/  LDL.LU.64 R8, [R1+0x19f0] ;  /* 0x0019f00001087983 */ /* 0x000ea80000300a00 */
[----:B------:R-:W2:-:S15]  /*56e40*/  LDL.LU.64 R10, [R1+0x19f8] ;  /* 0x0019f800010a7983 */ /* 0x000e9e0000300a00 */
[----:B------:R-:W-:-:S02]  /*56e50*/  NOP ;  /* 0x0000000000007918 */ /* 0x000fc40000000000 */
[----:B------:R-:W-:Y:S04]  /*56e60*/  STL.64 [R1+0xb60], R52 ;  /* 0x000b603401007387 */ /* 0x000fe80000100a00 */
[----:B------:R-:W-:Y:S04]  /*56e70*/  STL.64 [R1+0xb68], R54 ;  /* 0x000b683601007387 */ /* 0x000fe80000100a00 */
[----:B------:R-:W-:Y:S04]  /*56e80*/  STL.64 [R1+0x3bf8], R50 ;  /* 0x003bf83201007387 */ /* 0x000fe80000100a00 */
[----:B------:R0:W-:Y:S04]  /*56e90*/  STL.64 [R1+0x3bf0], R48 ;  /* 0x003bf03001007387 */ /* 0x0001e80000100a00 */
[----:B0-----:R-:W3:Y:S04]  /*56ea0*/  LDL.LU.64 R48, [R1+0x1a10] ;  /* 0x001a100001307983 */ /* 0x001ee80000300a00 */
[----:B------:R-:W3:Y:S01]  /*56eb0*/  LDL.LU.64 R50, [R1+0x1a18] ;  /* 0x001a180001327983 */ /* 0x000ee20000300a00 */
[C---:B----4-:R-:W-:Y:S06]  /*56ec0*/  HMMA.16816.F32 R52, R4.reuse, R46, R56 ;  /* 0x0000002e0434723c */ /* 0x050fec0000001838 */
[----:B------:R-:W-:Y:S01]  /*56ed0*/  HMMA.16816.F32 R32, R4, R42, R32 ;  /* 0x0000002a0420723c */ /* 0x000fe20000001820 */
[----:B------:R-:W4:Y:S04]  /*56ee0*/  LDL.LU.64 R56, [R1+0x19c0] ;  /* 0x0019c00001387983 */ /* 0x000f280000300a00 */
[----:B------:R-:W4:-:S12]  /*56ef0*/  LDL.LU.64 R58, [R1+0x19c8] ;  /* 0x0019c800013a7983 */ /* 0x000f180000300a00 */
[----:B------:R0:W-:Y:S04]  /*56f00*/  STL.64 [R1+0xb50], R52 ;  /* 0x000b503401007387 */ /* 0x0001e80000100a00 */
[----:B------:R1:W-:Y:S04]  /*56f10*/  STL.64 [R1+0xb58], R54 ;  /* 0x000b583601007387 */ /* 0x0003e80000100a00 */
[----:B0-----:R-:W4:Y:S04]  /*56f20*/  LDL.LU.64 R52, [R1+0x19b0] ;  /* 0x0019b00001347983 */ /* 0x001f280000300a00 */
[----:B-1----:R-:W4:Y:S04]  /*56f30*/  LDL.LU.64 R54, [R1+0x19b8] ;  /* 0x0019b80001367983 */ /* 0x002f280000300a00 */
[----:B------:R-:W-:Y:S04]  /*56f40*/  STL.64 [R1+0x3bd8], R46 ;  /* 0x003bd82e01007387 */ /* 0x000fe80000100a00 */
[----:B------:R0:W-:Y:S01]  /*56f50*/  STL.64 [R1+0x3bd0], R44 ;  /* 0x003bd02c01007387 */ /* 0x0001e20000100a00 */
[C---:B--2---:R-:W-:Y:S06]  /*56f60*/  HMMA.16816.F32 R8, R4.reuse, R40, R8 ;  /* 0x000000280408723c */ /* 0x044fec0000001808 */
[----:B---3--:R-:W-:-:S15]  /*56f70*/  HMMA.16816.F32 R48, R4, R44, R48 ;  /* 0x0000002c0430723c */ /* 0x008fde0000001830 */
[----:B------:R-:W-:-:S08]  /*56f80*/  NOP ;  /* 0x0000000000007918 */ /* 0x000fd00000000000 */
[----:B------:R1:W-:Y:S04]  /*56f90*/  STL.64 [R1+0xb40], R48 ;  /* 0x000b403001007387 */ /* 0x0003e80000100a00 */
[----:B------:R2:W-:Y:S04]  /*56fa0*/  STL.64 [R1+0xb48], R50 ;  /* 0x000b483201007387 */ /* 0x0005e80000100a00 */
[----:B0-----:R-:W3:Y:S04]  /*56fb0*/  LDL.LU.64 R44, [R1+0x19d0] ;  /* 0x0019d000012c7983 */ /* 0x001ee80000300a00 */
[----:B------:R-:W3:Y:S04]  /*56fc0*/  LDL.LU.64 R46, [R1+0x19d8] ;  /* 0x0019d800012e7983 */ /* 0x000ee80000300a00 */
[----:B-1----:R-:W4:Y:S04]  /*56fd0*/  LDL.LU.64 R48, [R1+0x19a0] ;  /* 0x0019a00001307983 */ /* 0x002f280000300a00 */
[----:B--2---:R-:W2:Y:S04]  /*56fe0*/  LDL.LU.64 R50, [R1+0x19a8] ;  /* 0x0019a80001327983 */ /* 0x004ea80000300a00 */
[----:B------:R0:W-:Y:S04]  /*56ff0*/  STL.64 [R1+0xb30], R32 ;  /* 0x000b302001007387 */ /* 0x0001e80000100a00 */
[----:B------:R1:W-:Y:S04]  /*57000*/  STL.64 [R1+0xb38], R34 ;  /* 0x000b382201007387 */ /* 0x0003e80000100a00 */
[----:B0-----:R-:W2:Y:S04]  /*57010*/  LDL.LU.64 R32, [R1+0x1990] ;  /* 0x0019900001207983 */ /* 0x001ea80000300a00 */
[----:B-1----:R-:W2:Y:S04]  /*57020*/  LDL.LU.64 R34, [R1+0x1998] ;  /* 0x0019980001227983 */ /* 0x002ea80000300a00 */
[----:B------:R-:W-:Y:S04]  /*57030*/  STL.64 [R1+0xb20], R8 ;  /* 0x000b200801007387 */ /* 0x000fe80000100a00 */
[----:B------:R0:W-:Y:S04]  /*57040*/  STL.64 [R1+0xb28], R10 ;  /* 0x000b280a01007387 */ /* 0x0001e80000100a00 */
[----:B0-----:R-:W4:Y:S04]  /*57050*/  LDL.LU.64 R10, [R1+0x3c90] ;  /* 0x003c9000010a7983 */ /* 0x001f280000300a00 */
[----:B------:R-:W2:Y:S04]  /*57060*/  LDL.LU.64 R8, [R1+0x3c88] ;  /* 0x003c880001087983 */ /* 0x000ea80000300a00 */
[----:B------:R-:W-:Y:S04]  /*57070*/  STL.64 [R1+0x3bb8], R42 ;  /* 0x003bb82a01007387 */ /* 0x000fe80000100a00 */
[----:B------:R0:W-:Y:S04]  /*57080*/  STL.64 [R1+0x3bb0], R40 ;  /* 0x003bb02801007387 */ /* 0x0001e80000100a00 */
[----:B0-----:R-:W4:Y:S04]  /*57090*/  LDL.LU.64 R40, [R1+0x19e0] ;  /* 0x0019e00001287983 */ /* 0x001f280000300a00 */
[----:B------:R-:W4:Y:S04]  /*570a0*/  LDL.LU.64 R42, [R1+0x19e8] ;  /* 0x0019e800012a7983 */ /* 0x000f280000300a00 */
[----:B------:R-:W-:Y:S04]  /*570b0*/  STL.64 [R1+0x3c48], R38 ;  /* 0x003c482601007387 */ /* 0x000fe80000100a00 */
[----:B------:R0:W-:Y:S01]  /*570c0*/  STL.64 [R1+0x3c40], R36 ;  /* 0x003c402401007387 */ /* 0x0001e20000100a00 */
[C---:B---3--:R-:W-:Y:S06]  /*570d0*/  HMMA.16816.F32 R44, R4.reuse, R2, R44 ;  /* 0x00000002042c723c */ /* 0x048fec000000182c */
[C---:B----4-:R-:W-:Y:S06]  /*570e0*/  HMMA.16816.F32 R40, R4.reuse, R38, R40 ;  /* 0x000000260428723c */ /* 0x050fec0000001828 */
[----:B0-----:R-:W-:-:S15]  /*570f0*/  HMMA.16816.F32 R36, R4, R10, R52 ;  /* 0x0000000a0424723c */ /* 0x001fde0000001834 */
[----:B------:R-:W-:-:S02]  /*57100*/  NOP ;  /* 0x0000000000007918 */ /* 0x000fc40000000000 */
[----:B------:R-:W-:Y:S04]  /*57110*/  STL.64 [R1+0xb10], R40 ;  /* 0x000b102801007387 */ /* 0x000fe80000100a00 */
[----:B------:R2:W-:Y:S02]  /*57120*/  STL.64 [R1+0xb18], R42 ;  /* 0x000b182a01007387 */ /* 0x0005e40000100a00 */
[----:B--2---:R-:W-:Y:S02]  /*57130*/  HMMA.16816.F32 R40, R4, R8, R56 ;  /* 0x000000080428723c */ /* 0x004fe40000001838 */
[----:B------:R0:W-:Y:S04]  /*57140*/  STL.64 [R1+0xb00], R44 ;  /* 0x000b002c01007387 */ /* 0x0001e80000100a00 */
[----:B------:R1:W-:Y:S04]  /*57150*/  STL.64 [R1+0xb08], R46 ;  /* 0x000b082e01007387 */ /* 0x0003e80000100a00 */
[----:B0-----:R-:W2:-:S13]  /*57160*/  LDL.LU.64 R44, [R1+0x1980] ;  /* 0x00198000012c7983 */ /* 0x001e9a0000300a00 */
[----:B------:R-:W-:Y:S04]  /*57170*/  STL.64 [R1+0xaf0], R40 ;  /* 0x000af02801007387 */ /* 0x000fe80000100a00 */
[----:B------:R-:W-:Y:S04]  /*57180*/  STL.64 [R1+0xaf8], R42 ;  /* 0x000af82a01007387 */ /* 0x000fe80000100a00 */
[----:B-1----:R-:W2:Y:S04]  /*57190*/  LDL.LU.64 R46, [R1+0x1988] ;  /* 0x00198800012e7983 */ /* 0x002ea80000300a00 */
[----:B------:R0:W-:Y:S04]  /*571a0*/  STL.64 [R1+0xae0], R36 ;  /* 0x000ae02401007387 */ /* 0x0001e80000100a00 */
[----:B------:R1:W-:Y:S04]  /*571b0*/  STL.64 [R1+0xae8], R38 ;  /* 0x000ae82601007387 */ /* 0x0003e80000100a00 */
[----:B0-----:R-:W3:Y:S04]  /*571c0*/  LDL.LU.64 R36, [R1+0x1970] ;  /* 0x0019700001247983 */ /* 0x001ee80000300a00 */
[----:B-1----:R-:W3:Y:S01]  /*571d0*/  LDL.LU.64 R38, [R1+0x1978] ;  /* 0x0019780001267983 */ /* 0x002ee20000300a00 */
[C---:B------:R-:W-:Y:S03]  /*571e0*/  HMMA.16816.F32 R48, R4.reuse, R12, R48 ;  /* 0x0000000c0430723c */ /* 0x040fe60000001830 */
[----:B------:R-:W-:Y:S04]  /*571f0*/  STL.64 [R1+0x3b78], R10 ;  /* 0x003b780a01007387 */ /* 0x000fe80000100a00 */
[----:B------:R0:W-:Y:S04]  /*57200*/  STL.64 [R1+0x3b70], R8 ;  /* 0x003b700801007387 */ /* 0x0001e80000100a00 */
[----:B------:R-:W4:Y:S01]  /*57210*/  LDL.LU.64 R40, [R1+0x1960] ;  /* 0x0019600001287983 */ /* 0x000f220000300a00 */
[----:B0-----:R-:W-:Y:S11]  /*57220*/  HMMA.16816.F32 R8, R4, R14, R32 ;  /* 0x0000000e0408723c */ /* 0x001ff60000001820 */
[----:B------:R-:W-:Y:S04]  /*57230*/  STL.64 [R1+0xad0], R48 ;  /* 0x000ad03001007387 */ /* 0x000fe80000100a00 */
[----:B------:R-:W-:Y:S04]  /*57240*/  STL.64 [R1+0xad8], R50 ;  /* 0x000ad83201007387 */ /* 0x000fe80000100a00 */
[----:B------:R-:W4:Y:S04]  /*57250*/  LDL.LU.64 R42, [R1+0x1968] ;  /* 0x00196800012a7983 */ /* 0x000f280000300a00 */
[----:B------:R0:W-:Y:S04]  /*57260*/  STL.64 [R1+0xac0], R8 ;  /* 0x000ac00801007387 */ /* 0x0001e80000100a00 */
[----:B------:R1:W-:Y:S04]  /*57270*/  STL.64 [R1+0xac8], R10 ;  /* 0x000ac80a01007387 */ /* 0x0003e80000100a00 */
[----:B0-----:R-:W4:Y:S04]  /*57280*/  LDL.LU.64 R8, [R1+0x1950] ;  /* 0x0019500001087983 */ /* 0x001f280000300a00 */
[----:B-1----:R-:W4:Y:S04]  /*57290*/  LDL.LU.64 R10, [R1+0x1958] ;  /* 0x00195800010a7983 */ /* 0x002f280000300a00 */
[----:B------:R-:W4:Y:S04]  /*572a0*/  LDL.LU R57, [R1+0x1044] ;  /* 0x0010440001397983 */ /* 0x000f280000300800 */
[----:B------:R-:W4:Y:S04]  /*572b0*/  LDL.LU R32, [R1+0x1040] ;  /* 0x0010400001207983 */ /* 0x000f280000300800 */
[----:B------:R-:W4:Y:S04]  /*572c0*/  LDL.LU R58, [R1+0x104c] ;  /* 0x00104c00013a7983 */ /* 0x000f280000300800 */
[----:B------:R-:W4:Y:S04]  /*572d0*/  LDL.LU R33, [R1+0x1048] ;  /* 0x0010480001217983 */ /* 0x000f280000300800 */
[----:B------:R-:W4:Y:S04]  /*572e0*/  LDL.LU R59, [R1+0x1054] ;  /* 0x00105400013b7983 */ /* 0x000f280000300800 */
[----:B------:R-:W4:Y:S04]  /*572f0*/  LDL.LU R34, [R1+0x1050] ;  /* 0x0010500001227983 */ /* 0x000f280000300800 */
[----:B------:R-:W4:Y:S04]  /*57300*/  LDL.LU R35, [R1+0x105c] ;  /* 0x00105c0001237983 */ /* 0x000f280000300800 */
[----:B------:R-:W-:Y:S04]  /*57310*/  STL.64 [R1+0x3b58], R14 ;  /* 0x003b580e01007387 */ /* 0x000fe80000100a00 */
[----:B------:R3:W-:Y:S01]  /*57320*/  STL.64 [R1+0x3b50], R12 ;  /* 0x003b500c01007387 */ /* 0x0007e20000100a00 */
[----:B------:R-:W-:-:S02]  /*57330*/  IMAD.MOV.U32 R54, RZ, RZ, R22 ;  /* 0x000000ffff367224 */ /* 0x000fc400078e0016 */
[----:B------:R-:W-:Y:S01]  /*57340*/  IMAD.MOV.U32 R55, RZ, RZ, R23 ;  /* 0x000000ffff377224 */ /* 0x000fe200078e0017 */
[C---:B--2---:R-:W-:Y:S06]  /*57350*/  HMMA.16816.F32 R44, R4.reuse, R16, R44 ;  /* 0x00000010042c723c */ /* 0x044fec000000182c */
[----:B---3--:R-:W-:-:S15]  /*57360*/  HMMA.16816.F32 R12, R4, R18, R36 ;  /* 0x00000012040c723c */ /* 0x008fde0000001824 */
[----:B------:R-:W-:-:S02]  /*57370*/  NOP ;  /* 0x0000000000007918 */ /* 0x000fc40000000000 */
[----:B------:R-:W-:Y:S04]  /*57380*/  STL.64 [R1+0xab0], R44 ;  /* 0x000ab02c01007387 */ /* 0x000fe80000100a00 */
[----:B------:R-:W-:Y:S04]  /*57390*/  STL.64 [R1+0xab8], R46 ;  /* 0x000ab82e01007387 */ /* 0x000fe80000100a00 */
[----:B------:R-:W2:Y:S04]  /*573a0*/  LDL.LU R22, [R1+0x3c80] ;  /* 0x003c800001167983 */ /* 0x000ea80000300800 */
[----:B------:R0:W-:Y:S04]  /*573b0*/  STL.64 [R1+0xaa0], R12 ;  /* 0x000aa00c01007387 */ /* 0x0001e80000100a00 */
[----:B------:R1:W-:Y:S04]  /*573c0*/  STL.64 [R1+0xaa8], R14 ;  /* 0x000aa80e01007387 */ /* 0x0003e80000100a00 */
[----:B------:R-:W2:Y:S04]  /*573d0*/  LDL.LU R23, [R1+0x3c7c] ;  /* 0x003c7c0001177983 */ /* 0x000ea80000300800 */
[----:B------:R-:W3:Y:S04]  /*573e0*/  LDL.LU.64 R36, [R1+0x1940] ;  /* 0x0019400001247983 */ /* 0x000ee80000300a00 */
[----:B------:R-:W3:Y:S04]  /*573f0*/  LDL.LU.64 R38, [R1+0x1948] ;  /* 0x0019480001267983 */ /* 0x000ee80000300a00 */
[----:B------:R-:W-:Y:S04]  /*57400*/  STL.64 [R1+0x3b38], R18 ;  /* 0x003b381201007387 */ /* 0x000fe80000100a00 */
[----:B------:R4:W-:Y:S04]  /*57410*/  STL.64 [R1+0x3b30], R16 ;  /* 0x003b301001007387 */ /* 0x0009e80000100a00 */
[----:B0-----:R-:W3:Y:S04]  /*57420*/  LDL.LU.64 R12, [R1+0x1930] ;  /* 0x00193000010c7983 */ /* 0x001ee80000300a00 */
[----:B-1----:R-:W3:Y:S01]  /*57430*/  LDL.LU.64 R14, [R1+0x1938] ;  /* 0x00193800010e7983 */ /* 0x002ee20000300a00 */
[----:B----4-:R-:W-:Y:S01]  /*57440*/  HMMA.16816.F32 R16, R4, R20, R40 ;  /* 0x000000140410723c */ /* 0x010fe20000001828 */
[----:B------:R-:W-:-:S02]  /*57450*/  IMAD.MOV.U32 R52, RZ, RZ, R31 ;  /* 0x000000ffff347224 */ /* 0x000fc400078e001f */
[----:B------:R-:W-:-:S15]  /*57460*/  IMAD.MOV.U32 R53, RZ, RZ, R30 ;  /* 0x000000ffff357224 */ /* 0x000fde00078e001e */
[----:B------:R-:W-:-:S05]  /*57470*/  NOP ;  /* 0x0000000000007918 */ /* 0x000fca0000000000 */
[----:B------:R-:W-:Y:S04]  /*57480*/  STL.64 [R1+0xa90], R16 ;  /* 0x000a901001007387 */ /* 0x000fe80000100a00 */
[----:B------:R2:W-:Y:S04]  /*57490*/  STL.64 [R1+0xa98], R18 ;  /* 0x000a981201007387 */ /* 0x0005e80000100a00 */
[----:B------:R-:W4:Y:S04]  /*574a0*/  LDL.LU R31, [R1+0x3c78] ;  /* 0x003c7800011f7983 */ /* 0x000f280000300800 */
[----:B------:R-:W3:Y:S01]  /*574b0*/  LDL.LU R30, [R1+0x3c74] ;  /* 0x003c7400011e7983 */ /* 0x000ee20000300800 */
[----:B------:R-:W-:-:S02]  /*574c0*/  IMAD.MOV.U32 R50, RZ, RZ, R24 ;  /* 0x000000ffff327224 */ /* 0x000fc400078e0018 */
[----:B------:R-:W-:Y:S02]  /*574d0*/  IMAD.MOV.U32 R51, RZ, RZ, R25 ;  /* 0x000000ffff337224 */ /* 0x000fe400078e0019 */
[----:B------:R-:W-:Y:S02]  /*574e0*/  IMAD.MOV.U32 R48, RZ, RZ, R28 ;  /* 0x000000ffff307224 */ /* 0x000fe400078e001c */
[----:B------:R-:W-:Y:S02]  /*574f0*/  IMAD.MOV.U32 R49, RZ, RZ, R26 ;  /* 0x000000ffff317224 */ /* 0x000fe400078e001a */
[----:B------:R-:W-:Y:S02]  /*57500*/  IMAD.MOV.U32 R46, RZ, RZ, R27 ;  /* 0x000000ffff2e7224 */ /* 0x000fe400078e001b */
[----:B------:R-:W-:Y:S01]  /*57510*/  IMAD.MOV.U32 R47, RZ, RZ, R29 ;  /* 0x000000ffff2f7224 */ /* 0x000fe200078e001d */
[----:B--2---:R-:W-:Y:S01]  /*57520*/  HMMA.16816.F32 R16, R4, R22, R8 ;  /* 0x000000160410723c */ /* 0x004fe20000001808 */
[----:B------:R-:W2:Y:S04]  /*57530*/  LDL.LU.64 R8, [R1+0x1920] ;  /* 0x0019200001087983 */ /* 0x000ea80000300a00 */
[----:B------:R-:W2:-:S15]  /*57540*/  LDL.LU.64 R10, [R1+0x1928] ;  /* 0x00192800010a7983 */ /* 0x000e9e0000300a00 */
[----:B------:R-:W-:-:S03]  /*57550*/  NOP ;  /* 0x0000000000007918 */ /* 0x000fc60000000000 */
[----:B------:R-:W-:Y:S04]  /*57560*/  STL.64 [R1+0xa80], R16 ;  /* 0x000a801001007387 */ /* 0x000fe80000100a00 */
[----:B------:R3:W-:Y:S04]  /*57570*/  STL.64 [R1+0xa88], R18 ;  /* 0x000a881201007387 */ /* 0x0007e80000100a00 */
[----:B------:R-:W3:Y:S04]  /*57580*/  LDL.LU R24, [R1+0x3c70] ;  /* 0x003c700001187983 */ /* 0x000ee80000300800 */
[----:B------:R-:W3:Y:S04]  /*57590*/  LDL.LU R25, [R1+0x3c6c] ;  /* 0x003c6c0001197983 */ /* 0x000ee80000300800 */
[----:B------:R-:W2:Y:S04]  /*575a0*/  LDL.LU R28, [R1+0x3c68] ;  /* 0x003c6800011c7983 */ /* 0x000ea80000300800 */
[----:B------:R-:W2:Y:S04]  /*575b0*/  LDL.LU R26, [R1+0x3c64] ;  /* 0x003c6400011a7983 */ /* 0x000ea80000300800 */
[----:B------:R-:W2:Y:S04]  /*575c0*/  LDL.LU R27, [R1+0x3c60] ;  /* 0x003c6000011b7983 */ /* 0x000ea80000300800 */
[----:B------:R-:W2:Y:S04]  /*575d0*/  LDL.LU R29, [R1+0x3c5c] ;  /* 0x003c5c00011d7983 */ /* 0x000ea80000300800 */
[----:B------:R-:W-:Y:S04]  /*575e0*/  STL.64 [R1+0x3b48], R22 ;  /* 0x003b481601007387 */ /* 0x000fe80000100a00 */
[----:B------:R-:W-:Y:S01]  /*575f0*/  STL.64 [R1+0x3b40], R20 ;  /* 0x003b401401007387 */ /* 0x000fe20000100a00 */
[----:B------:R-:W-:-:S02]  /*57600*/  IMAD.MOV.U32 R45, RZ, RZ, R0 ;  /* 0x000000ffff2d7224 */ /* 0x000fc400078e0000 */
[----:B----4-:R-:W-:Y:S02]  /*57610*/  IMAD.MOV.U32 R44, RZ, RZ, R31 ;  /* 0x000000ffff2c7224 */ /* 0x010fe400078e001f */
[----:B------:R-:W4:Y:S01]  /*57620*/  LDL.LU R31, [R1+0x3c58] ;  /* 0x003c5800011f7983 */ /* 0x000f220000300800 */
[C---:B---3--:R-:W-:Y:S06]  /*57630*/  HMMA.16816.F32 R16, R4.reuse, R24, R36 ;  /* 0x000000180410723c */ /* 0x048fec0000001824 */
[C---:B--2---:R-:W-:Y:S06]  /*57640*/  HMMA.16816.F32 R12, R4.reuse, R26, R12 ;  /* 0x0000001a040c723c */ /* 0x044fec000000180c */
[----:B------:R-:W-:Y:S11]  /*57650*/  HMMA.16816.F32 R8, R4, R28, R8 ;  /* 0x0000001c0408723c */ /* 0x000ff60000001808 */
[----:B------:R-:W-:Y:S04]  /*57660*/  STL.64 [R1+0xa70], R16 ;  /* 0x000a701001007387 */ /* 0x000fe80000100a00 */
[----:B------:R-:W-:Y:S04]  /*57670*/  STL.64 [R1+0xa78], R18 ;  /* 0x000a781201007387 */ /* 0x000fe80000100a00 */
[----:B------:R-:W2:Y:S04]  /*57680*/  LDL.LU R0, [R1+0x3c54] ;  /* 0x003c540001007983 */ /* 0x000ea80000300800 */
[----:B------:R-:W-:Y:S04]  /*57690*/  STL.64 [R1+0x3b68], R26 ;  /* 0x003b681a01007387 */ /* 0x000fe80000100a00 */
[----:B------:R0:W-:Y:S04]  /*576a0*/  STL.64 [R1+0x3b60], R24 ;  /* 0x003b601801007387 */ /* 0x0001e80000100a00 */
[----:B------:R1:W-:Y:S04]  /*576b0*/  STL.64 [R1+0xa60], R12 ;  /* 0x000a600c01007387 */ /* 0x0003e80000100a00 */
[----:B------:R3:W-:Y:S04]  /*576c0*/  STL.64 [R1+0xa68], R14 ;  /* 0x000a680e01007387 */ /* 0x0007e80000100a00 */
[----:B------:R-:W4:Y:S04]  /*576d0*/  LDL.LU.64 R36, [R1+0x1f30] ;  /* 0x001f300001247983 */ /* 0x000f280000300a00 */
[----:B------:R3:W-:Y:S04]  /*576e0*/  STL.64 [R1+0xa50], R8 ;  /* 0x000a500801007387 */ /* 0x0007e80000100a00 */
[----:B------:R3:W-:Y:S04]  /*576f0*/  STL.64 [R1+0xa58], R10 ;  /* 0x000a580a01007387 */ /* 0x0007e80000100a00 */
[----:B------:R-:W4:Y:S01]  /*57700*/  LDL.LU.64 R38, [R1+0x1f38] ;  /* 0x001f380001267983 */ /* 0x000f220000300a00 */
[----:B------:R-:W-:-:S02]  /*57710*/  IMAD R32, R32, 0x100, R57 ;  /* 0x0000010020207824 */ /* 0x000fc400078e0239 */
[----:B------:R-:W-:Y:S02]  /*57720*/  IMAD R33, R33, 0x100, R58 ;  /* 0x0000010021217824 */ /* 0x000fe400078e023a */
[----:B------:R-:W-:Y:S02]  /*57730*/  IMAD R34, R34, 0x100, R59 ;  /* 0x0000010022227824 */ /* 0x000fe400078e023b */
[----:B--2---:R-:W-:Y:S02]  /*57740*/  IMAD R35, R0, 0x100, R35 ;  /* 0x0000010000237824 */ /* 0x004fe400078e0223 */
[----:B------:R-:W2:Y:S04]  /*57750*/  LDL.LU R0, [R1+0x3c50] ;  /* 0x003c500001007983 */ /* 0x000ea80000300800 */
[----:B------:R-:W2:Y:S04]  /*57760*/  LDL.LU.64 R56, [R1+0x1f20] ;  /* 0x001f200001387983 */ /* 0x000ea80000300a00 */
[----:B------:R-:W2:Y:S04]  /*57770*/  LDL.LU.64 R58, [R1+0x1f28] ;  /* 0x001f2800013a7983 */ /* 0x000ea80000300a00 */
[----:B------:R-:W2:Y:S04]  /*57780*/  LDL.LU.64 R40, [R1+0x1900] ;  /* 0x0019000001287983 */ /* 0x000ea80000300a00 */
[----:B------:R-:W2:Y:S04]  /*57790*/  LDL.LU.64 R42, [R1+0x1908] ;  /* 0x00190800012a7983 */ /* 0x000ea80000300a00 */
[----:B0-----:R-:W2:Y:S01]  /*577a0*/  LDL.LU.64 R24, [R1+0x18f0] ;  /* 0x0018f00001187983 */ /* 0x001ea20000300a00 */
[----:B----4-:R-:W-:Y:S03]  /*577b0*/  HMMA.16816.F32 R36, R4, R30, R36 ;  /* 0x0000001e0424723c */ /* 0x010fe60000001824 */
[----:B------:R-:W2:Y:S04]  /*577c0*/  LDL.LU.64 R26, [R1+0x18f8] ;  /* 0x0018f800011a7983 */ /* 0x000ea80000300a00 */
[----:B------:R-:W4:Y:S04]  /*577d0*/  LDL.LU.64 R20, [R1+0x18e0] ;  /* 0x0018e00001147983 */ /* 0x000f280000300a00 */
[----:B------:R-:W4:Y:S04]  /*577e0*/  LDL.LU.64 R22, [R1+0x18e8] ;  /* 0x0018e80001167983 */ /* 0x000f280000300a00 */
[----:B------:R-:W4:Y:S04]  /*577f0*/  LDL.LU.64 R16, [R1+0x18d0] ;  /* 0x0018d00001107983 */ /* 0x000f280000300a00 */
[----:B------:R-:W4:Y:S04]  /*57800*/  LDL.LU.64 R18, [R1+0x18d8] ;  /* 0x0018d80001127983 */ /* 0x000f280000300a00 */
[----:B-1----:R-:W4:Y:S04]  /*57810*/  LDL.LU.64 R12, [R1+0x18c0] ;  /* 0x0018c000010c7983 */ /* 0x002f280000300a00 */
[----:B---3--:R-:W3:Y:S04]  /*57820*/  LDL.LU.64 R14, [R1+0x18c8] ;  /* 0x0018c800010e7983 */ /* 0x008ee80000300a00 */
[----:B------:R-:W3:Y:S04]  /*57830*/  LDL.LU.64 R8, [R1+0x18b0] ;  /* 0x0018b00001087983 */ /* 0x000ee80000300a00 */
[----:B------:R-:W3:Y:S04]  /*57840*/  LDL.LU.64 R10, [R1+0x18b8] ;  /* 0x0018b800010a7983 */ /* 0x000ee80000300a00 */
[----:B------:R-:W-:Y:S04]  /*57850*/  STL.64 [R1+0x1060], R36 ;  /* 0x0010602401007387 */ /* 0x000fe80000100a00 */
[----:B------:R0:W-:Y:S04]  /*57860*/  STL.64 [R1+0x1068], R38 ;  /* 0x0010682601007387 */ /* 0x0001e80000100a00 */
[----:B0-----:R-:W3:Y:S04]  /*57870*/  LDL.LU.64 R38, [R1+0x3c48] ;  /* 0x003c480001267983 */ /* 0x001ee80000300a00 */
[----:B------:R-:W3:Y:S04]  /*57880*/  LDL.LU.64 R36, [R1+0x3c40] ;  /* 0x003c400001247983 */ /* 0x000ee80000300a00 */
[----:B------:R-:W-:Y:S04]  /*57890*/  STL.64 [R1+0x3b88], R30 ;  /* 0x003b881e01007387 */ /* 0x000fe80000100a00 */
[----:B------:R0:W-:Y:S04]  /*578a0*/  STL.64 [R1+0x3b80], R28 ;  /* 0x003b801c01007387 */ /* 0x0001e80000100a00 */
[----:B0-----:R-:W3:Y:S04]  /*578b0*/  LDL.LU.64 R28, [R1+0x1910] ;  /* 0x00191000011c7983 */ /* 0x001ee80000300a00 */
[----:B------:R-:W3:Y:S01]  /*578c0*/  LDL.LU.64 R30, [R1+0x1918] ;  /* 0x00191800011e7983 */ /* 0x000ee20000300a00 */
[----:B------:R-:W-:-:S02]  /*578d0*/  F2FP.F16.E4M3.UNPACK_B R32, R32 ;  /* 0x00000020ff20723e */ /* 0x000fc400020006ff */
[----:B------:R-:W-:Y:S02]  /*578e0*/  F2FP.F16.E4M3.UNPACK_B R33, R33 ;  /* 0x00000021ff21723e */ /* 0x000fe400020006ff */
[----:B------:R-:W-:Y:S02]  /*578f0*/  F2FP.F16.E4M3.UNPACK_B R34, R34 ;  /* 0x00000022ff22723e */ /* 0x000fe400020006ff */
[----:B------:R-:W-:-:S07]  /*57900*/  F2FP.F16.E4M3.UNPACK_B R35, R35 ;  /* 0x00000023ff23723e */ /* 0x000fce00020006ff */
[C---:B--2---:R-:W-:Y:S06]  /*57910*/  HMMA.16816.F32 R24, R32.reuse, R48, R24 ;  /* 0x000000302018723c */ /* 0x044fec0000001818 */
[----:B----4-:R-:W-:Y:S06]  /*57920*/  HMMA.16816.F32 R16, R32, R52, R16 ;  /* 0x000000342010723c */ /* 0x010fec0000001810 */
[C---:B---3--:R-:W-:Y:S06]  /*57930*/  HMMA.16816.F32 R56, R4.reuse, R36, R56 ;  /* 0x000000240438723c */ /* 0x048fec0000001838 */
[----:B------:R-:W-:Y:S06]  /*57940*/  HMMA.16816.F32 R4, R4, R44, R28 ;  /* 0x0000002c0404723c */ /* 0x000fec000000181c */
[C---:B------:R-:W-:Y:S11]  /*57950*/  HMMA.16816.F32 R28, R32.reuse, R46, R40 ;  /* 0x0000002e201c723c */ /* 0x040ff60000001828 */
[----:B------:R-:W-:Y:S04]  /*57960*/  STL.64 [R1+0x1050], R56 ;  /* 0x0010503801007387 */ /* 0x000fe80000100a00 */
[----:B------:R0:W-:Y:S01]  /*57970*/  STL.64 [R1+0x1058], R58 ;  /* 0x0010583a01007387 */ /* 0x0001e20000100a00 */
[C---:B------:R-:W-:Y:S03]  /*57980*/  HMMA.16816.F32 R12, R32.reuse, R54, R12 ;  /* 0x00000036200c723c */ /* 0x040fe6000000180c */
[----:B0-----:R-:W2:Y:S04]  /*57990*/  LDL.LU.64 R58, [R1+0x3c38] ;  /* 0x003c3800013a7983 */ /* 0x001ea80000300a00 */
[----:B------:R-:W3:Y:S04]  /*579a0*/  LDL.LU.64 R56, [R1+0x3c30] ;  /* 0x003c300001387983 */ /* 0x000ee80000300a00 */
[----:B------:R-:W-:Y:S04]  /*579b0*/  STL.64 [R1+0x3b98], R38 ;  /* 0x003b982601007387 */ /* 0x000fe80000100a00 */
[----:B------:R-:W-:Y:S04]  /*579c0*/  STL.64 [R1+0x3b90], R36 ;  /* 0x003b902401007387 */ /* 0x000fe80000100a00 */
[----:B------:R-:W-:Y:S04]  /*579d0*/  STL.64 [R1+0xa40], R4 ;  /* 0x000a400401007387 */ /* 0x000fe80000100a00 */
[----:B------:R0:W-:Y:S02]  /*579e0*/  STL.64 [R1+0xa48], R6 ;  /* 0x000a480601007387 */ /* 0x0001e40000100a00 */
[C---:B0-----:R-:W-:Y:S02]  /*579f0*/  HMMA.16816.F32 R4, R32.reuse, R50, R20 ;  /* 0x000000322004723c */ /* 0x041fe40000001814 */
[----:B------:R-:W-:Y:S04]  /*57a00*/  STL.64 [R1+0xa30], R28 ;  /* 0x000a301c01007387 */ /* 0x000fe80000100a00 */
[----:B------:R-:W-:Y:S04]  /*57a10*/  STL.64 [R1+0xa38], R30 ;  /* 0x000a381e01007387 */ /* 0x000fe80000100a00 */
[----:B------:R-:W-:Y:S04]  /*57a20*/  STL.64 [R1+0xa20], R24 ;  /* 0x000a201801007387 */ /* 0x000fe80000100a00 */
[----:B------:R-:W-:Y:S09]  /*57a30*/  STL.64 [R1+0xa28], R26 ;  /* 0x000a281a01007387 */ /* 0x000ff20000100a00 */
[----:B------:R-:W-:Y:S04]  /*57a40*/  STL.64 [R1+0xa10], R4 ;  /* 0x000a100401007387 */ /* 0x000fe80000100a00 */
[----:B------:R0:W-:Y:S04]  /*57a50*/  STL.64 [R1+0xa18], R6 ;  /* 0x000a180601007387 */ /* 0x0001e80000100a00 */
[----:B------:R-:W-:Y:S04]  /*57a60*/  STL.64 [R1+0xa00], R16 ;  /* 0x000a001001007387 */ /* 0x000fe80000100a00 */
[----:B------:R-:W-:Y:S04]  /*57a70*/  STL.64 [R1+0xa08], R18 ;  /* 0x000a081201007387 */ /* 0x000fe80000100a00 */
[----:B------:R-:W4:Y:S04]  /*57a80*/  LDL.LU.64 R52, [R1+0x1890] ;  /* 0x0018900001347983 */ /* 0x000f280000300a00 */
[----:B------:R-:W-:Y:S04]  /*57a90*/  STL.64 [R1+0x9f0], R12 ;  /* 0x0009f00c01007387 */ /* 0x000fe80000100a00 */
[----:B------:R-:W-:Y:S04]  /*57aa0*/  STL.64 [R1+0x9f8], R14 ;  /* 0x0009f80e01007387 */ /* 0x000fe80000100a00 */
[----:B------:R-:W2:Y:S01]  /*57ab0*/  LDL.LU.64 R54, [R1+0x1898] ;  /* 0x0018980001367983 */ /* 0x000ea20000300a00 */
[----:B0-----:R-:W-:-:S15]  /*57ac0*/  HMMA.16816.F32 R4, R32, R60, R8 ;  /* 0x0000003c2004723c */ /* 0x001fde0000001808 */
[----:B------:R-:W-:-:S08]  /*57ad0*/  NOP ;  /* 0x0000000000007918 */ /* 0x000fd00000000000 */
[----:B------:R-:W-:Y:S04]  /*57ae0*/  STL.64 [R1+0x9e0], R4 ;  /* 0x0009e00401007387 */ /* 0x000fe80000100a00 */
[----:B------:R-:W-:Y:S04]  /*57af0*/  STL.64 [R1+0x9e8], R6 ;  /* 0x0009e80601007387 */ /* 0x000fe80000100a00 */
[----:B--2---:R-:W-:Y:S04]  /*57b00*/  STL.64 [R1+0x3c28], R54 ;  /* 0x003c283601007387 */ /* 0x004fe80000100a00 */
[----:B----4-:R0:W-:Y:S04]  /*57b10*/  STL.64 [R1+0x3c20], R52 ;  /* 0x003c203401007387 */ /* 0x0101e80000100a00 */
[----:B0-----:R-:W2:Y:S04]  /*57b20*/  LDL.LU.64 R52, [R1+0x18a0] ;  /* 0x0018a00001347983 */ /* 0x001ea80000300a00 */
[----:B------:R-:W2:Y:S04]  /*57b30*/  LDL.LU.64 R54, [R1+0x18a8] ;  /* 0x0018a80001367983 */ /* 0x000ea80000300a00 */
[----:B------:R-:W4:Y:S04]  /*57b40*/  LDL.LU.64 R48, [R1+0x1870] ;  /* 0x0018700001307983 */ /* 0x000f280000300a00 */
[----:B------:R-:W3:Y:S04]  /*57b50*/  LDL.LU.64 R50, [R1+0x1878] ;  /* 0x0018780001327983 */ /* 0x000ee80000300a00 */
[----:B---3--:R-:W-:Y:S04]  /*57b60*/  STL.64 [R1+0x3c08], R50 ;  /* 0x003c083201007387 */ /* 0x008fe80000100a00 */
[----:B----4-:R0:W-:Y:S04]  /*57b70*/  STL.64 [R1+0x3c00], R48 ;  /* 0x003c003001007387 */ /* 0x0101e80000100a00 */
[----:B0-----:R-:W3:Y:S04]  /*57b80*/  LDL.LU.64 R48, [R1+0x1880] ;  /* 0x0018800001307983 */ /* 0x001ee80000300a00 */
[----:B------:R-:W3:Y:S04]  /*57b90*/  LDL.LU.64 R50, [R1+0x1888] ;  /* 0x0018880001327983 */ /* 0x000ee80000300a00 */
[----:B------:R-:W4:Y:S04]  /*57ba0*/  LDL.LU.64 R44, [R1+0x1850] ;  /* 0x00185000012c7983 */ /* 0x000f280000300a00 */
[----:B------:R-:W2:Y:S04]  /*57bb0*/  LDL.LU.64 R46, [R1+0x1858] ;  /* 0x00185800012e7983 */ /* 0x000ea80000300a00 */
        /* <DEDUP_REMOVED lines=11> */
[----:B------:R-:W2:Y:S01]  /*57c70*/  LDL.LU.64 R38, [R1+0x1818] ;  /* 0x0018180001267983 */ /* 0x000ea20000300a00 */
[C---:B------:R-:W-:Y:S03]  /*57c80*/  HMMA.16816.F32 R52, R32.reuse, R58, R52 ;  /* 0x0000003a2034723c */ /* 0x040fe60000001834 */
[----:B--2---:R-:W-:Y:S04]  /*57c90*/  STL.64 [R1+0x3ba8], R38 ;  /* 0x003ba82601007387 */ /* 0x004fe80000100a00 */
[----:B----4-:R0:W-:Y:S04]  /*57ca0*/  STL.64 [R1+0x3ba0], R36 ;  /* 0x003ba02401007387 */ /* 0x0101e80000100a00 */
        /* <DEDUP_REMOVED lines=18> */
[----:B0-----:R-:W3:Y:S04]  /*57dd0*/  LDL.LU.64 R54, [R1+0x3c28] ;  /* 0x003c280001367983 */ /* 0x001ee80000300a00 */
[----:B------:R-:W3:Y:S02]  /*57de0*/  LDL.LU.64 R52, [R1+0x3c20] ;  /* 0x003c200001347983 */ /* 0x000ee40000300a00 */
[----:B---3--:R-:W-:-:S15]  /*57df0*/  HMMA.16816.F32 R52, R32, R56, R52 ;  /* 0x000000382034723c */ /* 0x008fde0000001834 */
[----:B------:R-:W-:-:S08]  /*57e00*/  NOP ;  /* 0x0000000000007918 */ /* 0x000fd00000000000 */
[----:B------:R-:W-:Y:S04]  /*57e10*/  STL.64 [R1+0x9c0], R52 ;  /* 0x0009c03401007387 */ /* 0x000fe80000100a00 */
[----:B------:R0:W-:Y:S04]  /*57e20*/  STL.64 [R1+0x9c8], R54 ;  /* 0x0009c83601007387 */ /* 0x0001e80000100a00 */
[----:B0-----:R-:W3:Y:S04]  /*57e30*/  LDL.LU.64 R54, [R1+0x3c18] ;  /* 0x003c180001367983 */ /* 0x001ee80000300a00 */
[----:B------:R-:W2:Y:S01]  /*57e40*/  LDL.LU.64 R52, [R1+0x3c10] ;  /* 0x003c100001347983 */ /* 0x000ea20000300a00 */
[----:B---3--:R-:W-:-:S15]  /*57e50*/  HMMA.16816.F32 R48, R32, R54, R48 ;  /* 0x000000362030723c */ /* 0x008fde0000001830 */
[----:B------:R-:W-:-:S08]  /*57e60*/  NOP ;  /* 0x0000000000007918 */ /* 0x000fd00000000000 */
[----:B------:R-:W-:Y:S04]  /*57e70*/  STL.64 [R1+0x9b0], R48 ;  /* 0x0009b03001007387 */ /* 0x000fe80000100a00 */
[----:B------:R0:W-:Y:S04]  /*57e80*/  STL.64 [R1+0x9b8], R50 ;  /* 0x0009b83201007387 */ /* 0x0001e80000100a00 */
[----:B0-----:R-:W2:Y:S04]  /*57e90*/  LDL.LU.64 R50, [R1+0x3c08] ;  /* 0x003c080001327983 */ /* 0x001ea80000300a00 */
[----:B------:R-:W2:Y:S02]  /*57ea0*/  LDL.LU.64 R48, [R1+0x3c00] ;  /* 0x003c000001307983 */ /* 0x000ea40000300a00 */
[----:B--2---:R-:W-:-:S15]  /*57eb0*/  HMMA.16816.F32 R48, R32, R52, R48 ;  /* 0x000000342030723c */ /* 0x004fde0000001830 */
[----:B------:R-:W-:-:S08]  /*57ec0*/  NOP ;  /* 0x0000000000007918 */ /* 0x000fd00000000000 */
[----:B------:R-:W-:Y:S04]  /*57ed0*/  STL.64 [R1+0x9a0], R48 ;  /* 0x0009a03001007387 */ /* 0x000fe80000100a00 */
[----:B------:R0:W-:Y:S04]  /*57ee0*/  STL.64 [R1+0x9a8], R50 ;  /* 0x0009a83201007387 */ /* 0x0001e80000100a00 */
[----:B0-----:R-:W2:Y:S04]  /*57ef0*/  LDL.LU.64 R50, [R1+0x3bf8] ;  /* 0x003bf80001327983 */ /* 0x001ea80000300a00 */
[----:B------:R-:W3:Y:S01]  /*57f00*/  LDL.LU.64 R48, [R1+0x3bf0] ;  /* 0x003bf00001307983 */ /* 0x000ee20000300a00 */
[----:B--2---:R-:W-:-:S15]  /*57f10*/  HMMA.16816.F32 R44, R32, R50, R44 ;  /* 0x00000032202c723c */ /* 0x004fde000000182c */
[----:B------:R-:W-:-:S08]  /*57f20*/  NOP ;  /* 0x0000000000007918 */ /* 0x000fd00000000000 */
        /* <DEDUP_REMOVED lines=32> */
[----:B0-----:R-:W2:Y:S01]  /*58130*/  LDL.LU.64 R38, [R1+0x3b98] ;  /* 0x003b980001267983 */ /* 0x001ea20000300a00 */
[C---:B----4-:R-:W-:Y:S03]  /*58140*/  HMMA.16816.F32 R8, R32.reuse, R2, R8 ;  /* 0x000000022008723c */ /* 0x050fe60000001808 */
[----:B------:R-:W3:Y:S03]  /*58150*/  LDL.LU.64 R36, [R1+0x3b90] ;  /* 0x003b900001247983 */ /* 0x000ee60000300a00 */
[----:B--2---:R-:W-:-:S15]  /*58160*/  HMMA.16816.F32 R28, R32, R38, R28 ;  /* 0x00000026201c723c */ /* 0x004fde000000181c */
[----:B------:R-:W-:-:S08]  /*58170*/  NOP ;  /* 0x0000000000007918 */ /* 0x000fd00000000000 */
[----:B------:R-:W-:Y:S04]  /*58180*/  STL.64 [R1+0x930], R28 ;  /* 0x0009301c01007387 */ /* 0x000fe80000100a00 */
[----:B------:R0:W-:Y:S04]  /*58190*/  STL.64 [R1+0x938], R30 ;  /* 0x0009381e01007387 */ /* 0x0001e80000100a00 */
[----:B0-----:R-:W2:Y:S04]  /*581a0*/  LDL.LU.64 R30, [R1+0x3b88] ;  /* 0x003b8800011e7983 */ /* 0x001ea80000300a00 */
[----:B------:R-:W4:Y:S04]  /*581b0*/  LDL.LU.64 R28, [R1+0x3b80] ;  /* 0x003b8000011c7983 */ /* 0x000f280000300a00 */
[----:B------:R-:W-:Y:S04]  /*581c0*/  STL.64 [R1+0x920], R8 ;  /* 0x0009200801007387 */ /* 0x000fe80000100a00 */
[----:B------:R0:W-:Y:S04]  /*581d0*/  STL.64 [R1+0x928], R10 ;  /* 0x0009280a01007387 */ /* 0x0001e80000100a00 */
[----:B0-----:R-:W3:Y:S04]  /*581e0*/  LDL.LU.64 R10, [R1+0x3b78] ;  /* 0x003b7800010a7983 */ /* 0x001ee80000300a00 */
[----:B------:R-:W2:Y:S02]  /*581f0*/  LDL.LU.64 R8, [R1+0x3b70] ;  /* 0x003b700001087983 */ /* 0x000ea40000300a00 */
[C---:B--2---:R-:W-:Y:S06]  /*58200*/  HMMA.16816.F32 R24, R32.reuse, R8, R24 ;  /* 0x000000082018723c */ /* 0x044fec0000001818 */
[----:B---3--:R-:W-:-:S15]  /*58210*/  HMMA.16816.F32 R12, R32, R10, R12 ;  /* 0x0000000a200c723c */ /* 0x008fde000000180c */
[----:B------:R-:W-:-:S02]  /*58220*/  NOP ;  /* 0x0000000000007918 */ /* 0x000fc40000000000 */
[----:B------:R-:W-:Y:S04]  /*58230*/  STL.64 [R1+0x910], R24 ;  /* 0x0009101801007387 */ /* 0x000fe80000100a00 */
[----:B------:R0:W-:Y:S04]  /*58240*/  STL.64 [R1+0x918], R26 ;  /* 0x0009181a01007387 */ /* 0x0001e80000100a00 */
[----:B0-----:R-:W2:Y:S04]  /*58250*/  LDL.LU.64 R26, [R1+0x3b68] ;  /* 0x003b6800011a7983 */ /* 0x001ea80000300a00 */
[----:B------:R-:W3:Y:S04]  /*58260*/  LDL.LU.64 R24, [R1+0x3b60] ;  /* 0x003b600001187983 */ /* 0x000ee80000300a00 */
[----:B------:R-:W-:Y:S04]  /*58270*/  STL.64 [R1+0x900], R12 ;  /* 0x0009000c01007387 */ /* 0x000fe80000100a00 */
[----:B------:R0:W-:Y:S04]  /*58280*/  STL.64 [R1+0x908], R14 ;  /* 0x0009080e01007387 */ /* 0x0001e80000100a00 */
[----:B0-----:R-:W4:Y:S04]  /*58290*/  LDL.LU.64 R14, [R1+0x3b58] ;  /* 0x003b5800010e7983 */ /* 0x001f280000300a00 */
[----:B------:R-:W2:Y:S02]  /*582a0*/  LDL.LU.64 R12, [R1+0x3b50] ;  /* 0x003b5000010c7983 */ /* 0x000ea40000300a00 */
[C---:B--2---:R-:W-:Y:S06]  /*582b0*/  HMMA.16816.F32 R20, R32.reuse, R12, R20 ;  /* 0x0000000c2014723c */ /* 0x044fec0000001814 */
[----:B----4-:R-:W-:-:S15]  /*582c0*/  HMMA.16816.F32 R16, R32, R14, R16 ;  /* 0x0000000e2010723c */ /* 0x010fde0000001810 */
        /* <DEDUP_REMOVED lines=9> */
[----:B--2---:R-:W-:-:S15]  /*58360*/  HMMA.16816.F32 R4, R32, R16, R4 ;  /* 0x000000102004723c */ /* 0x004fde0000001804 */
[----:B------:R-:W-:-:S08]  /*58370*/  NOP ;  /* 0x0000000000007918 */ /* 0x000fd00000000000 */
[----:B------:R0:W-:Y:S04]  /*58380*/  STL.64 [R1+0x8d0], R4 ;  /* 0x0008d00401007387 */ /* 0x0001e80000100a00 */
[----:B------:R1:W-:Y:S04]  /*58390*/  STL.64 [R1+0x8d8], R6 ;  /* 0x0008d80601007387 */ /* 0x0003e80000100a00 */
[----:B0-----:R-:W2:Y:S04]  /*583a0*/  LDL.LU R4, [R1+0x1fd8] ;  /* 0x001fd80001047983 */ /* 0x001ea80000300800 */
[----:B------:R-:W4:Y:S04]  /*583b0*/  LDL.LU R5, [R1+0x1fe0] ;  /* 0x001fe00001057983 */ /* 0x000f280000300800 */
[----:B-1----:R-:W3:Y:S04]  /*583c0*/  LDL.LU R6, [R1+0x1fe8] ;  /* 0x001fe80001067983 */ /* 0x002ee80000300800 */
[----:B------:R-:W2:Y:S04]  /*583d0*/  LDL.LU R7, [R1+0x1ff0] ;  /* 0x001ff00001077983 */ /* 0x000ea80000300800 */
[----:B------:R0:W-:Y:S04]  /*583e0*/  STL.64 [R1+0x53f8], R58 ;  /* 0x0053f83a01007387 */ /* 0x0001e80000100a00 */
[----:B0-----:R-:W3:Y:S04]  /*583f0*/  LDL.LU R58, [R1+0x1fec] ;  /* 0x001fec00013a7983 */ /* 0x001ee80000300800 */
[----:B------:R-:W2:Y:S04]  /*58400*/  LDL.LU R59, [R1+0x1ff4] ;  /* 0x001ff400013b7983 */ /* 0x000ea80000300800 */
[----:B------:R0:W-:Y:S04]  /*58410*/  STL.64 [R1+0x53f0], R56 ;  /* 0x0053f03801007387 */ /* 0x0001e80000100a00 */
[----:B0-----:R-:W4:Y:S04]  /*58420*/  LDL.LU R56, [R1+0x1fdc] ;  /* 0x001fdc0001387983 */ /* 0x001f280000300800 */
[----:B------:R-:W4:Y:S04]  /*58430*/  LDL.LU R57, [R1+0x1fe4] ;  /* 0x001fe40001397983 */ /* 0x000f280000300800 */
[----:B------:R-:W-:Y:S04]  /*58440*/  STL.64 [R1+0x53e8], R54 ;  /* 0x0053e83601007387 */ /* 0x000fe80000100a00 */
[----:B------:R0:W-:Y:S04]  /*58450*/  STL.64 [R1+0x53e0], R52 ;  /* 0x0053e03401007387 */ /* 0x0001e80000100a00 */
[----:B0-----:R-:W4:Y:S04]  /*58460*/  LDL.LU.64 R52, [R1+0x1760] ;  /* 0x0017600001347983 */ /* 0x001f280000300a00 */
[----:B------:R-:W4:Y:S04]  /*58470*/  LDL.LU.64 R54, [R1+0x1768] ;  /* 0x0017680001367983 */ /* 0x000f280000300a00 */
[----:B------:R-:W-:Y:S04]  /*58480*/  STL.64 [R1+0x53d8], R16 ;  /* 0x0053d81001007387 */ /* 0x000fe80000100a00 */
[----:B------:R-:W-:Y:S04]  /*58490*/  STL.64 [R1+0x53d0], R50 ;  /* 0x0053d03201007387 */ /* 0x000fe80000100a00 */
[----:B------:R0:W-:Y:S04]  /*584a0*/  STL.64 [R1+0x53c8], R48 ;  /* 0x0053c83001007387 */ /* 0x0001e80000100a00 */
[----:B0-----:R-:W4:Y:S04]  /*584b0*/  LDL.LU.64 R48, [R1+0x1770] ;  /* 0x0017700001307983 */ /* 0x001f280000300a00 */
[----:B------:R-:W4:Y:S04]  /*584c0*/  LDL.LU.64 R50, [R1+0x1778] ;  /* 0x0017780001327983 */ /* 0x000f280000300a00 */
        /* <DEDUP_REMOVED lines=16> */
[----:B------:R-:W-:Y:S01]  /*585d0*/  STL [R1+0x3b2c], R0 ;  /* 0x003b2c0001007387 */ /* 0x000fe20000100800 */
[----:B---3--:R-:W-:-:S02]  /*585e0*/  IMAD R6, R6, 0x100, R58 ;  /* 0x0000010006067824 */ /* 0x008fc400078e023a */
[----:B--2---:R-:W-:Y:S02]  /*585f0*/  IMAD R7, R7, 0x100, R59 ;  /* 0x0000010007077824 */ /* 0x004fe400078e023b */
[----:B----4-:R-:W-:Y:S02]  /*58600*/  IMAD R4, R4, 0x100, R56 ;  /* 0x0000010004047824 */ /* 0x010fe400078e0238 */
[----:B------:R-:W-:Y:S01]  /*58610*/  IMAD R5, R5, 0x100, R57 ;  /* 0x0000010005057824 */ /* 0x000fe200078e0239 */
[----:B------:R-:W-:-:S15]  /*58620*/  HMMA.16816.F32 R12, R32, R18, R12 ;  /* 0x00000012200c723c */ /* 0x000fde000000180c */
[----:B------:R-:W-:-:S08]  /*58630*/  NOP ;  /* 0x0000000000007918 */ /* 0x000fd00000000000 */
[----:B------:R-:W-:Y:S04]  /*58640*/  STL.64 [R1+0x8c0], R12 ;  /* 0x0008c00c01007387 */ /* 0x000fe80000100a00 */
[----:B------:R0:W-:Y:S02]  /*58650*/  STL.64 [R1+0x8c8], R14 ;  /* 0x0008c80e01007387 */ /* 0x0001e40000100a00 */
[C---:B0-----:R-:W-:Y:S06]  /*58660*/  HMMA.16816.F32 R12, R32.reuse, R20, R8 ;  /* 0x00000014200c723c */ /* 0x041fec0000001808 */
[----:B------:R-:W-:Y:S01]  /*58670*/  HMMA.16816.F32 R8, R32, R22, R48 ;  /* 0x000000162008723c */ /* 0x000fe20000001830 */
[----:B------:R-:W2:-:S15]  /*58680*/  LDL.64 R50, [R1+0x28] ;  /* 0x0000280001327983 */ /* 0x000e9e0000100a00 */
[----:B------:R-:W-:-:S01]  /*58690*/  NOP ;  /* 0x0000000000007918 */ /* 0x000fc20000000000 */
[----:B------:R-:W-:Y:S04]  /*586a0*/  STL.64 [R1+0x8b0], R12 ;  /* 0x0008b00c01007387 */ /* 0x000fe80000100a00 */
[----:B------:R-:W-:Y:S04]  /*586b0*/  STL.64 [R1+0x8b8], R14 ;  /* 0x0008b80e01007387 */ /* 0x000fe80000100a00 */
[----:B------:R-:W-:Y:S04]  /*586c0*/  STL [R1+0x5384], R22 ;  /* 0x0053841601007387 */ /* 0x000fe80000100800 */
[----:B------:R-:W-:Y:S04]  /*586d0*/  STL.64 [R1+0x8a0], R8 ;  /* 0x0008a00801007387 */ /* 0x000fe80000100a00 */
[----:B------:R0:W-:Y:S04]  /*586e0*/  STL.64 [R1+0x8a8], R10 ;  /* 0x0008a80a01007387 */ /* 0x0001e80000100a00 */
[----:B------:R-:W-:Y:S04]  /*586f0*/  STL [R1+0x5380], R23 ;  /* 0x0053801701007387 */ /* 0x000fe80000100800 */
[----:B------:R-:W-:Y:S01]  /*58700*/  STL.64 [R1+0x5400], R20 ;  /* 0x0054001401007387 */ /* 0x000fe20000100a00 */
[----:B0-----:R-:W-:Y:S03]  /*58710*/  HMMA.16816.F32 R8, R32, R24, R52 ;  /* 0x000000182008723c */ /* 0x001fe60000001834 */
[----:B------:R-:W3:Y:S04]  /*58720*/  LDL.64 R52, [R1+0x20] ;  /* 0x0000200001347983 */ /* 0x000ee80000100a00 */
[----:B------:R-:W4:-:S15]  /*58730*/  LDL.64 R54, [R1+0x18] ;  /* 0x0000180001367983 */ /* 0x000f1e0000100a00 */
[----:B------:R-:W-:-:S01]  /*58740*/  NOP ;  /* 0x0000000000007918 */ /* 0x000fc20000000000 */
[----:B------:R-:W-:Y:S04]  /*58750*/  STL.64 [R1+0x890], R8 ;  /* 0x0008900801007387 */ /* 0x000fe80000100a00 */
[----:B------:R0:W-:Y:S04]  /*58760*/  STL.64 [R1+0x898], R10 ;  /* 0x0008980a01007387 */ /* 0x0001e80000100a00 */
[----:B------:R-:W-:Y:S04]  /*58770*/  STL [R1+0x5378], R24 ;  /* 0x0053781801007387 */ /* 0x000fe80000100800 */
[----:B------:R-:W-:Y:S01]  /*58780*/  STL [R1+0x5374], R25 ;  /* 0x0053741901007387 */ /* 0x000fe20000100800 */
[----:B0-----:R-:W-:Y:S06]  /*58790*/  HMMA.16816.F32 R8, R32, R26, R40 ;  /* 0x0000001a2008723c */ /* 0x001fec0000001828 */
[----:B------:R-:W-:-:S15]  /*587a0*/  STL [R1+0x537c], R27 ;  /* 0x00537c1b01007387 */ /* 0x000fde0000100800 */
[----:B------:R-:W-:-:S02]  /*587b0*/  NOP ;  /* 0x0000000000007918 */ /* 0x000fc40000000000 */
[----:B------:R-:W-:Y:S04]  /*587c0*/  STL.64 [R1+0x880], R8 ;  /* 0x0008800801007387 */ /* 0x000fe80000100a00 */
[----:B------:R0:W-:Y:S02]  /*587d0*/  STL.64 [R1+0x888], R10 ;  /* 0x0008880a01007387 */ /* 0x0001e40000100a00 */
[----:B0-----:R-:W-:Y:S02]  /*587e0*/  HMMA.16816.F32 R8, R32, R28, R44 ;  /* 0x0000001c2008723c */ /* 0x001fe4000000182c */
[----:B------:R-:W3:Y:S04]  /*587f0*/  LDL.LU.64 R44, [R1+0x1f10] ;  /* 0x001f1000012c7983 */ /* 0x000ee80000300a00 */
[----:B------:R-:W3:-:S15]  /*58800*/  LDL.LU.64 R46, [R1+0x1f18] ;  /* 0x001f1800012e7983 */ /* 0x000ede0000300a00 */
[----:B------:R-:W-:-:S02]  /*58810*/  NOP ;  /* 0x0000000000007918 */ /* 0x000fc40000000000 */
[----:B------:R0:W-:Y:S04]  /*58820*/  STL.64 [R1+0x870], R8 ;  /* 0x0008700801007387 */ /* 0x0001e80000100a00 */
[----:B------:R1:W-:Y:S04]  /*58830*/  STL.64 [R1+0x878], R10 ;  /* 0x0008780a01007387 */ /* 0x0003e80000100a00 */
[----:B------:R2:W-:Y:S04]  /*58840*/  STL [R1+0x5370], R28 ;  /* 0x0053701c01007387 */ /* 0x0005e80000100800 */
[----:B------:R-:W-:Y:S04]  /*58850*/  STL [R1+0x536c], R29 ;  /* 0x00536c1d01007387 */ /* 0x000fe80000100800 */
[----:B------:R-:W4:Y:S04]  /*58860*/  LDL.LU.64 R40, [R1+0x1f00] ;  /* 0x001f000001287983 */ /* 0x000f280000300a00 */
[----:B------:R-:W4:Y:S04]  /*58870*/  LDL.LU.64 R42, [R1+0x1f08] ;  /* 0x001f0800012a7983 */ /* 0x000f280000300a00 */
[----:B0-----:R-:W4:Y:S04]  /*58880*/  LDL.LU.64 R8, [R1+0x1740] ;  /* 0x0017400001087983 */ /* 0x001f280000300a00 */
[----:B-1----:R-:W4:Y:S04]  /*58890*/  LDL.LU.64 R10, [R1+0x1748] ;  /* 0x00174800010a7983 */ /* 0x002f280000300a00 */
[----:B------:R-:W4:Y:S04]  /*588a0*/  LDL.64 R56, [R1+0x10] ;  /* 0x0000100001387983 */ /* 0x000f280000100a00 */
[----:B------:R-:W4:Y:S04]  /*588b0*/  LDL.LU.64 R20, [R1+0x1730] ;  /* 0x0017300001147983 */ /* 0x000f280000300a00 */
[----:B------:R-:W4:Y:S04]  /*588c0*/  LDL.LU.64 R22, [R1+0x1738] ;  /* 0x0017380001167983 */ /* 0x000f280000300a00 */
[----:B------:R-:W4:Y:S04]  /*588d0*/  LDL R58, [R1+0x8] ;  /* 0x00000800013a7983 */ /* 0x000f280000100800 */
[----:B------:R-:W4:Y:S04]  /*588e0*/  LDL R59, [R1+0xc] ;  /* 0x00000c00013b7983 */ /* 0x000f280000100800 */
[----:B------:R-:W4:Y:S04]  /*588f0*/  LDL.LU.64 R12, [R1+0x1720] ;  /* 0x00172000010c7983 */ /* 0x000f280000300a00 */
[----:B------:R-:W4:Y:S01]  /*58900*/  LDL.LU.64 R14, [R1+0x1728] ;  /* 0x00172800010e7983 */ /* 0x000f220000300a00 */
[----:B------:R-:W-:-:S02]  /*58910*/  F2FP.F16.E4M3.UNPACK_B R4, R4 ;  /* 0x00000004ff04723e */ /* 0x000fc400020006ff */
[----:B------:R-:W-:Y:S01]  /*58920*/  F2FP.F16.E4M3.UNPACK_B R5, R5 ;  /* 0x00000005ff05723e */ /* 0x000fe200020006ff */
[----:B------:R-:W4:Y:S01]  /*58930*/  LDL.64 R16, [R1] ;  /* 0x0000000001107983 */ /* 0x000f220000100a00 */
[----:B------:R-:W-:Y:S02]  /*58940*/  F2FP.F16.E4M3.UNPACK_B R6, R6 ;  /* 0x00000006ff06723e */ /* 0x000fe400020006ff */
[----:B------:R-:W-:Y:S01]  /*58950*/  F2FP.F16.E4M3.UNPACK_B R7, R7 ;  /* 0x00000007ff07723e */ /* 0x000fe200020006ff */
[----:B------:R-:W-:Y:S01]  /*58960*/  STL [R1+0x5368], R31 ;  /* 0x0053681f01007387 */ /* 0x000fe20000100800 */
[----:B--2---:R-:W-:Y:S02]  /*58970*/  IMAD.MOV.U32 R25, RZ, RZ, R50 ;  /* 0x000000ffff197224 */ /* 0x004fe400078e0032 */
[----:B------:R-:W-:Y:S01]  /*58980*/  IMAD.MOV.U32 R28, RZ, RZ, R51 ;  /* 0x000000ffff1c7224 */ /* 0x000fe200078e0033 */
[----:B---3--:R-:W-:-:S15]  /*58990*/  HMMA.16816.F32 R44, R32, R30, R44 ;  /* 0x0000001e202c723c */ /* 0x008fde000000182c */
[----:B------:R-:W-:-:S08]  /*589a0*/  NOP ;  /* 0x0000000000007918 */ /* 0x000fd00000000000 */
[----:B------:R-:W-:Y:S04]  /*589b0*/  STL.64 [R1+0x1040], R44 ;  /* 0x0010402c01007387 */ /* 0x000fe80000100a00 */
[----:B------:R-:W-:Y:S01]  /*589c0*/  STL.64 [R1+0x1048], R46 ;  /* 0x0010482e01007387 */ /* 0x000fe20000100a00 */
[C---:B----4-:R-:W-:Y:S06]  /*589d0*/  HMMA.16816.F32 R40, R32.reuse, R36, R40 ;  /* 0x000000242028723c */ /* 0x050fec0000001828 */
[----:B------:R-:W-:Y:S06]  /*589e0*/  HMMA.16816.F32 R8, R32, R50, R8 ;  /* 0x000000322008723c */ /* 0x000fec0000001808 */
[C---:B------:R-:W-:Y:S11]  /*589f0*/  HMMA.16816.F32 R20, R4.reuse, R52, R20 ;  /* 0x000000340414723c */ /* 0x040ff60000001814 */
[----:B------:R-:W-:Y:S04]  /*58a00*/  STL.64 [R1+0x1030], R40 ;  /* 0x0010302801007387 */ /* 0x000fe80000100a00 */
[----:B------:R-:W-:Y:S04]  /*58a10*/  STL.64 [R1+0x1038], R42 ;  /* 0x0010382a01007387 */ /* 0x000fe80000100a00 */
[----:B------:R0:W-:Y:S04]  /*58a20*/  STL.64 [R1+0x860], R8 ;  /* 0x0008600801007387 */ /* 0x0001e80000100a00 */
[----:B------:R1:W-:Y:S01]  /*58a30*/  STL.64 [R1+0x868], R10 ;  /* 0x0008680a01007387 */ /* 0x0003e20000100a00 */
[----:B------:R-:W-:Y:S03]  /*58a40*/  HMMA.16816.F32 R12, R4, R54, R12 ;  /* 0x00000036040c723c */ /* 0x000fe6000000180c */
[----:B0-----:R-:W2:Y:S04]  /*58a50*/  LDL.LU.64 R8, [R1+0x1710] ;  /* 0x0017100001087983 */ /* 0x001ea80000300a00 */
[----:B-1----:R-:W2:Y:S01]  /*58a60*/  LDL.LU.64 R10, [R1+0x1718] ;  /* 0x00171800010a7983 */ /* 0x002ea20000300a00 */
[----:B------:R-:W-:-:S02]  /*58a70*/  IMAD.MOV.U32 R0, RZ, RZ, R57 ;  /* 0x000000ffff007224 */ /* 0x000fc400078e0039 */
[----:B------:R-:W-:Y:S01]  /*58a80*/  IMAD.MOV.U32 R29, RZ, RZ, R52 ;  /* 0x000000ffff1d7224 */ /* 0x000fe200078e0034 */
[----:B------:R0:W-:Y:S01]  /*58a90*/  STL.64 [R1+0x850], R20 ;  /* 0x0008501401007387 */ /* 0x0001e20000100a00 */
[----:B------:R-:W-:Y:S02]  /*58aa0*/  IMAD.MOV.U32 R31, RZ, RZ, R53 ;  /* 0x000000ffff1f7224 */ /* 0x000fe400078e0035 */
[----:B------:R-:W-:Y:S01]  /*58ab0*/  IMAD.MOV.U32 R27, RZ, RZ, R54 ;  /* 0x000000ffff1b7224 */ /* 0x000fe200078e0036 */
[----:B------:R1:W-:Y:S01]  /*58ac0*/  STL.64 [R1+0x858], R22 ;  /* 0x0008581601007387 */ /* 0x0003e20000100a00 */
[----:B------:R-:W-:-:S07]  /*58ad0*/  IMAD.MOV.U32 R24, RZ, RZ, R55 ;  /* 0x000000ffff187224 */ /* 0x000fce00078e0037 */
[----:B------:R3:W-:Y:S04]  /*58ae0*/  STL.64 [R1+0x840], R12 ;  /* 0x0008400c01007387 */ /* 0x0007e80000100a00 */
[----:B------:R4:W-:Y:S04]  /*58af0*/  STL.64 [R1+0x848], R14 ;  /* 0x0008480e01007387 */ /* 0x0009e80000100a00 */
[----:B0-----:R-:W3:Y:S04]  /*58b00*/  LDL.LU.64 R20, [R1+0x1700] ;  /* 0x0017000001147983 */ /* 0x001ee80000300a00 */
[----:B-1----:R-:W3:Y:S04]  /*58b10*/  LDL.LU.64 R22, [R1+0x1708] ;  /* 0x0017080001167983 */ /* 0x002ee80000300a00 */
        /* <DEDUP_REMOVED lines=8> */
[----:B------:R-:W4:Y:S01]  /*58ba0*/  LDL.LU.64 R32, [R1+0x16b0] ;  /* 0x0016b00001207983 */ /* 0x000f220000300a00 */
[C---:B--2---:R-:W-:Y:S06]  /*58bb0*/  HMMA.16816.F32 R8, R4.reuse, R56, R8 ;  /* 0x000000380408723c */ /* 0x044fec0000001808 */
[----:B---3--:R-:W-:-:S15]  /*58bc0*/  HMMA.16816.F32 R56, R4, R58, R20 ;  /* 0x0000003a0438723c */ /* 0x008fde0000001814 */
[----:B------:R-:W-:-:S02]  /*58bd0*/  NOP ;  /* 0x0000000000007918 */ /* 0x000fc40000000000 */
[----:B------:R0:W-:Y:S04]  /*58be0*/  STL.64 [R1+0x830], R8 ;  /* 0x0008300801007387 */ /* 0x0001e80000100a00 */
[----:B------:R1:W-:Y:S04]  /*58bf0*/  STL.64 [R1+0x838], R10 ;  /* 0x0008380a01007387 */ /* 0x0003e80000100a00 */
[----:B------:R-:W2:Y:S04]  /*58c00*/  LDL.LU.64 R34, [R1+0x16b8] ;  /* 0x0016b80001227983 */ /* 0x000ea80000300a00 */
[----:B------:R-:W3:Y:S04]  /*58c10*/  LDL.LU.64 R12, [R1+0x1690] ;  /* 0x00169000010c7983 */ /* 0x000ee80000300a00 */
[----:B----4-:R-:W3:Y:S04]  /*58c20*/  LDL.LU.64 R14, [R1+0x1698] ;  /* 0x00169800010e7983 */ /* 0x010ee80000300a00 */
[----:B0-----:R-:W4:Y:S04]  /*58c30*/  LDL.LU.64 R8, [R1+0x1680] ;  /* 0x0016800001087983 */ /* 0x001f280000300a00 */
[----:B-1----:R-:W4:Y:S04]  /*58c40*/  LDL.LU.64 R10, [R1+0x1688] ;  /* 0x00168800010a7983 */ /* 0x002f280000300a00 */
[----:B------:R-:W4:Y:S04]  /*58c50*/  LDL.LU.64 R20, [R1+0x5400] ;  /* 0x0054000001147983 */ /* 0x000f280000300a00 */
[----:B------:R-:W-:Y:S04]  /*58c60*/  STL.64 [R1+0x820], R56 ;  /* 0x0008203801007387 */ /* 0x000fe80000100a00 */
[----:B------:R0:W-:Y:S04]  /*58c70*/  STL.64 [R1+0x828], R58 ;  /* 0x0008283a01007387 */ /* 0x0001e80000100a00 */
[----:B0-----:R-:W2:Y:S04]  /*58c80*/  LDL.LU.64 R58, [R1+0x53f8] ;  /* 0x0053f800013a7983 */ /* 0x001ea80000300a00 */
[----:B------:R-:W3:Y:S01]  /*58c90*/  LDL.LU.64 R56, [R1+0x53f0] ;  /* 0x0053f00001387983 */ /* 0x000ee20000300a00 */
[C---:B------:R-:W-:Y:S06]  /*58ca0*/  HMMA.16816.F32 R52, R4.reuse, R16, R52 ;  /* 0x000000100434723c */ /* 0x040fec0000001834 */
[----:B------:R-:W-:Y:S01]  /*58cb0*/  HMMA.16816.F32 R48, R4, R60, R48 ;  /* 0x0000003c0430723c */ /* 0x000fe20000001830 */
[----:B------:R-:W-:-:S02]  /*58cc0*/  IMAD.MOV.U32 R22, RZ, RZ, R16 ;  /* 0x000000ffff167224 */ /* 0x000fc400078e0010 */
[----:B------:R-:W-:-:S14]  /*58cd0*/  IMAD.MOV.U32 R23, RZ, RZ, R17 ;  /* 0x000000ffff177224 */ /* 0x000fdc00078e0011 */
[----:B------:R-:W-:Y:S04]  /*58ce0*/  STL.64 [R1+0x810], R52 ;  /* 0x0008103401007387 */ /* 0x000fe80000100a00 */
[----:B------:R0:W-:Y:S04]  /*58cf0*/  STL.64 [R1+0x818], R54 ;  /* 0x0008183601007387 */ /* 0x0001e80000100a00 */
[----:B0-----:R-:W4:Y:S04]  /*58d00*/  LDL.LU.64 R54, [R1+0x53e8] ;  /* 0x0053e80001367983 */ /* 0x001f280000300a00 */
[----:B------:R-:W4:Y:S04]  /*58d10*/  LDL.LU.64 R52, [R1+0x53e0] ;  /* 0x0053e00001347983 */ /* 0x000f280000300a00 */
[----:B------:R-:W4:Y:S04]  /*58d20*/  LDL.LU.64 R16, [R1+0x53d8] ;  /* 0x0053d80001107983 */ /* 0x000f280000300a00 */
        /* <DEDUP_REMOVED lines=13> */
[----:B0-----:R-:W2:Y:S04]  /*58e00*/  LDL.LU.64 R42, [R1+0x53b0] ;  /* 0x0053b000012a7983 */ /* 0x001ea80000300a00 */
[----:B------:R-:W2:Y:S04]  /*58e10*/  LDL.LU.64 R40, [R1+0x53a8] ;  /* 0x0053a80001287983 */ /* 0x000ea80000300a00 */
[----:B------:R-:W-:Y:S04]  /*58e20*/  STL.64 [R1+0x52f8], R58 ;  /* 0x0052f83a01007387 */ /* 0x000fe80000100a00 */
[----:B------:R0:W-:Y:S04]  /*58e30*/  STL.64 [R1+0x52f0], R56 ;  /* 0x0052f03801007387 */ /* 0x0001e80000100a00 */
[----:B0-----:R-:W3:Y:S04]  /*58e40*/  LDL.LU.64 R56, [R1+0x16a0] ;  /* 0x0016a00001387983 */ /* 0x001ee80000300a00 */
[----:B------:R-:W3:Y:S01]  /*58e50*/  LDL.LU.64 R58, [R1+0x16a8] ;  /* 0x0016a800013a7983 */ /* 0x000ee20000300a00 */
[----:B----4-:R-:W-:-:S15]  /*58e60*/  HMMA.16816.F32 R32, R4, R54, R32 ;  /* 0x000000360420723c */ /* 0x010fde0000001820 */
[----:B------:R-:W-:-:S08]  /*58e70*/  NOP ;  /* 0x0000000000007918 */ /* 0x000fd00000000000 */
[----:B------:R0:W-:Y:S04]  /*58e80*/  STL.64 [R1+0x7d0], R32 ;  /* 0x0007d02001007387 */ /* 0x0001e80000100a00 */
[----:B------:R1:W-:Y:S04]  /*58e90*/  STL.64 [R1+0x7d8], R34 ;  /* 0x0007d82201007387 */ /* 0x0003e80000100a00 */
[----:B0-----:R-:W4:Y:S04]  /*58ea0*/  LDL.LU.64 R32, [R1+0x1660] ;  /* 0x0016600001207983 */ /* 0x001f280000300a00 */
[----:B-1----:R-:W4:Y:S04]  /*58eb0*/  LDL.LU.64 R34, [R1+0x1668] ;  /* 0x0016680001227983 */ /* 0x002f280000300a00 */
[----:B------:R-:W-:Y:S04]  /*58ec0*/  STL.64 [R1+0x5308], R54 ;  /* 0x0053083601007387 */ /* 0x000fe80000100a00 */
[----:B------:R0:W-:Y:S01]  /*58ed0*/  STL.64 [R1+0x5300], R52 ;  /* 0x0053003401007387 */ /* 0x0001e20000100a00 */
[C---:B---3--:R-:W-:Y:S06]  /*58ee0*/  HMMA.16816.F32 R56, R4.reuse, R52, R56 ;  /* 0x000000340438723c */ /* 0x048fec0000001838 */
[C---:B0-----:R-:W-:Y:S06]  /*58ef0*/  HMMA.16816.F32 R52, R4.reuse, R50, R12 ;  /* 0x000000320434723c */ /* 0x041fec000000180c */
[C---:B------:R-:W-:Y:S11]  /*58f00*/  HMMA.16816.F32 R12, R4.reuse, R48, R8 ;  /* 0x00000030040c723c */ /* 0x040ff60000001808 */
[----:B------:R-:W-:Y:S04]  /*58f10*/  STL.64 [R1+0x7c0], R56 ;  /* 0x0007c03801007387 */ /* 0x000fe80000100a00 */
[----:B------:R-:W-:Y:S04]  /*58f20*/  STL.64 [R1+0x7c8], R58 ;  /* 0x0007c83a01007387 */ /* 0x000fe80000100a00 */
[----:B------:R-:W2:Y:S04]  /*58f30*/  LDL.LU.64 R8, [R1+0x1650] ;  /* 0x0016500001087983 */ /* 0x000ea80000300a00 */
[----:B------:R-:W-:Y:S04]  /*58f40*/  STL.64 [R1+0x7b0], R52 ;  /* 0x0007b03401007387 */ /* 0x000fe80000100a00 */
[----:B------:R-:W-:Y:S04]  /*58f50*/  STL.64 [R1+0x7b8], R54 ;  /* 0x0007b83601007387 */ /* 0x000fe80000100a00 */
[----:B------:R-:W2:Y:S04]  /*58f60*/  LDL.LU.64 R10, [R1+0x1658] ;  /* 0x00165800010a7983 */ /* 0x000ea80000300a00 */
[----:B------:R0:W-:Y:S04]  /*58f70*/  STL.64 [R1+0x7a0], R12 ;  /* 0x0007a00c01007387 */ /* 0x0001e80000100a00 */
[----:B------:R1:W-:Y:S04]  /*58f80*/  STL.64 [R1+0x7a8], R14 ;  /* 0x0007a80e01007387 */ /* 0x0003e80000100a00 */
[----:B0-----:R-:W3:Y:S04]  /*58f90*/  LDL.LU.64 R12, [R1+0x1640] ;  /* 0x00164000010c7983 */ /* 0x001ee80000300a00 */
[----:B-1----:R-:W3:Y:S04]  /*58fa0*/  LDL.LU.64 R14, [R1+0x1648] ;  /* 0x00164800010e7983 */ /* 0x002ee80000300a00 */
[----:B------:R-:W3:Y:S04]  /*58fb0*/  LDL.LU.64 R56, [R1+0x1610] ;  /* 0x0016100001387983 */ /* 0x000ee80000300a00 */
[----:B------:R-:W3:Y:S04]  /*58fc0*/  LDL.LU.64 R58, [R1+0x1618] ;  /* 0x00161800013a7983 */ /* 0x000ee80000300a00 */
[----:B------:R-:W3:Y:S04]  /*58fd0*/  LDL.LU.64 R52, [R1+0x1600] ;  /* 0x0016000001347983 */ /* 0x000ee80000300a00 */
[----:B------:R-:W3:Y:S04]  /*58fe0*/  LDL.LU.64 R54, [R1+0x1608] ;  /* 0x0016080001367983 */ /* 0x000ee80000300a00 */
[----:B------:R-:W-:Y:S04]  /*58ff0*/  STL.64 [R1+0x52e8], R50 ;  /* 0x0052e83201007387 */ /* 0x000fe80000100a00 */
[----:B------:R0:W-:Y:S04]  /*59000*/  STL.64 [R1+0x52e0], R48 ;  /* 0x0052e03001007387 */ /* 0x0001e80000100a00 */
[----:B0-----:R-:W3:Y:S04]  /*59010*/  LDL.LU.64 R48, [R1+0x1670] ;  /* 0x0016700001307983 */ /* 0x001ee80000300a00 */
[----:B------:R-:W3:Y:S01]  /*59020*/  LDL.LU.64 R50, [R1+0x1678] ;  /* 0x0016780001327983 */ /* 0x000ee20000300a00 */
[C---:B----4-:R-:W-:Y:S06]  /*59030*/  HMMA.16816.F32 R32, R4.reuse, R44, R32 ;  /* 0x0000002c0420723c */ /* 0x050fec0000001820 */
[C---:B--2---:R-:W-:Y:S06]  /*59040*/  HMMA.16816.F32 R8, R4.reuse, R42, R8 ;  /* 0x0000002a0408723c */ /* 0x044fec0000001808 */
[C---:B---3--:R-:W-:Y:S06]  /*59050*/  HMMA.16816.F32 R12, R4.reuse, R40, R12 ;  /* 0x00000028040c723c */ /* 0x048fec000000180c */
[----:B------:R-:W-:-:S15]  /*59060*/  HMMA.16816.F32 R48, R4, R46, R48 ;  /* 0x0000002e0430723c */ /* 0x000fde0000001830 */
[----:B------:R-:W-:-:S08]  /*59070*/  NOP ;  /* 0x0000000000007918 */ /* 0x000fd00000000000 */
[----:B------:R0:W-:Y:S04]  /*59080*/  STL.64 [R1+0x790], R48 ;  /* 0x0007903001007387 */ /* 0x0001e80000100a00 */
[----:B------:R1:W-:Y:S04]  /*59090*/  STL.64 [R1+0x798], R50 ;  /* 0x0007983201007387 */ /* 0x0003e80000100a00 */
[----:B0-----:R-:W2:Y:S04]  /*590a0*/  LDL.LU.64 R48, [R1+0x15f0] ;  /* 0x0015f00001307983 */ /* 0x001ea80000300a00 */
[----:B-1----:R-:W2:Y:S04]  /*590b0*/  LDL.LU.64 R50, [R1+0x15f8] ;  /* 0x0015f80001327983 */ /* 0x002ea80000300a00 */
[----:B------:R0:W-:Y:S04]  /*590c0*/  STL.64 [R1+0x780], R32 ;  /* 0x0007802001007387 */ /* 0x0001e80000100a00 */
[----:B------:R1:W-:Y:S04]  /*590d0*/  STL.64 [R1+0x788], R34 ;  /* 0x0007882201007387 */ /* 0x0003e80000100a00 */
[----:B0-----:R-:W3:Y:S04]  /*590e0*/  LDL.LU.64 R32, [R1+0x15e0] ;  /* 0x0015e00001207983 */ /* 0x001ee80000300a00 */
[----:B-1----:R-:W3:Y:S04]  /*590f0*/  LDL.LU.64 R34, [R1+0x15e8] ;  /* 0x0015e80001227983 */ /* 0x002ee80000300a00 */
[----:B------:R-:W-:Y:S04]  /*59100*/  STL.64 [R1+0x52c8], R46 ;  /* 0x0052c82e01007387 */ /* 0x000fe80000100a00 */
[----:B------:R0:W-:Y:S04]  /*59110*/  STL.64 [R1+0x52c0], R44 ;  /* 0x0052c02c01007387 */ /* 0x0001e80000100a00 */
[----:B0-----:R-:W4:Y:S04]  /*59120*/  LDL.LU.64 R44, [R1+0x1620] ;  /* 0x00162000012c7983 */ /* 0x001f280000300a00 */
[----:B------:R-:W4:Y:S04]  /*59130*/  LDL.LU.64 R46, [R1+0x1628] ;  /* 0x00162800012e7983 */ /* 0x000f280000300a00 */
[----:B------:R-:W-:Y:S04]  /*59140*/  STL.64 [R1+0x770], R8 ;  /* 0x0007700801007387 */ /* 0x000fe80000100a00 */
[----:B------:R0:W-:Y:S04]  /*59150*/  STL.64 [R1+0x778], R10 ;  /* 0x0007780a01007387 */ /* 0x0001e80000100a00 */
[----:B0-----:R-:W3:Y:S04]  /*59160*/  LDL.LU.64 R10, [R1+0x53a0] ;  /* 0x0053a000010a7983 */ /* 0x001ee80000300a00 */
[----:B------:R-:W2:Y:S04]  /*59170*/  LDL.LU.64 R8, [R1+0x5398] ;  /* 0x0053980001087983 */ /* 0x000ea80000300a00 */
        /* <DEDUP_REMOVED lines=12> */
[----:B------:R-:W-:-:S02]  /*59240*/  NOP ;  /* 0x0000000000007918 */ /* 0x000fc40000000000 */
[----:B------:R-:W-:Y:S04]  /*59250*/  STL.64 [R1+0x750], R40 ;  /* 0x0007502801007387 */ /* 0x000fe80000100a00 */
[----:B------:R0:W-:Y:S02]  /*59260*/  STL.64 [R1+0x758], R42 ;  /* 0x0007582a01007387 */ /* 0x0001e40000100a00 */
[C---:B0-----:R-:W-:Y:S02]  /*59270*/  HMMA.16816.F32 R40, R4.reuse, R10, R52 ;  /* 0x0000000a0428723c */ /* 0x041fe40000001834 */
[----:B------:R0:W-:Y:S04]  /*59280*/  STL.64 [R1+0x740], R44 ;  /* 0x0007402c01007387 */ /* 0x0001e80000100a00 */
[----:B------:R1:W-:Y:S04]  /*59290*/  STL.64 [R1+0x748], R46 ;  /* 0x0007482e01007387 */ /* 0x0003e80000100a00 */
[----:B0-----:R-:W2:Y:S04]  /*592a0*/  LDL.LU.64 R44, [R1+0x15d0] ;  /* 0x0015d000012c7983 */ /* 0x001ea80000300a00 */
[----:B------:R-:W-:Y:S04]  /*592b0*/  STL.64 [R1+0x730], R56 ;  /* 0x0007303801007387 */ /* 0x000fe80000100a00 */
[----:B------:R-:W-:Y:S04]  /*592c0*/  STL.64 [R1+0x738], R58 ;  /* 0x0007383a01007387 */ /* 0x000fe80000100a00 */
        /* <DEDUP_REMOVED lines=8> */
[----:B------:R-:W-:Y:S04]  /*59350*/  STL.64 [R1+0x710], R48 ;  /* 0x0007103001007387 */ /* 0x000fe80000100a00 */
[----:B------:R-:W-:Y:S04]  /*59360*/  STL.64 [R1+0x718], R50 ;  /* 0x0007183201007387 */ /* 0x000fe80000100a00 */
[----:B------:R-:W4:Y:S01]  /*59370*/  LDL.LU.64 R10, [R1+0x15b8] ;  /* 0x0015b800010a7983 */ /* 0x000f220000300a00 */
[----:B------:R-:W-:-:S15]  /*59380*/  HMMA.16816.F32 R32, R4, R14, R32 ;  /* 0x0000000e0420723c */ /* 0x000fde0000001820 */
[----:B------:R-:W-:-:S08]  /*59390*/  NOP ;  /* 0x0000000000007918 */ /* 0x000fd00000000000 */
[----:B------:R0:W-:Y:S04]  /*593a0*/  STL.64 [R1+0x700], R32 ;  /* 0x0007002001007387 */ /* 0x0001e80000100a00 */
[----:B------:R1:W-:Y:S04]  /*593b0*/  STL.64 [R1+0x708], R34 ;  /* 0x0007082201007387 */ /* 0x0003e80000100a00 */
[----:B------:R-:W4:Y:S04]  /*593c0*/  LDL.LU R52, [R1+0x1ffc] ;  /* 0x001ffc0001347983 */ /* 0x000f280000300800 */
[----:B0-----:R-:W4:Y:S04]  /*593d0*/  LDL.LU R32, [R1+0x1ff8] ;  /* 0x001ff80001207983 */ /* 0x001f280000300800 */
[----:B------:R-:W4:Y:S04]  /*593e0*/  LDL.LU R53, [R1+0x2004] ;  /* 0x0020040001357983 */ /* 0x000f280000300800 */
[----:B------:R-:W4:Y:S04]  /*593f0*/  LDL.LU R33, [R1+0x2000] ;  /* 0x0020000001217983 */ /* 0x000f280000300800 */
[----:B------:R-:W4:Y:S04]  /*59400*/  LDL.LU R54, [R1+0x200c] ;  /* 0x00200c0001367983 */ /* 0x000f280000300800 */
[----:B-1----:R-:W4:Y:S04]  /*59410*/  LDL.LU R34, [R1+0x2008] ;  /* 0x0020080001227983 */ /* 0x002f280000300800 */
[----:B------:R-:W4:Y:S04]  /*59420*/  LDL.LU R55, [R1+0x2014] ;  /* 0x0020140001377983 */ /* 0x000f280000300800 */
[----:B------:R-:W4:Y:S04]  /*59430*/  LDL.LU R35, [R1+0x2010] ;  /* 0x0020100001237983 */ /* 0x000f280000300800 */
[----:B------:R-:W-:Y:S04]  /*59440*/  STL.64 [R1+0x5328], R14 ;  /* 0x0053280e01007387 */ /* 0x000fe80000100a00 */
[----:B------:R3:W-:Y:S04]  /*59450*/  STL.64 [R1+0x5320], R12 ;  /* 0x0053200c01007387 */ /* 0x0007e80000100a00 */
[----:B------:R-:W4:Y:S01]  /*59460*/  LDL.LU.64 R48, [R1+0x15a0] ;  /* 0x0015a00001307983 */ /* 0x000f220000300a00 */
[----:B------:R-:W-:-:S02]  /*59470*/  IMAD.MOV.U32 R58, RZ, RZ, R22 ;  /* 0x000000ffff3a7224 */ /* 0x000fc400078e0016 */
[----:B------:R-:W-:Y:S01]  /*59480*/  IMAD.MOV.U32 R59, RZ, RZ, R23 ;  /* 0x000000ffff3b7224 */ /* 0x000fe200078e0017 */
[C---:B--2---:R-:W-:Y:S06]  /*59490*/  HMMA.16816.F32 R44, R4.reuse, R16, R44 ;  /* 0x00000010042c723c */ /* 0x044fec000000182c */
[----:B---3--:R-:W-:-:S15]  /*594a0*/  HMMA.16816.F32 R12, R4, R18, R40 ;  /* 0x00000012040c723c */ /* 0x008fde0000001828 */
[----:B------:R-:W-:-:S02]  /*594b0*/  NOP ;  /* 0x0000000000007918 */ /* 0x000fc40000000000 */
[----:B------:R0:W-:Y:S04]  /*594c0*/  STL.64 [R1+0x6f0], R44 ;  /* 0x0006f02c01007387 */ /* 0x0001e80000100a00 */
[----:B------:R1:W-:Y:S04]  /*594d0*/  STL.64 [R1+0x6f8], R46 ;  /* 0x0006f82e01007387 */ /* 0x0003e80000100a00 */
[----:B------:R-:W2:Y:S01]  /*594e0*/  LDL.LU.64 R50, [R1+0x15a8] ;  /* 0x0015a80001327983 */ /* 0x000ea20000300a00 */
[----:B----4-:R-:W-:Y:S03]  /*594f0*/  HMMA.16816.F32 R8, R4, R20, R8 ;  /* 0x000000140408723c */ /* 0x010fe60000001808 */
[----:B------:R-:W-:Y:S04]  /*59500*/  STL.64 [R1+0x6e0], R12 ;  /* 0x0006e00c01007387 */ /* 0x000fe80000100a00 */
[----:B------:R3:W-:Y:S04]  /*59510*/  STL.64 [R1+0x6e8], R14 ;  /* 0x0006e80e01007387 */ /* 0x0007e80000100a00 */
[----:B------:R-:W4:Y:S04]  /*59520*/  LDL.64 R56, [R1+0x8] ;  /* 0x0000080001387983 */ /* 0x000f280000100a00 */
[----:B------:R-:W-:Y:S04]  /*59530*/  STL.64 [R1+0x52b8], R18 ;  /* 0x0052b81201007387 */ /* 0x000fe80000100a00 */
[----:B------:R-:W-:Y:S04]  /*59540*/  STL.64 [R1+0x52b0], R16 ;  /* 0x0052b01001007387 */ /* 0x000fe80000100a00 */
[----:B------:R-:W2:Y:S04]  /*59550*/  LDL.LU R22, [R1+0x5384] ;  /* 0x0053840001167983 */ /* 0x000ea80000300800 */
[----:B------:R3:W-:Y:S04]  /*59560*/  STL.64 [R1+0x6d0], R8 ;  /* 0x0006d00801007387 */ /* 0x0007e80000100a00 */
[----:B------:R3:W-:Y:S04]  /*59570*/  STL.64 [R1+0x6d8], R10 ;  /* 0x0006d80a01007387 */ /* 0x0007e80000100a00 */
[----:B------:R-:W2:Y:S04]  /*59580*/  LDL.LU R23, [R1+0x5380] ;  /* 0x0053800001177983 */ /* 0x000ea80000300800 */
[----:B0-----:R-:W2:Y:S04]  /*59590*/  LDL.LU.64 R44, [R1+0x1590] ;  /* 0x00159000012c7983 */ /* 0x001ea80000300a00 */
[----:B-1----:R-:W2:Y:S01]  /*595a0*/  LDL.LU.64 R46, [R1+0x1598] ;  /* 0x00159800012e7983 */ /* 0x002ea20000300a00 */
[----:B---3--:R-:W-:-:S03]  /*595b0*/  IMAD.MOV.U32 R14, RZ, RZ, R27 ;  /* 0x000000ffff0e7224 */ /* 0x008fc600078e001b */
[----:B------:R-:W3:Y:S01]  /*595c0*/  LDL.LU.64 R40, [R1+0x1020] ;  /* 0x0010200001287983 */ /* 0x000ee20000300a00 */
[----:B------:R-:W-:-:S03]  /*595d0*/  IMAD.MOV.U32 R15, RZ, RZ, R24 ;  /* 0x000000ffff0f7224 */ /* 0x000fc600078e0018 */
[----:B------:R-:W3:Y:S04]  /*595e0*/  LDL.LU.64 R42, [R1+0x1028] ;  /* 0x00102800012a7983 */ /* 0x000ee80000300a00 */
[----:B------:R-:W3:Y:S04]  /*595f0*/  LDL.LU.64 R8, [R1+0x1010] ;  /* 0x0010100001087983 */ /* 0x000ee80000300a00 */
[----:B------:R-:W3:Y:S04]  /*59600*/  LDL.LU.64 R10, [R1+0x1018] ;  /* 0x00101800010a7983 */ /* 0x000ee80000300a00 */
[----:B------:R-:W-:Y:S01]  /*59610*/  STL.64 [R1+0x5338], R58 ;  /* 0x0053383a01007387 */ /* 0x000fe20000100a00 */
[----:B------:R-:W-:-:S02]  /*59620*/  IMAD.MOV.U32 R18, RZ, RZ, R25 ;  /* 0x000000ffff127224 */ /* 0x000fc400078e0019 */
[----:B------:R-:W-:Y:S01]  /*59630*/  IMAD.MOV.U32 R19, RZ, RZ, R28 ;  /* 0x000000ffff137224 */ /* 0x000fe200078e001c */
[----:B----4-:R-:W-:Y:S04]  /*59640*/  STL.64 [R1+0x5330], R56 ;  /* 0x0053303801007387 */ /* 0x010fe80000100a00 */
[----:B------:R-:W3:Y:S04]  /*59650*/  LDL.LU R27, [R1+0x537c] ;  /* 0x00537c00011b7983 */ /* 0x000ee80000300800 */
[----:B------:R-:W4:Y:S04]  /*59660*/  LDL.LU R24, [R1+0x5378] ;  /* 0x0053780001187983 */ /* 0x000f280000300800 */
[----:B------:R2:W-:Y:S04]  /*59670*/  STL.64 [R1+0x5340], R14 ;  /* 0x0053400e01007387 */ /* 0x0005e80000100a00 */
[----:B------:R-:W4:Y:S01]  /*59680*/  LDL.LU R25, [R1+0x5374] ;  /* 0x0053740001197983 */ /* 0x000f220000300800 */
[----:B--2---:R-:W-:-:S15]  /*59690*/  HMMA.16816.F32 R12, R4, R22, R48 ;  /* 0x00000016040c723c */ /* 0x004fde0000001830 */
[----:B------:R-:W-:-:S08]  /*596a0*/  NOP ;  /* 0x0000000000007918 */ /* 0x000fd00000000000 */
[----:B------:R0:W-:Y:S04]  /*596b0*/  STL.64 [R1+0x6c0], R12 ;  /* 0x0006c00c01007387 */ /* 0x0001e80000100a00 */
[----:B------:R-:W-:Y:S04]  /*596c0*/  STL.64 [R1+0x6c8], R14 ;  /* 0x0006c80e01007387 */ /* 0x000fe80000100a00 */
[----:B------:R-:W2:Y:S04]  /*596d0*/  LDL.LU R28, [R1+0x5370] ;  /* 0x00537000011c7983 */ /* 0x000ea80000300800 */
[----:B------:R-:W-:Y:S01]  /*596e0*/  STL.64 [R1+0x5360], R18 ;  /* 0x0053601201007387 */ /* 0x000fe20000100a00 */
[----:B0-----:R-:W-:-:S03]  /*596f0*/  IMAD.MOV.U32 R12, RZ, RZ, R29 ;  /* 0x000000ffff0c7224 */ /* 0x001fc600078e001d */
[----:B------:R-:W-:Y:S04]  /*59700*/  STL.64 [R1+0x5350], R22 ;  /* 0x0053501601007387 */ /* 0x000fe80000100a00 */
[----:B------:R-:W-:Y:S04]  /*59710*/  STL.64 [R1+0x5348], R20 ;  /* 0x0053481401007387 */ /* 0x000fe80000100a00 */
[----:B------:R-:W2:Y:S01]  /*59720*/  LDL.LU R29, [R1+0x536c] ;  /* 0x00536c00011d7983 */ /* 0x000ea20000300800 */
[----:B------:R-:W-:-:S03]  /*59730*/  IMAD.MOV.U32 R13, RZ, RZ, R31 ;  /* 0x000000ffff0d7224 */ /* 0x000fc600078e001f */
[----:B------:R-:W2:Y:S04]  /*59740*/  LDL.LU R31, [R1+0x5368] ;  /* 0x00536800011f7983 */ /* 0x000ea80000300800 */
[----:B------:R3:W-:Y:S02]  /*59750*/  STL.64 [R1+0x5358], R12 ;  /* 0x0053580c01007387 */ /* 0x0007e40000100a00 */
[C---:B---3--:R-:W-:Y:S06]  /*59760*/  HMMA.16816.F32 R12, R4.reuse, R26, R40 ;  /* 0x0000001a040c723c */ /* 0x048fec0000001828 */
[----:B----4-:R-:W-:-:S15]  /*59770*/  HMMA.16816.F32 R16, R4, R24, R44 ;  /* 0x000000180410723c */ /* 0x010fde000000182c */
[----:B------:R-:W-:-:S08]  /*59780*/  NOP ;  /* 0x0000000000007918 */ /* 0x000fd00000000000 */
[----:B------:R0:W-:Y:S04]  /*59790*/  STL.64 [R1+0x6b0], R16 ;  /* 0x0006b01001007387 */ /* 0x0001e80000100a00 */
[----:B------:R1:W-:Y:S04]  /*597a0*/  STL.64 [R1+0x6b8], R18 ;  /* 0x0006b81201007387 */ /* 0x0003e80000100a00 */
[----:B------:R3:W-:Y:S04]  /*597b0*/  STL.64 [R1+0x6a0], R12 ;  /* 0x0006a00c01007387 */ /* 0x0007e80000100a00 */
[----:B------:R4:W-:Y:S04]  /*597c0*/  STL.64 [R1+0x6a8], R14 ;  /* 0x0006a80e01007387 */ /* 0x0009e80000100a00 */
[----:B------:R-:W4:Y:S04]  /*597d0*/  LDL.LU.64 R40, [R1+0x1ef0] ;  /* 0x001ef00001287983 */ /* 0x000f280000300a00 */
[----:B------:R-:W4:Y:S01]  /*597e0*/  LDL.LU.64 R42, [R1+0x1ef8] ;  /* 0x001ef800012a7983 */ /* 0x000f220000300a00 */
[----:B--2---:R-:W-:-:S15]  /*597f0*/  HMMA.16816.F32 R8, R4, R28, R8 ;  /* 0x0000001c0408723c */ /* 0x004fde0000001808 */
[----:B------:R-:W-:-:S08]  /*59800*/  NOP ;  /* 0x0000000000007918 */ /* 0x000fd00000000000 */
[----:B------:R2:W-:Y:S04]  /*59810*/  STL.64 [R1+0x690], R8 ;  /* 0x0006900801007387 */ /* 0x0005e80000100a00 */
[----:B------:R2:W-:Y:S04]  /*59820*/  STL.64 [R1+0x698], R10 ;  /* 0x0006980a01007387 */ /* 0x0005e80000100a00 */
[----:B0-----:R-:W2:Y:S04]  /*59830*/  LDL.LU.64 R16, [R1+0x1ee0] ;  /* 0x001ee00001107983 */ /* 0x001ea80000300a00 */
[----:B-1----:R-:W2:Y:S04]  /*59840*/  LDL.LU.64 R18, [R1+0x1ee8] ;  /* 0x001ee80001127983 */ /* 0x002ea80000300a00 */
[----:B---3--:R-:W3:Y:S04]  /*59850*/  LDL.LU.64 R12, [R1+0x1580] ;  /* 0x00158000010c7983 */ /* 0x008ee80000300a00 */
[----:B----4-:R-:W3:Y:S04]  /*59860*/  LDL.LU.64 R14, [R1+0x1588] ;  /* 0x00158800010e7983 */ /* 0x010ee80000300a00 */
[----:B------:R-:W4:Y:S04]  /*59870*/  LDL.LU.64 R20, [R1+0x1570] ;  /* 0x0015700001147983 */ /* 0x000f280000300a00 */
[----:B------:R-:W4:Y:S04]  /*59880*/  LDL.LU.64 R22, [R1+0x1578] ;  /* 0x0015780001167983 */ /* 0x000f280000300a00 */
[----:B------:R-:W4:Y:S04]  /*59890*/  LDL.LU.64 R56, [R1+0x1560] ;  /* 0x0015600001387983 */ /* 0x000f280000300a00 */
[----:B------:R-:W4:Y:S01]  /*598a0*/  LDL.LU.64 R58, [R1+0x1568] ;  /* 0x00156800013a7983 */ /* 0x000f220000300a00 */
[----:B------:R-:W-:-:S03]  /*598b0*/  IMAD R32, R32, 0x100, R52 ;  /* 0x0000010020207824 */ /* 0x000fc600078e0234 */
[----:B--2---:R-:W2:Y:S01]  /*598c0*/  LDL.LU.64 R8, [R1+0x1550] ;  /* 0x0015500001087983 */ /* 0x004ea20000300a00 */
[----:B------:R-:W-:-:S03]  /*598d0*/  IMAD R33, R33, 0x100, R53 ;  /* 0x0000010021217824 */ /* 0x000fc600078e0235 */
[----:B------:R-:W2:Y:S01]  /*598e0*/  LDL.LU.64 R10, [R1+0x1558] ;  /* 0x00155800010a7983 */ /* 0x000ea20000300a00 */
[----:B------:R-:W-:-:S03]  /*598f0*/  IMAD R34, R34, 0x100, R54 ;  /* 0x0000010022227824 */ /* 0x000fc600078e0236 */
[----:B------:R-:W2:Y:S01]  /*59900*/  LDL.LU.64 R48, [R1+0x1540] ;  /* 0x0015400001307983 */ /* 0x000ea20000300a00 */
[----:B------:R-:W-:-:S03]  /*59910*/  IMAD R35, R35, 0x100, R55 ;  /* 0x0000010023237824 */ /* 0x000fc600078e0237 */
[----:B------:R-:W2:Y:S04]  /*59920*/  LDL.LU.64 R50, [R1+0x1548] ;  /* 0x0015480001327983 */ /* 0x000ea80000300a00 */
[----:B------:R-:W2:Y:S04]  /*59930*/  LDL.LU.64 R52, [R1+0x1530] ;  /* 0x0015300001347983 */ /* 0x000ea80000300a00 */
[----:B------:R-:W2:Y:S01]  /*59940*/  LDL.LU.64 R54, [R1+0x1538] ;  /* 0x0015380001367983 */ /* 0x000ea20000300a00 */
[----:B------:R-:W-:-:S15]  /*59950*/  HMMA.16816.F32 R40, R4, R30, R40 ;  /* 0x0000001e0428723c */ /* 0x000fde0000001828 */
[----:B------:R-:W-:-:S08]  /*59960*/  NOP ;  /* 0x0000000000007918 */ /* 0x000fd00000000000 */
[----:B------:R0:W-:Y:S04]  /*59970*/  STL.64 [R1+0x1020], R40 ;  /* 0x0010202801007387 */ /* 0x0001e80000100a00 */
[----:B------:R1:W-:Y:S04]  /*59980*/  STL.64 [R1+0x1028], R42 ;  /* 0x0010282a01007387 */ /* 0x0003e80000100a00 */
[----:B------:R-:W2:Y:S04]  /*59990*/  LDL.LU.64 R44, [R1+0x1520] ;  /* 0x00152000012c7983 */ /* 0x000ea80000300a00 */
[----:B------:R-:W2:Y:S04]  /*599a0*/  LDL.LU.64 R46, [R1+0x1528] ;  /* 0x00152800012e7983 */ /* 0x000ea80000300a00 */
[----:B0-----:R-:W2:Y:S04]  /*599b0*/  LDL.LU.64 R40, [R1+0x1510] ;  /* 0x0015100001287983 */ /* 0x001ea80000300a00 */
[----:B-1----:R-:W2:Y:S01]  /*599c0*/  LDL.LU.64 R42, [R1+0x1518] ;  /* 0x00151800012a7983 */ /* 0x002ea20000300a00 */
[----:B------:R-:W-:-:S15]  /*599d0*/  HMMA.16816.F32 R16, R4, R36, R16 ;  /* 0x000000240410723c */ /* 0x000fde0000001810 */
[----:B------:R-:W-:-:S08]  /*599e0*/  NOP ;  /* 0x0000000000007918 */ /* 0x000fd00000000000 */
[----:B------:R-:W-:Y:S04]  /*599f0*/  STL.64 [R1+0x1010], R16 ;  /* 0x0010101001007387 */ /* 0x000fe80000100a00 */
[----:B------:R0:W-:Y:S04]  /*59a00*/  STL.64 [R1+0x1018], R18 ;  /* 0x0010181201007387 */ /* 0x0001e80000100a00 */
[----:B0-----:R-:W3:Y:S01]  /*59a10*/  LDL.LU.64 R18, [R1+0x5360] ;  /* 0x0053600001127983 */ /* 0x001ee20000300a00 */
[----:B------:R-:W-:Y:S02]  /*59a20*/  F2FP.F16.E4M3.UNPACK_B R32, R32 ;  /* 0x00000020ff20723e */ /* 0x000fe400020006ff */
[----:B------:R-:W-:-:S02]  /*59a30*/  F2FP.F16.E4M3.UNPACK_B R33, R33 ;  /* 0x00000021ff21723e */ /* 0x000fc400020006ff */
[----:B------:R-:W-:Y:S01]  /*59a40*/  F2FP.F16.E4M3.UNPACK_B R34, R34 ;  /* 0x00000022ff22723e */ /* 0x000fe200020006ff */
[----:B---3--:R-:W-:Y:S01]  /*59a50*/  HMMA.16816.F32 R16, R4, R18, R12 ;  /* 0x000000120410723c */ /* 0x008fe2000000180c */
[----:B------:R-:W4:Y:S01]  /*59a60*/  LDL.LU.64 R12, [R1+0x5358] ;  /* 0x00535800010c7983 */ /* 0x000f220000300a00 */
[----:B------:R-:W-:-:S03]  /*59a70*/  F2FP.F16.E4M3.UNPACK_B R35, R35 ;  /* 0x00000023ff23723e */ /* 0x000fc600020006ff */
[----:B------:R-:W2:-:S15]  /*59a80*/  LDL R6, [R1+0x10] ;  /* 0x0000100001067983 */ /* 0x000e9e0000100800 */
[----:B------:R-:W-:-:S03]  /*59a90*/  NOP ;  /* 0x0000000000007918 */ /* 0x000fc60000000000 */
[----:B------:R0:W-:Y:S04]  /*59aa0*/  STL.64 [R1+0x680], R16 ;  /* 0x0006801001007387 */ /* 0x0001e80000100a00 */
[----:B------:R1:W-:Y:S04]  /*59ab0*/  STL.64 [R1+0x688], R18 ;  /* 0x0006881201007387 */ /* 0x0003e80000100a00 */
[----:B0-----:R-:W3:Y:S04]  /*59ac0*/  LDL.LU.64 R16, [R1+0x1500] ;  /* 0x0015000001107983 */ /* 0x001ee80000300a00 */
[----:B-1----:R-:W3:Y:S01]  /*59ad0*/  LDL.LU.64 R18, [R1+0x1508] ;  /* 0x0015080001127983 */ /* 0x002ee20000300a00 */
[----:B----4-:R-:W-:Y:S03]  /*59ae0*/  HMMA.16816.F32 R12, R32, R12, R20 ;  /* 0x0000000c200c723c */ /* 0x010fe60000001814 */
[----:B------:R-:W4:Y:S04]  /*59af0*/  LDL.LU.64 R22, [R1+0x5350] ;  /* 0x0053500001167983 */ /* 0x000f280000300a00 */
[----:B------:R-:W4:-:S15]  /*59b00*/  LDL.LU.64 R20, [R1+0x5348] ;  /* 0x0053480001147983 */ /* 0x000f1e0000300a00 */
[----:B------:R-:W-:-:S01]  /*59b10*/  NOP ;  /* 0x0000000000007918 */ /* 0x000fc20000000000 */
[----:B------:R-:W-:Y:S04]  /*59b20*/  STL.64 [R1+0x670], R12 ;  /* 0x0006700c01007387 */ /* 0x000fe80000100a00 */
[----:B------:R0:W-:Y:S04]  /*59b30*/  STL.64 [R1+0x678], R14 ;  /* 0x0006780e01007387 */ /* 0x0001e80000100a00 */
[----:B0-----:R-:W3:Y:S01]  /*59b40*/  LDL.LU.64 R14, [R1+0x5340] ;  /* 0x00534000010e7983 */ /* 0x001ee20000300a00 */
[----:B------:R-:W-:-:S07]  /*59b50*/  IMAD.MOV.U32 R7, RZ, RZ, R0 ;  /* 0x000000ffff077224 */ /* 0x000fce00078e0000 */
[C---:B--2---:R-:W-:Y:S06]  /*59b60*/  HMMA.16816.F32 R4, R32.reuse, R6, R8 ;  /* 0x000000062004723c */ /* 0x044fec0000001808 */
[----:B---3--:R-:W-:Y:S01]  /*59b70*/  HMMA.16816.F32 R12, R32, R14, R56 ;  /* 0x0000000e200c723c */ /* 0x008fe20000001838 */
[----:B------:R-:W2:Y:S04]  /*59b80*/  LDL.LU.64 R58, [R1+0x5338] ;  /* 0x00533800013a7983 */ /* 0x000ea80000300a00 */
[----:B------:R-:W3:-:S15]  /*59b90*/  LDL.LU.64 R56, [R1+0x5330] ;  /* 0x0053300001387983 */ /* 0x000ede0000300a00 */
[----:B------:R-:W-:-:S03]  /*59ba0*/  NOP ;  /* 0x0000000000007918 */ /* 0x000fc60000000000 */
[----:B------:R-:W-:Y:S04]  /*59bb0*/  STL.64 [R1+0x660], R12 ;  /* 0x0006600c01007387 */ /* 0x000fe80000100a00 */
[----:B------:R0:W-:Y:S04]  /*59bc0*/  STL.64 [R1+0x668], R14 ;  /* 0x0006680e01007387 */ /* 0x0001e80000100a00 */
[----:B0-----:R-:W4:Y:S04]  /*59bd0*/  LDL.LU.64 R14, [R1+0x5328] ;  /* 0x00532800010e7983 */ /* 0x001f280000300a00 */
[----:B------:R-:W4:Y:S04]  /*59be0*/  LDL.LU.64 R12, [R1+0x5320] ;  /* 0x00532000010c7983 */ /* 0x000f280000300a00 */
[----:B------:R-:W4:Y:S04]  /*59bf0*/  LDL.LU.64 R10, [R1+0x5318] ;  /* 0x00531800010a7983 */ /* 0x000f280000300a00 */
[----:B------:R-:W4:Y:S04]  /*59c00*/  LDL.LU.64 R8, [R1+0x5310] ;  /* 0x0053100001087983 */ /* 0x000f280000300a00 */
[----:B------:R-:W-:Y:S04]  /*59c10*/  STL.64 [R1+0x650], R4 ;  /* 0x0006500401007387 */ /* 0x000fe80000100a00 */
[----:B------:R3:W-:Y:S02]  /*59c20*/  STL.64 [R1+0x658], R6 ;  /* 0x0006580601007387 */ /* 0x0007e40000100a00 */
[C---:B---3--:R-:W-:Y:S06]  /*59c30*/  HMMA.16816.F32 R4, R32.reuse, R56, R48 ;  /* 0x000000382004723c */ /* 0x048fec0000001830 */
[----:B------:R-:W-:Y:S01]  /*59c40*/  IMAD.MOV.U32 R0, RZ, RZ, R57 ;  /* 0x000000ffff007224 */ /* 0x000fe200078e0039 */
[----:B------:R-:W3:Y:S01]  /*59c50*/  LDL.LU.64 R48, [R1+0x14f0] ;  /* 0x0014f00001307983 */ /* 0x000ee20000300a00 */
[----:B--2---:R-:W-:-:S15]  /*59c60*/  HMMA.16816.F32 R56, R32, R58, R52 ;  /* 0x0000003a2038723c */ /* 0x004fde0000001834 */
[----:B------:R0:W-:Y:S04]  /*59c70*/  STL.64 [R1+0x640], R4 ;  /* 0x0006400401007387 */ /* 0x0001e80000100a00 */
[----:B------:R1:W-:Y:S04]  /*59c80*/  STL.64 [R1+0x648], R6 ;  /* 0x0006480601007387 */ /* 0x0003e80000100a00 */
[----:B------:R-:W3:Y:S04]  /*59c90*/  LDL.LU.64 R50, [R1+0x14f8] ;  /* 0x0014f80001327983 */ /* 0x000ee80000300a00 */
[----:B0-----:R-:W2:Y:S04]  /*59ca0*/  LDL.LU.64 R4, [R1+0x14e0] ;  /* 0x0014e00001047983 */ /* 0x001ea80000300a00 */
[----:B-1----:R-:W2:Y:S04]  /*59cb0*/  LDL.LU.64 R6, [R1+0x14e8] ;  /* 0x0014e80001067983 */ /* 0x002ea80000300a00 */
[----:B------:R-:W3:Y:S04]  /*59cc0*/  LDL.LU.64 R54, [R1+0x5308] ;  /* 0x0053080001367983 */ /* 0x000ee80000300a00 */
[----:B------:R-:W2:Y:S04]  /*59cd0*/  LDL.LU.64 R52, [R1+0x5300] ;  /* 0x0053000001347983 */ /* 0x000ea80000300a00 */
[----:B------:R-:W-:Y:S04]  /*59ce0*/  STL.64 [R1+0x630], R56 ;  /* 0x0006303801007387 */ /* 0x000fe80000100a00 */
[----:B------:R0:W-:Y:S04]  /*59cf0*/  STL.64 [R1+0x638], R58 ;  /* 0x0006383a01007387 */ /* 0x0001e80000100a00 */
[----:B0-----:R-:W4:Y:S04]  /*59d00*/  LDL.LU.64 R58, [R1+0x52f8] ;  /* 0x0052f800013a7983 */ /* 0x001f280000300a00 */
[----:B------:R-:W2:Y:S01]  /*59d10*/  LDL.LU.64 R56, [R1+0x52f0] ;  /* 0x0052f00001387983 */ /* 0x000ea20000300a00 */
[----:B------:R-:W-:-:S15]  /*59d20*/  HMMA.16816.F32 R44, R32, R60, R44 ;  /* 0x0000003c202c723c */ /* 0x000fde000000182c */
[----:B------:R-:W-:-:S08]  /*59d30*/  NOP ;  /* 0x0000000000007918 */ /* 0x000fd00000000000 */
[----:B------:R-:W-:Y:S04]  /*59d40*/  STL.64 [R1+0x620], R44 ;  /* 0x0006202c01007387 */ /* 0x000fe80000100a00 */
[----:B------:R4:W-:Y:S01]  /*59d50*/  STL.64 [R1+0x628], R46 ;  /* 0x0006282e01007387 */ /* 0x0009e20000100a00 */
[C---:B---3--:R-:W-:Y:S06]  /*59d60*/  HMMA.16816.F32 R48, R32.reuse, R54, R48 ;  /* 0x000000362030723c */ /* 0x048fec0000001830 */
[C---:B----4-:R-:W-:Y:S01]  /*59d70*/  HMMA.16816.F32 R44, R32.reuse, R58, R40 ;  /* 0x0000003a202c723c */ /* 0x050fe20000001828 */
[----:B------:R-:W3:Y:S04]  /*59d80*/  LDL.LU.64 R40, [R1+0x14d0] ;  /* 0x0014d00001287983 */ /* 0x000ee80000300a00 */
[----:B------:R-:W3:Y:S01]  /*59d90*/  LDL.LU.64 R42, [R1+0x14d8] ;  /* 0x0014d800012a7983 */ /* 0x000ee20000300a00 */
[----:B--2---:R-:W-:-:S15]  /*59da0*/  HMMA.16816.F32 R16, R32, R56, R16 ;  /* 0x000000382010723c */ /* 0x004fde0000001810 */
[----:B------:R-:W-:-:S02]  /*59db0*/  NOP ;  /* 0x0000000000007918 */ /* 0x000fc40000000000 */
[----:B------:R0:W-:Y:S04]  /*59dc0*/  STL.64 [R1+0x610], R44 ;  /* 0x0006102c01007387 */ /* 0x0001e80000100a00 */
[----:B------:R1:W-:Y:S04]  /*59dd0*/  STL.64 [R1+0x618], R46 ;  /* 0x0006182e01007387 */ /* 0x0003e80000100a00 */
[----:B0-----:R-:W2:Y:S04]  /*59de0*/  LDL.LU.64 R44, [R1+0x14c0] ;  /* 0x0014c000012c7983 */ /* 0x001ea80000300a00 */
[----:B-1----:R-:W2:Y:S04]  /*59df0*/  LDL.LU.64 R46, [R1+0x14c8] ;  /* 0x0014c800012e7983 */ /* 0x002ea80000300a00 */
[----:B------:R0:W-:Y:S04]  /*59e00*/  STL.64 [R1+0x600], R16 ;  /* 0x0006001001007387 */ /* 0x0001e80000100a00 */
[----:B------:R1:W-:Y:S04]  /*59e10*/  STL.64 [R1+0x608], R18 ;  /* 0x0006081201007387 */ /* 0x0003e80000100a00 */
[----:B0-----:R-:W4:Y:S04]  /*59e20*/  LDL.LU.64 R16, [R1+0x1480] ;  /* 0x0014800001107983 */ /* 0x001f280000300a00 */
[----:B-1----:R-:W4:Y:S04]  /*59e30*/  LDL.LU.64 R18, [R1+0x1488] ;  /* 0x0014880001127983 */ /* 0x002f280000300a00 */
[----:B------:R-:W-:Y:S04]  /*59e40*/  STL.64 [R1+0x5258], R58 ;  /* 0x0052583a01007387 */ /* 0x000fe80000100a00 */
[----:B------:R0:W-:Y:S04]  /*59e50*/  STL.64 [R1+0x5250], R56 ;  /* 0x0052503801007387 */ /* 0x0001e80000100a00 */
[----:B0-----:R-:W4:Y:S04]  /*59e60*/  LDL.LU.64 R56, [R1+0x1490] ;  /* 0x0014900001387983 */ /* 0x001f280000300a00 */
[----:B------:R-:W4:Y:S04]  /*59e70*/  LDL.LU.64 R58, [R1+0x1498] ;  /* 0x00149800013a7983 */ /* 0x000f280000300a00 */
[----:B------:R-:W-:Y:S04]  /*59e80*/  STL.64 [R1+0x5f0], R48 ;  /* 0x0005f03001007387 */ /* 0x000fe80000100a00 */
[----:B------:R0:W-:Y:S04]  /*59e90*/  STL.64 [R1+0x5f8], R50 ;  /* 0x0005f83201007387 */ /* 0x0001e80000100a00 */
[----:B0-----:R-:W3:Y:S04]  /*59ea0*/  LDL.LU.64 R50, [R1+0x52e8] ;  /* 0x0052e80001327983 */ /* 0x001ee80000300a00 */
[----:B------:R-:W2:Y:S01]  /*59eb0*/  LDL.LU.64 R48, [R1+0x52e0] ;  /* 0x0052e00001307983 */ /* 0x000ea20000300a00 */
[----:B------:R-:W-:-:S15]  /*59ec0*/  HMMA.16816.F32 R4, R32, R52, R4 ;  /* 0x000000342004723c */ /* 0x000fde0000001804 */
[----:B------:R-:W-:-:S08]  /*59ed0*/  NOP ;  /* 0x0000000000007918 */ /* 0x000fd00000000000 */
[----:B------:R0:W-:Y:S04]  /*59ee0*/  STL.64 [R1+0x5e0], R4 ;  /* 0x0005e00401007387 */ /* 0x0001e80000100a00 */
[----:B------:R1:W-:Y:S04]  /*59ef0*/  STL.64 [R1+0x5e8], R6 ;  /* 0x0005e80601007387 */ /* 0x0003e80000100a00 */
[----:B0-----:R-:W4:Y:S04]  /*59f00*/  LDL.LU.64 R4, [R1+0x1470] ;  /* 0x0014700001047983 */ /* 0x001f280000300a00 */
[----:B-1----:R-:W4:Y:S04]  /*59f10*/  LDL.LU.64 R6, [R1+0x1478] ;  /* 0x0014780001067983 */ /* 0x002f280000300a00 */
        /* <DEDUP_REMOVED lines=17> */
[----:B0-----:R-:W2:Y:S04]  /*5a030*/  LDL.LU.64 R48, [R1+0x14b0] ;  /* 0x0014b00001307983 */ /* 0x001ea80000300a00 */
[----:B------:R-:W2:Y:S01]  /*5a040*/  LDL.LU.64 R50, [R1+0x14b8] ;  /* 0x0014b80001327983 */ /* 0x000ea20000300a00 */
[C---:B----4-:R-:W-:Y:S06]  /*5a050*/  HMMA.16816.F32 R4, R32.reuse, R38, R4 ;  /* 0x000000262004723c */ /* 0x050fec0000001804 */
[C---:B---3--:R-:W-:Y:S06]  /*5a060*/  HMMA.16816.F32 R16, R32.reuse, R40, R16 ;  /* 0x000000282010723c */ /* 0x048fec0000001810 */
[----:B--2---:R-:W-:-:S15]  /*5a070*/  HMMA.16816.F32 R48, R32, R46, R48 ;  /* 0x0000002e2030723c */ /* 0x004fde0000001830 */
[----:B------:R-:W-:-:S08]  /*5a080*/  NOP ;  /* 0x0000000000007918 */ /* 0x000fd00000000000 */
[----:B------:R-:W-:Y:S04]  /*5a090*/  STL.64 [R1+0x5b0], R48 ;  /* 0x0005b03001007387 */ /* 0x000fe80000100a00 */
[----:B------:R0:W-:Y:S04]  /*5a0a0*/  STL.64 [R1+0x5b8], R50 ;  /* 0x0005b83201007387 */ /* 0x0001e80000100a00 */
[----:B------:R-:W-:Y:S04]  /*5a0b0*/  STL.64 [R1+0x5288], R46 ;  /* 0x0052882e01007387 */ /* 0x000fe80000100a00 */
[----:B------:R1:W-:Y:S01]  /*5a0c0*/  STL.64 [R1+0x5280], R44 ;  /* 0x0052802c01007387 */ /* 0x0003e20000100a00 */
[C---:B0-----:R-:W-:Y:S06]  /*5a0d0*/  HMMA.16816.F32 R48, R32.reuse, R44, R52 ;  /* 0x0000002c2030723c */ /* 0x041fec0000001834 */
[----:B-1----:R-:W-:-:S15]  /*5a0e0*/  HMMA.16816.F32 R44, R32, R42, R56 ;  /* 0x0000002a202c723c */ /* 0x002fde0000001838 */
[----:B------:R-:W-:-:S02]  /*5a0f0*/  NOP ;  /* 0x0000000000007918 */ /* 0x000fc40000000000 */
[----:B------:R-:W-:Y:S04]  /*5a100*/  STL.64 [R1+0x5a0], R48 ;  /* 0x0005a03001007387 */ /* 0x000fe80000100a00 */
[----:B------:R-:W-:Y:S04]  /*5a110*/  STL.64 [R1+0x5a8], R50 ;  /* 0x0005a83201007387 */ /* 0x000fe80000100a00 */
[----:B------:R-:W2:Y:S04]  /*5a120*/  LDL.LU.64 R52, [R1+0x1450] ;  /* 0x0014500001347983 */ /* 0x000ea80000300a00 */
[----:B------:R-:W-:Y:S04]  /*5a130*/  STL.64 [R1+0x590], R44 ;  /* 0x0005902c01007387 */ /* 0x000fe80000100a00 */
[----:B------:R-:W-:Y:S04]  /*5a140*/  STL.64 [R1+0x598], R46 ;  /* 0x0005982e01007387 */ /* 0x000fe80000100a00 */
[----:B------:R-:W2:Y:S04]  /*5a150*/  LDL.LU.64 R54, [R1+0x1458] ;  /* 0x0014580001367983 */ /* 0x000ea80000300a00 */
[----:B------:R-:W-:Y:S04]  /*5a160*/  STL.64 [R1+0x580], R16 ;  /* 0x0005801001007387 */ /* 0x000fe80000100a00 */
[----:B------:R-:W-:Y:S04]  /*5a170*/  STL.64 [R1+0x588], R18 ;  /* 0x0005881201007387 */ /* 0x000fe80000100a00 */
[----:B------:R-:W-:Y:S04]  /*5a180*/  STL.64 [R1+0x5238], R42 ;  /* 0x0052382a01007387 */ /* 0x000fe80000100a00 */
[----:B------:R0:W-:Y:S04]  /*5a190*/  STL.64 [R1+0x5230], R40 ;  /* 0x0052302801007387 */ /* 0x0001e80000100a00 */
[----:B0-----:R-:W3:Y:S04]  /*5a1a0*/  LDL.LU.64 R40, [R1+0x1460] ;  /* 0x0014600001287983 */ /* 0x001ee80000300a00 */
[----:B------:R-:W3:Y:S04]  /*5a1b0*/  LDL.LU.64 R42, [R1+0x1468] ;  /* 0x00146800012a7983 */ /* 0x000ee80000300a00 */
[----:B------:R-:W4:Y:S04]  /*5a1c0*/  LDL.LU.64 R48, [R1+0x1440] ;  /* 0x0014400001307983 */ /* 0x000f280000300a00 */
[----:B------:R-:W4:Y:S04]  /*5a1d0*/  LDL.LU.64 R50, [R1+0x1448] ;  /* 0x0014480001327983 */ /* 0x000f280000300a00 */
[----:B------:R0:W-:Y:S04]  /*5a1e0*/  STL.64 [R1+0x570], R4 ;  /* 0x0005700401007387 */ /* 0x0001e80000100a00 */
[----:B------:R1:W-:Y:S04]  /*5a1f0*/  STL.64 [R1+0x578], R6 ;  /* 0x0005780601007387 */ /* 0x0003e80000100a00 */
[----:B------:R-:W4:Y:S04]  /*5a200*/  LDL.LU.64 R44, [R1+0x1430] ;  /* 0x00143000012c7983 */ /* 0x000f280000300a00 */
[----:B------:R-:W4:Y:S04]  /*5a210*/  LDL.LU.64 R46, [R1+0x1438] ;  /* 0x00143800012e7983 */ /* 0x000f280000300a00 */
[----:B------:R-:W4:Y:S04]  /*5a220*/  LDL.LU.64 R16, [R1+0x1220] ;  /* 0x0012200001107983 */ /* 0x000f280000300a00 */
[----:B------:R-:W4:Y:S04]  /*5a230*/  LDL.LU.64 R18, [R1+0x1228] ;  /* 0x0012280001127983 */ /* 0x000f280000300a00 */
[----:B------:R-:W4:Y:S04]  /*5a240*/  LDL.LU R56, [R1+0x201c] ;  /* 0x00201c0001387983 */ /* 0x000f280000300800 */
[----:B0-----:R-:W4:Y:S04]  /*5a250*/  LDL.LU R4, [R1+0x2018] ;  /* 0x0020180001047983 */ /* 0x001f280000300800 */
[----:B------:R-:W4:Y:S04]  /*5a260*/  LDL.LU R57, [R1+0x2024] ;  /* 0x0020240001397983 */ /* 0x000f280000300800 */
[----:B------:R-:W4:Y:S04]  /*5a270*/  LDL.LU R5, [R1+0x2020] ;  /* 0x0020200001057983 */ /* 0x000f280000300800 */
[----:B------:R-:W4:Y:S04]  /*5a280*/  LDL.LU R58, [R1+0x202c] ;  /* 0x00202c00013a7983 */ /* 0x000f280000300800 */
[----:B-1----:R-:W4:Y:S04]  /*5a290*/  LDL.LU R6, [R1+0x2028] ;  /* 0x0020280001067983 */ /* 0x002f280000300800 */
[----:B------:R-:W4:Y:S04]  /*5a2a0*/  LDL.LU R59, [R1+0x2034] ;  /* 0x00203400013b7983 */ /* 0x000f280000300800 */
[----:B------:R-:W4:Y:S01]  /*5a2b0*/  LDL.LU R7, [R1+0x2030] ;  /* 0x0020300001077983 */ /* 0x000f220000300800 */
[C---:B--2---:R-:W-:Y:S06]  /*5a2c0*/  HMMA.16816.F32 R52, R32.reuse, R8, R52 ;  /* 0x000000082034723c */ /* 0x044fec0000001834 */
[C---:B---3--:R-:W-:Y:S06]  /*5a2d0*/  HMMA.16816.F32 R40, R32.reuse, R2, R40 ;  /* 0x000000022028723c */ /* 0x048fec0000001828 */
[----:B----4-:R-:W-:-:S15]  /*5a2e0*/  HMMA.16816.F32 R48, R32, R10, R48 ;  /* 0x0000000a2030723c */ /* 0x010fde0000001830 */
[----:B------:R-:W-:-:S02]  /*5a2f0*/  NOP ;  /* 0x0000000000007918 */ /* 0x000fc40000000000 */
        /* <DEDUP_REMOVED lines=8> */
[----:B------:R0:W-:Y:S04]  /*5a380*/  STL.64 [R1+0x540], R48 ;  /* 0x0005403001007387 */ /* 0x0001e80000100a00 */
[----:B------:R1:W-:Y:S04]  /*5a390*/  STL.64 [R1+0x548], R50 ;  /* 0x0005483201007387 */ /* 0x0003e80000100a00 */
[----:B0-----:R-:W4:Y:S04]  /*5a3a0*/  LDL.LU.64 R48, [R1+0x11e0] ;  /* 0x0011e00001307983 */ /* 0x001f280000300a00 */
[----:B-1----:R-:W4:Y:S04]  /*5a3b0*/  LDL.LU.64 R50, [R1+0x11e8] ;  /* 0x0011e80001327983 */ /* 0x002f280000300a00 */
[----:B------:R-:W-:Y:S04]  /*5a3c0*/  STL.64 [R1+0x51f8], R10 ;  /* 0x0051f80a01007387 */ /* 0x000fe80000100a00 */
[----:B------:R0:W-:Y:S01]  /*5a3d0*/  STL.64 [R1+0x51f0], R8 ;  /* 0x0051f00801007387 */ /* 0x0001e20000100a00 */
[C---:B------:R-:W-:Y:S06]  /*5a3e0*/  HMMA.16816.F32 R16, R32.reuse, R14, R16 ;  /* 0x0000000e2010723c */ /* 0x040fec0000001810 */
[----:B0-----:R-:W-:Y:S01]  /*5a3f0*/  HMMA.16816.F32 R8, R32, R12, R44 ;  /* 0x0000000c2008723c */ /* 0x001fe2000000182c */
[----:B------:R-:W4:Y:S04]  /*5a400*/  LDL.LU.64 R44, [R1+0x4d0] ;  /* 0x0004d000012c7983 */ /* 0x000f280000300a00 */
[----:B------:R-:W4:-:S15]  /*5a410*/  LDL.LU.64 R46, [R1+0x4d8] ;  /* 0x0004d800012e7983 */ /* 0x000f1e0000300a00 */
[----:B------:R-:W-:-:S03]  /*5a420*/  NOP ;  /* 0x0000000000007918 */ /* 0x000fc60000000000 */
[----:B------:R0:W-:Y:S04]  /*5a430*/  STL.64 [R1+0x530], R8 ;  /* 0x0005300801007387 */ /* 0x0001e80000100a00 */
[----:B------:R1:W-:Y:S04]  /*5a440*/  STL.64 [R1+0x538], R10 ;  /* 0x0005380a01007387 */ /* 0x0003e80000100a00 */
[----:B0-----:R-:W4:Y:S04]  /*5a450*/  LDL.LU.64 R8, [R1+0x1000] ;  /* 0x0010000001087983 */ /* 0x001f280000300a00 */
[----:B-1----:R-:W4:Y:S04]  /*5a460*/  LDL.LU.64 R10, [R1+0x1008] ;  /* 0x00100800010a7983 */ /* 0x002f280000300a00 */
[----:B------:R-:W-:Y:S04]  /*5a470*/  STL.64 [R1+0x520], R16 ;  /* 0x0005201001007387 */ /* 0x000fe80000100a00 */
[----:B------:R0:W-:Y:S04]  /*5a480*/  STL.64 [R1+0x528], R18 ;  /* 0x0005281201007387 */ /* 0x0001e80000100a00 */
[----:B0-----:R-:W2:Y:S04]  /*5a490*/  LDL.LU.64 R18, [R1+0x52b8] ;  /* 0x0052b80001127983 */ /* 0x001ea80000300a00 */
[----:B------:R-:W4:Y:S04]  /*5a4a0*/  LDL.LU.64 R16, [R1+0x52b0] ;  /* 0x0052b00001107983 */ /* 0x000f280000300a00 */
[----:B------:R-:W-:Y:S04]  /*5a4b0*/  STL.64 [R1+0x51d8], R14 ;  /* 0x0051d80e01007387 */ /* 0x000fe80000100a00 */
[----:B------:R0:W-:Y:S04]  /*5a4c0*/  STL.64 [R1+0x51d0], R12 ;  /* 0x0051d00c01007387 */ /* 0x0001e80000100a00 */
[----:B0-----:R-:W4:Y:S04]  /*5a4d0*/  LDL.LU.64 R12, [R1+0x1210] ;  /* 0x00121000010c7983 */ /* 0x001f280000300a00 */
[----:B------:R-:W4:Y:S01]  /*5a4e0*/  LDL.LU.64 R14, [R1+0x1218] ;  /* 0x00121800010e7983 */ /* 0x000f220000300a00 */
[C---:B---3--:R-:W-:Y:S06]  /*5a4f0*/  HMMA.16816.F32 R52, R32.reuse, R20, R52 ;  /* 0x000000142034723c */ /* 0x048fec0000001834 */
[----:B----4-:R-:W-:-:S15]  /*5a500*/  HMMA.16816.F32 R12, R32, R16, R12 ;  /* 0x00000010200c723c */ /* 0x010fde000000180c */
[----:B------:R-:W-:-:S08]  /*5a510*/  NOP ;  /* 0x0000000000007918 */ /* 0x000fd00000000000 */
[----:B------:R-:W-:Y:S04]  /*5a520*/  STL.64 [R1+0x510], R12 ;  /* 0x0005100c01007387 */ /* 0x000fe80000100a00 */
[----:B------:R2:W-:Y:S02]  /*5a530*/  STL.64 [R1+0x518], R14 ;  /* 0x0005180e01007387 */ /* 0x0005e40000100a00 */
[----:B--2---:R-:W-:Y:S02]  /*5a540*/  HMMA.16816.F32 R12, R32, R18, R40 ;  /* 0x00000012200c723c */ /* 0x004fe40000001828 */
[----:B------:R-:W2:Y:S04]  /*5a550*/  LDL.LU.64 R40, [R1+0xff0] ;  /* 0x000ff00001287983 */ /* 0x000ea80000300a00 */
[----:B------:R-:W2:-:S15]  /*5a560*/  LDL.LU.64 R42, [R1+0xff8] ;  /* 0x000ff800012a7983 */ /* 0x000e9e0000300a00 */
[----:B------:R-:W-:-:S02]  /*5a570*/  NOP ;  /* 0x0000000000007918 */ /* 0x000fc40000000000 */
[----:B------:R0:W-:Y:S04]  /*5a580*/  STL.64 [R1+0x500], R12 ;  /* 0x0005000c01007387 */ /* 0x0001e80000100a00 */
[----:B------:R-:W-:Y:S04]  /*5a590*/  STL.64 [R1+0x508], R14 ;  /* 0x0005080e01007387 */ /* 0x000fe80000100a00 */
[----:B------:R-:W-:Y:S04]  /*5a5a0*/  STL.64 [R1+0x51c8], R18 ;  /* 0x0051c81201007387 */ /* 0x000fe80000100a00 */
[----:B------:R1:W-:Y:S04]  /*5a5b0*/  STL.64 [R1+0x51c0], R16 ;  /* 0x0051c01001007387 */ /* 0x0003e80000100a00 */
[----:B0-----:R-:W3:Y:S01]  /*5a5c0*/  LDL.LU.64 R12, [R1+0x1ed0] ;  /* 0x001ed000010c7983 */ /* 0x001ee20000300a00 */
[----:B-1----:R-:W-:Y:S03]  /*5a5d0*/  HMMA.16816.F32 R16, R32, R22, R48 ;  /* 0x000000162010723c */ /* 0x002fe60000001830 */
[----:B------:R-:W-:Y:S04]  /*5a5e0*/  STL.64 [R1+0x4f0], R52 ;  /* 0x0004f03401007387 */ /* 0x000fe80000100a00 */
[----:B------:R-:W-:Y:S04]  /*5a5f0*/  STL.64 [R1+0x4f8], R54 ;  /* 0x0004f83601007387 */ /* 0x000fe80000100a00 */
[----:B------:R-:W3:-:S12]  /*5a600*/  LDL.LU.64 R14, [R1+0x1ed8] ;  /* 0x001ed800010e7983 */ /* 0x000ed80000300a00 */
[----:B------:R-:W-:Y:S04]  /*5a610*/  STL.64 [R1+0x4e0], R16 ;  /* 0x0004e01001007387 */ /* 0x000fe80000100a00 */
[----:B------:R-:W-:Y:S04]  /*5a620*/  STL.64 [R1+0x4e8], R18 ;  /* 0x0004e81201007387 */ /* 0x000fe80000100a00 */
[----:B------:R-:W-:Y:S04]  /*5a630*/  STL.64 [R1+0x51e8], R22 ;  /* 0x0051e81601007387 */ /* 0x000fe80000100a00 */
[----:B------:R0:W-:Y:S02]  /*5a640*/  STL.64 [R1+0x51e0], R20 ;  /* 0x0051e01401007387 */ /* 0x0001e40000100a00 */
[C---:B0-----:R-:W-:Y:S06]  /*5a650*/  HMMA.16816.F32 R20, R32.reuse, R24, R44 ;  /* 0x000000182014723c */ /* 0x041fec000000182c */
[----:B------:R-:W-:Y:S01]  /*5a660*/  HMMA.16816.F32 R16, R32, R26, R8 ;  /* 0x0000001a2010723c */ /* 0x000fe20000001808 */
[----:B------:R-:W4:-:S15]  /*5a670*/  LDL.LU.64 R8, [R1+0x1ec0] ;  /* 0x001ec00001087983 */ /* 0x000f1e0000300a00 */
[----:B------:R-:W-:-:S01]  /*5a680*/  NOP ;  /* 0x0000000000007918 */ /* 0x000fc20000000000 */
[----:B------:R-:W-:Y:S04]  /*5a690*/  STL.64 [R1+0x4d0], R20 ;  /* 0x0004d01401007387 */ /* 0x000fe80000100a00 */
[----:B------:R-:W-:Y:S04]  /*5a6a0*/  STL.64 [R1+0x4d8], R22 ;  /* 0x0004d81601007387 */ /* 0x000fe80000100a00 */
[----:B------:R-:W4:Y:S04]  /*5a6b0*/  LDL.LU.64 R10, [R1+0x1ec8] ;  /* 0x001ec800010a7983 */ /* 0x000f280000300a00 */
[----:B------:R-:W-:Y:S04]  /*5a6c0*/  STL.64 [R1+0x4c0], R16 ;  /* 0x0004c01001007387 */ /* 0x000fe80000100a00 */
[----:B------:R2:W-:Y:S04]  /*5a6d0*/  STL.64 [R1+0x4c8], R18 ;  /* 0x0004c81201007387 */ /* 0x0005e80000100a00 */
[----:B------:R-:W-:Y:S04]  /*5a6e0*/  STL.64 [R1+0x5208], R26 ;  /* 0x0052081a01007387 */ /* 0x000fe80000100a00 */
[----:B------:R-:W-:Y:S04]  /*5a6f0*/  STL.64 [R1+0x5200], R24 ;  /* 0x0052001801007387 */ /* 0x000fe80000100a00 */
[----:B------:R-:W-:Y:S01]  /*5a700*/  STL [R1+0x51b8], R29 ;  /* 0x0051b81d01007387 */ /* 0x000fe20000100800 */
[----:B------:R-:W-:-:S02]  /*5a710*/  IMAD R6, R6, 0x100, R58 ;  /* 0x0000010006067824 */ /* 0x000fc400078e023a */
[----:B------:R-:W-:Y:S02]  /*5a720*/  IMAD R7, R7, 0x100, R59 ;  /* 0x0000010007077824 */ /* 0x000fe400078e023b */
[----:B------:R-:W-:Y:S02]  /*5a730*/  IMAD R4, R4, 0x100, R56 ;  /* 0x0000010004047824 */ /* 0x000fe400078e0238 */
[----:B------:R-:W-:Y:S01]  /*5a740*/  IMAD R5, R5, 0x100, R57 ;  /* 0x0000010005057824 */ /* 0x000fe200078e0239 */
[----:B--2---:R-:W-:-:S15]  /*5a750*/  HMMA.16816.F32 R16, R32, R28, R40 ;  /* 0x0000001c2010723c */ /* 0x004fde0000001828 */
[----:B------:R-:W-:-:S08]  /*5a760*/  NOP ;  /* 0x0000000000007918 */ /* 0x000fd00000000000 */
[----:B------:R-:W-:Y:S04]  /*5a770*/  STL.64 [R1+0x4b0], R16 ;  /* 0x0004b01001007387 */ /* 0x000fe80000100a00 */
[----:B------:R-:W-:Y:S01]  /*5a780*/  STL.64 [R1+0x4b8], R18 ;  /* 0x0004b81201007387 */ /* 0x000fe20000100a00 */
[----:B---3--:R-:W-:Y:S06]  /*5a790*/  HMMA.16816.F32 R12, R32, R30, R12 ;  /* 0x0000001e200c723c */ /* 0x008fec000000180c */
[----:B------:R-:W-:Y:S04]  /*5a7a0*/  STL.64 [R1+0x52a8], R30 ;  /* 0x0052a81e01007387 */ /* 0x000fe80000100a00 */
[----:B------:R0:W-:-:S13]  /*5a7b0*/  STL [R1+0x52a0], R28 ;  /* 0x0052a01c01007387 */ /* 0x0001da0000100800 */
[----:B------:R-:W-:Y:S04]  /*5a7c0*/  STL.64 [R1+0x1000], R12 ;  /* 0x0010000c01007387 */ /* 0x000fe80000100a00 */
[----:B------:R-:W-:Y:S04]  /*5a7d0*/  STL.64 [R1+0x1008], R14 ;  /* 0x0010080e01007387 */ /* 0x000fe80000100a00 */
[----:B------:R-:W2:Y:S04]  /*5a7e0*/  LDL.LU R58, [R1+0x10] ;  /* 0x00001000013a7983 */ /* 0x000ea80000300800 */
[----:B------:R-:W2:Y:S04]  /*5a7f0*/  LDL.LU R59, [R1+0x14] ;  /* 0x00001400013b7983 */ /* 0x000ea80000300800 */
[----:B0-----:R-:W3:Y:S04]  /*5a800*/  LDL.LU.64 R28, [R1+0x11d0] ;  /* 0x0011d000011c7983 */ /* 0x001ee80000300a00 */
[----:B------:R-:W3:Y:S01]  /*5a810*/  LDL.LU.64 R30, [R1+0x11d8] ;  /* 0x0011d800011e7983 */ /* 0x000ee20000300a00 */
[----:B----4-:R-:W-:-:S15]  /*5a820*/  HMMA.16816.F32 R8, R32, R36, R8 ;  /* 0x000000242008723c */ /* 0x010fde0000001808 */
[----:B------:R-:W-:-:S08]  /*5a830*/  NOP ;  /* 0x0000000000007918 */ /* 0x000fd00000000000 */
[----:B------:R-:W-:Y:S04]  /*5a840*/  STL.64 [R1+0xff0], R8 ;  /* 0x000ff00801007387 */ /* 0x000fe80000100a00 */
[----:B------:R-:W-:Y:S04]  /*5a850*/  STL.64 [R1+0xff8], R10 ;  /* 0x000ff80a01007387 */ /* 0x000fe80000100a00 */
[----:B------:R-:W3:Y:S04]  /*5a860*/  LDL.LU.64 R44, [R1+0x28] ;  /* 0x00002800012c7983 */ /* 0x000ee80000300a00 */
[----:B------:R-:W4:Y:S04]  /*5a870*/  LDL.LU R56, [R1+0x18] ;  /* 0x0000180001387983 */ /* 0x000f280000300800 */
[----:B------:R-:W4:Y:S04]  /*5a880*/  LDL.LU R57, [R1+0x1c] ;  /* 0x00001c0001397983 */ /* 0x000f280000300800 */
[----:B--2---:R-:W-:Y:S04]  /*5a890*/  STL.64 [R1+0x5298], R58 ;  /* 0x0052983a01007387 */ /* 0x004fe80000100a00 */
[----:B----4-:R0:W-:Y:S04]  /*5a8a0*/  STL.64 [R1+0x5290], R56 ;  /* 0x0052903801007387 */ /* 0x0101e80000100a00 */
[----:B------:R-:W2:Y:S04]  /*5a8b0*/  LDL.LU R46, [R1+0x20] ;  /* 0x00002000012e7983 */ /* 0x000ea80000300800 */
[----:B------:R-:W2:Y:S04]  /*5a8c0*/  LDL.LU R47, [R1+0x24] ;  /* 0x00002400012f7983 */ /* 0x000ea80000300800 */
        /* <DEDUP_REMOVED lines=18> */
[----:B------:R0:W-:Y:S01]  /*5a9f0*/  STL.64 [R1+0x5218], R38 ;  /* 0x0052182601007387 */ /* 0x0001e20000100a00 */
[----:B---3--:R-:W-:Y:S03]  /*5aa00*/  HMMA.16816.F32 R32, R32, R44, R28 ;  /* 0x0000002c2020723c */ /* 0x008fe6000000181c */
[----:B0-----:R-:W3:Y:S04]  /*5aa10*/  LDL.LU R38, [R1] ;  /* 0x0000000001267983 */ /* 0x001ee80000300800 */
[----:B------:R-:W3:Y:S04]  /*5aa20*/  LDL.LU R39, [R1+0x4] ;  /* 0x0000040001277983 */ /* 0x000ee80000300800 */
[----:B------:R0:W-:Y:S04]  /*5aa30*/  STL.64 [R1+0x5210], R36 ;  /* 0x0052102401007387 */ /* 0x0001e80000100a00 */
[----:B0-----:R-:W3:Y:S04]  /*5aa40*/  LDL.LU R36, [R1+0x8] ;  /* 0x0000080001247983 */ /* 0x001ee80000300800 */
[----:B------:R-:W4:Y:S04]  /*5aa50*/  LDL.LU.64 R30, [R1+0x52a8] ;  /* 0x0052a800011e7983 */ /* 0x000f280000300a00 */
[----:B------:R-:W3:Y:S01]  /*5aa60*/  LDL.LU R28, [R1+0x52a0] ;  /* 0x0052a000011c7983 */ /* 0x000ee20000300800 */
[----:B------:R-:W-:Y:S01]  /*5aa70*/  F2FP.F16.E4M3.UNPACK_B R4, R4 ;  /* 0x00000004ff04723e */ /* 0x000fe200020006ff */
[----:B------:R-:W-:Y:S01]  /*5aa80*/  IMAD.MOV.U32 R29, RZ, RZ, R44 ;  /* 0x000000ffff1d7224 */ /* 0x000fe200078e002c */
[----:B------:R-:W-:Y:S01]  /*5aa90*/  F2FP.F16.E4M3.UNPACK_B R5, R5 ;  /* 0x00000005ff05723e */ /* 0x000fe200020006ff */
[----:B------:R0:W-:Y:S01]  /*5aaa0*/  STL.64 [R1+0x4a0], R32 ;  /* 0x0004a02001007387 */ /* 0x0001e20000100a00 */
[----:B------:R-:W-:-:S02]  /*5aab0*/  F2FP.F16.E4M3.UNPACK_B R6, R6 ;  /* 0x00000006ff06723e */ /* 0x000fc400020006ff */
[----:B------:R-:W-:Y:S01]  /*5aac0*/  F2FP.F16.E4M3.UNPACK_B R7, R7 ;  /* 0x00000007ff07723e */ /* 0x000fe200020006ff */
[----:B------:R1:W-:Y:S01]  /*5aad0*/  STL.64 [R1+0x4a8], R34 ;  /* 0x0004a82201007387 */ /* 0x0003e20000100a00 */
[----:B------:R-:W-:Y:S02]  /*5aae0*/  IMAD.MOV.U32 R37, RZ, RZ, R0 ;  /* 0x000000ffff257224 */ /* 0x000fe400078e0000 */
[----:B------:R-:W-:Y:S01]  /*5aaf0*/  IMAD.MOV.U32 R0, RZ, RZ, R45 ;  /* 0x000000ffff007224 */ /* 0x000fe200078e002d */
[----:B0-----:R-:W3:Y:S04]  /*5ab00*/  LDL.LU.64 R32, [R1+0x410] ;  /* 0x0004100001207983 */ /* 0x001ee80000300a00 */
[----:B-1----:R-:W3:Y:S01]  /*5ab10*/  LDL.LU.64 R34, [R1+0x418] ;  /* 0x0004180001227983 */ /* 0x002ee20000300a00 */
[C---:B--2---:R-:W-:Y:S03]  /*5ab20*/  HMMA.16816.F32 R44, R4.reuse, R46, R56 ;  /* 0x0000002e042c723c */ /* 0x044fe60000001838 */
[----:B----4-:R-:W-:Y:S04]  /*5ab30*/  STL.64 [R1+0x5228], R30 ;  /* 0x0052281e01007387 */ /* 0x010fe80000100a00 */
[----:B---3--:R0:W-:Y:S04]  /*5ab40*/  STL.64 [R1+0x5220], R28 ;  /* 0x0052201c01007387 */ /* 0x0081e80000100a00 */
[----:B0-----:R-:W2:Y:S04]  /*5ab50*/  LDL.LU.64 R28, [R1+0x11a0] ;  /* 0x0011a000011c7983 */ /* 0x001ea80000300a00 */
[----:B------:R-:W2:Y:S04]  /*5ab60*/  LDL.LU.64 R30, [R1+0x11a8] ;  /* 0x0011a800011e7983 */ /* 0x000ea80000300a00 */
[----:B------:R-:W3:Y:S04]  /*5ab70*/  LDL.LU.64 R58, [R1+0x5298] ;  /* 0x00529800013a7983 */ /* 0x000ee80000300a00 */
[----:B------:R-:W4:Y:S04]  /*5ab80*/  LDL.LU.64 R56, [R1+0x5290] ;  /* 0x0052900001387983 */ /* 0x000f280000300a00 */
        /* <DEDUP_REMOVED lines=11> */
[----:B------:R-:W4:Y:S04]  /*5ac40*/  LDL.LU.64 R54, [R1+0x5268] ;  /* 0x0052680001367983 */ /* 0x000f280000300a00 */
[----:B------:R-:W4:Y:S04]  /*5ac50*/  LDL.LU.64 R52, [R1+0x5260] ;  /* 0x0052600001347983 */ /* 0x000f280000300a00 */
[----:B------:R-:W-:Y:S04]  /*5ac60*/  STL.64 [R1+0x450], R56 ;  /* 0x0004503801007387 */ /* 0x000fe80000100a00 */
[----:B------:R0:W-:Y:S04]  /*5ac70*/  STL.64 [R1+0x458], R58 ;  /* 0x0004583a01007387 */ /* 0x0001e80000100a00 */
[----:B0-----:R-:W4:Y:S04]  /*5ac80*/  LDL.LU.64 R58, [R1+0x5258] ;  /* 0x00525800013a7983 */ /* 0x001f280000300a00 */
[----:B------:R-:W4:Y:S01]  /*5ac90*/  LDL.LU.64 R56, [R1+0x5250] ;  /* 0x0052500001387983 */ /* 0x000f220000300a00 */
[C---:B--2---:R-:W-:Y:S06]  /*5aca0*/  HMMA.16816.F32 R28, R4.reuse, R36, R28 ;  /* 0x00000024041c723c */ /* 0x044fec000000181c */
[----:B------:R-:W-:-:S15]  /*5acb0*/  HMMA.16816.F32 R32, R4, R38, R32 ;  /* 0x000000260420723c */ /* 0x000fde0000001820 */
[----:B------:R-:W-:-:S02]  /*5acc0*/  NOP ;  /* 0x0000000000007918 */ /* 0x000fc40000000000 */
[----:B------:R-:W-:Y:S04]  /*5acd0*/  STL.64 [R1+0x430], R28 ;  /* 0x0004301c01007387 */ /* 0x000fe80000100a00 */
[----:B------:R0:W-:Y:S02]  /*5ace0*/  STL.64 [R1+0x438], R30 ;  /* 0x0004381e01007387 */ /* 0x0001e40000100a00 */
[----:B0-----:R-:W-:Y:S02]  /*5acf0*/  HMMA.16816.F32 R28, R4, R60, R40 ;  /* 0x0000003c041c723c */ /* 0x001fe40000001828 */
[----:B------:R-:W-:Y:S04]  /*5ad00*/  STL.64 [R1+0x410], R32 ;  /* 0x0004102001007387 */ /* 0x000fe80000100a00 */
[----:B------:R-:W-:-:S15]  /*5ad10*/  STL.64 [R1+0x418], R34 ;  /* 0x0004182201007387 */ /* 0x000fde0000100a00 */
[----:B------:R-:W-:-:S02]  /*5ad20*/  NOP ;  /* 0x0000000000007918 */ /* 0x000fc40000000000 */
[----:B------:R-:W-:Y:S04]  /*5ad30*/  STL.64 [R1+0x3f0], R28 ;  /* 0x0003f01c01007387 */ /* 0x000fe80000100a00 */
[----:B------:R-:W-:Y:S01]  /*5ad40*/  STL.64 [R1+0x3f8], R30 ;  /* 0x0003f81e01007387 */ /* 0x000fe20000100a00 */
[C---:B---3--:R-:W-:Y:S06]  /*5ad50*/  HMMA.16816.F32 R8, R4.reuse, R50, R8 ;  /* 0x000000320408723c */ /* 0x048fec0000001808 */
[C---:B----4-:R-:W-:Y:S06]  /*5ad60*/  HMMA.16816.F32 R16, R4.reuse, R54, R16 ;  /* 0x000000360410723c */ /* 0x050fec0000001810 */
[C---:B------:R-:W-:Y:S06]  /*5ad70*/  HMMA.16816.F32 R12, R4.reuse, R52, R12 ;  /* 0x00000034040c723c */ /* 0x040fec000000180c */
[C---:B------:R-:W-:Y:S06]  /*5ad80*/  HMMA.16816.F32 R24, R4.reuse, R58, R24 ;  /* 0x0000003a0418723c */ /* 0x040fec0000001818 */
[----:B------:R-:W-:-:S15]  /*5ad90*/  HMMA.16816.F32 R20, R4, R56, R20 ;  /* 0x000000380414723c */ /* 0x000fde0000001814 */
[----:B------:R-:W-:-:S02]  /*5ada0*/  NOP ;  /* 0x0000000000007918 */ /* 0x000fc40000000000 */
[----:B------:R-:W-:Y:S04]  /*5adb0*/  STL.64 [R1+0x3c0], R24 ;  /* 0x0003c01801007387 */ /* 0x000fe80000100a00 */
[----:B------:R-:W-:Y:S04]  /*5adc0*/  STL.64 [R1+0x3c8], R26 ;  /* 0x0003c81a01007387 */ /* 0x000fe80000100a00 */
[----:B------:R-:W-:Y:S04]  /*5add0*/  STL.64 [R1+0x3a0], R20 ;  /* 0x0003a01401007387 */ /* 0x000fe80000100a00 */
[----:B------:R-:W-:Y:S04]  /*5ade0*/  STL.64 [R1+0x3a8], R22 ;  /* 0x0003a81601007387 */ /* 0x000fe80000100a00 */
[----:B------:R0:W-:Y:S04]  /*5adf0*/  STL.64 [R1+0x370], R16 ;  /* 0x0003701001007387 */ /* 0x0001e80000100a00 */
[----:B------:R1:W-:Y:S04]  /*5ae00*/  STL.64 [R1+0x378], R18 ;  /* 0x0003781201007387 */ /* 0x0003e80000100a00 */
[----:B0-----:R-:W2:Y:S04]  /*5ae10*/  LDL.LU.64 R16, [R1+0x1140] ;  /* 0x0011400001107983 */ /* 0x001ea80000300a00 */
[----:B------:R-:W-:Y:S04]  /*5ae20*/  STL.64 [R1+0x350], R12 ;  /* 0x0003500c01007387 */ /* 0x000fe80000100a00 */
[----:B------:R-:W-:Y:S04]  /*5ae30*/  STL.64 [R1+0x358], R14 ;  /* 0x0003580e01007387 */ /* 0x000fe80000100a00 */
[----:B-1----:R-:W2:Y:S04]  /*5ae40*/  LDL.LU.64 R18, [R1+0x1148] ;  /* 0x0011480001127983 */ /* 0x002ea80000300a00 */
[----:B------:R-:W-:Y:S04]  /*5ae50*/  STL.64 [R1+0x330], R8 ;  /* 0x0003300801007387 */ /* 0x000fe80000100a00 */
[----:B------:R-:W-:Y:S04]  /*5ae60*/  STL.64 [R1+0x338], R10 ;  /* 0x0003380a01007387 */ /* 0x000fe80000100a00 */
[----:B------:R-:W3:Y:S04]  /*5ae70*/  LDL.LU.64 R40, [R1+0x1130] ;  /* 0x0011300001287983 */ /* 0x000ee80000300a00 */
[----:B------:R-:W4:Y:S04]  /*5ae80*/  LDL.LU.64 R42, [R1+0x1138] ;  /* 0x00113800012a7983 */ /* 0x000f280000300a00 */
[----:B----4-:R-:W-:Y:S04]  /*5ae90*/  STL.64 [R1+0x5248], R42 ;  /* 0x0052482a01007387 */ /* 0x010fe80000100a00 */
[----:B---3--:R0:W-:Y:S04]  /*5aea0*/  STL.64 [R1+0x5240], R40 ;  /* 0x0052402801007387 */ /* 0x0081e80000100a00 */
[----:B0-----:R-:W3:Y:S04]  /*5aeb0*/  LDL.LU.64 R40, [R1+0x2e0] ;  /* 0x0002e00001287983 */ /* 0x001ee80000300a00 */
[----:B------:R-:W3:Y:S01]  /*5aec0*/  LDL.LU.64 R42, [R1+0x2e8] ;  /* 0x0002e800012a7983 */ /* 0x000ee20000300a00 */
[C---:B--2---:R-:W-:Y:S03]  /*5aed0*/  HMMA.16816.F32 R48, R4.reuse, R48, R16 ;  /* 0x000000300430723c */ /* 0x044fe60000001810 */
[----:B------:R-:W2:Y:S04]  /*5aee0*/  LDL.LU.64 R28, [R1+0x1120] ;  /* 0x00112000011c7983 */ /* 0x000ea80000300a00 */
        /* <DEDUP_REMOVED lines=19> */
[----:B------:R0:W-:Y:S04]  /*5b020*/  STL.64 [R1+0x300], R48 ;  /* 0x0003003001007387 */ /* 0x0001e80000100a00 */
[----:B------:R1:W-:Y:S04]  /*5b030*/  STL.64 [R1+0x308], R50 ;  /* 0x0003083201007387 */ /* 0x0003e80000100a00 */
[----:B0-----:R-:W4:Y:S04]  /*5b040*/  LDL.LU.64 R48, [R1+0x190] ;  /* 0x0001900001307983 */ /* 0x001f280000300a00 */
[----:B-1----:R-:W4:Y:S01]  /*5b050*/  LDL.LU.64 R50, [R1+0x198] ;  /* 0x0001980001327983 */ /* 0x002f220000300a00 */
[----:B---3--:R-:W-:-:S15]  /*5b060*/  HMMA.16816.F32 R40, R4, R46, R40 ;  /* 0x0000002e0428723c */ /* 0x008fde0000001828 */
[----:B------:R-:W-:-:S08]  /*5b070*/  NOP ;  /* 0x0000000000007918 */ /* 0x000fd00000000000 */
[----:B------:R-:W-:Y:S04]  /*5b080*/  STL.64 [R1+0x2e0], R40 ;  /* 0x0002e02801007387 */ /* 0x000fe80000100a00 */
[----:B------:R0:W-:Y:S04]  /*5b090*/  STL.64 [R1+0x2e8], R42 ;  /* 0x0002e82a01007387 */ /* 0x0001e80000100a00 */
[----:B0-----:R-:W3:Y:S04]  /*5b0a0*/  LDL.LU.64 R42, [R1+0x5248] ;  /* 0x00524800012a7983 */ /* 0x001ee80000300a00 */
[----:B------:R-:W3:Y:S02]  /*5b0b0*/  LDL.LU.64 R40, [R1+0x5240] ;  /* 0x0052400001287983 */ /* 0x000ee40000300a00 */
[----:B---3--:R-:W-:Y:S02]  /*5b0c0*/  HMMA.16816.F32 R44, R4, R44, R40 ;  /* 0x0000002c042c723c */ /* 0x008fe40000001828 */
[----:B------:R-:W2:Y:S04]  /*5b0d0*/  LDL.LU.64 R42, [R1+0x5238] ;  /* 0x00523800012a7983 */ /* 0x000ea80000300a00 */
[----:B------:R-:W4:-:S15]  /*5b0e0*/  LDL.LU.64 R40, [R1+0x5230] ;  /* 0x0052300001287983 */ /* 0x000f1e0000300a00 */
[----:B------:R-:W-:-:S02]  /*5b0f0*/  NOP ;  /* 0x0000000000007918 */ /* 0x000fc40000000000 */
[----:B------:R0:W-:Y:S04]  /*5b100*/  STL.64 [R1+0x2c0], R44 ;  /* 0x0002c02c01007387 */ /* 0x0001e80000100a00 */
[----:B------:R1:W-:Y:S04]  /*5b110*/  STL.64 [R1+0x2c8], R46 ;  /* 0x0002c82e01007387 */ /* 0x0003e80000100a00 */
[----:B0-----:R-:W3:Y:S04]  /*5b120*/  LDL.LU.64 R44, [R1+0x210] ;  /* 0x00021000012c7983 */ /* 0x001ee80000300a00 */
[----:B-1----:R-:W3:Y:S01]  /*5b130*/  LDL.LU.64 R46, [R1+0x218] ;  /* 0x00021800012e7983 */ /* 0x002ee20000300a00 */
[C---:B--2---:R-:W-:Y:S06]  /*5b140*/  HMMA.16816.F32 R28, R4.reuse, R42, R28 ;  /* 0x0000002a041c723c */ /* 0x044fec000000181c */
[----:B----4-:R-:W-:-:S15]  /*5b150*/  HMMA.16816.F32 R40, R4, R40, R36 ;  /* 0x000000280428723c */ /* 0x010fde0000001824 */
[----:B------:R-:W-:-:S02]  /*5b160*/  NOP ;  /* 0x0000000000007918 */ /* 0x000fc40000000000 */
[----:B------:R-:W-:Y:S04]  /*5b170*/  STL.64 [R1+0x2a0], R28 ;  /* 0x0002a01c01007387 */ /* 0x000fe80000100a00 */
[----:B------:R0:W-:Y:S04]  /*5b180*/  STL.64 [R1+0x2a8], R30 ;  /* 0x0002a81e01007387 */ /* 0x0001e80000100a00 */
[----:B0-----:R-:W2:Y:S04]  /*5b190*/  LDL.LU.64 R30, [R1+0x5228] ;  /* 0x00522800011e7983 */ /* 0x001ea80000300a00 */
[----:B------:R-:W4:Y:S04]  /*5b1a0*/  LDL.LU.64 R28, [R1+0x5220] ;  /* 0x00522000011c7983 */ /* 0x000f280000300a00 */
[----:B------:R-:W3:Y:S01]  /*5b1b0*/  LDL.LU.64 R38, [R1+0x5218] ;  /* 0x0052180001267983 */ /* 0x000ee20000300a00 */
[C---:B------:R-:W-:Y:S03]  /*5b1c0*/  HMMA.16816.F32 R8, R4.reuse, R2, R8 ;  /* 0x000000020408723c */ /* 0x040fe60000001808 */
[----:B------:R-:W2:Y:S04]  /*5b1d0*/  LDL.LU.64 R36, [R1+0x5210] ;  /* 0x0052100001247983 */ /* 0x000ea80000300a00 */
        /* <DEDUP_REMOVED lines=9> */
[----:B------:R-:W2:Y:S04]  /*5b270*/  LDL.LU.64 R24, [R1+0x5200] ;  /* 0x0052000001187983 */ /* 0x000ea80000300a00 */
[----:B------:R-:W-:Y:S04]  /*5b280*/  STL.64 [R1+0x240], R8 ;  /* 0x0002400801007387 */ /* 0x000fe80000100a00 */
[----:B------:R0:W-:Y:S04]  /*5b290*/  STL.64 [R1+0x248], R10 ;  /* 0x0002480a01007387 */ /* 0x0001e80000100a00 */
[----:B0-----:R-:W4:Y:S04]  /*5b2a0*/  LDL.LU.64 R10, [R1+0x51f8] ;  /* 0x0051f800010a7983 */ /* 0x001f280000300a00 */
[----:B------:R-:W3:Y:S02]  /*5b2b0*/  LDL.LU.64 R8, [R1+0x51f0] ;  /* 0x0051f00001087983 */ /* 0x000ee40000300a00 */
[C---:B---3--:R-:W-:Y:S06]  /*5b2c0*/  HMMA.16816.F32 R20, R4.reuse, R8, R20 ;  /* 0x000000080414723c */ /* 0x048fec0000001814 */
[----:B----4-:R-:W-:-:S15]  /*5b2d0*/  HMMA.16816.F32 R8, R4, R10, R12 ;  /* 0x0000000a0408723c */ /* 0x010fde000000180c */
[----:B------:R-:W-:-:S02]  /*5b2e0*/  NOP ;  /* 0x0000000000007918 */ /* 0x000fc40000000000 */
[----:B------:R-:W-:Y:S04]  /*5b2f0*/  STL.64 [R1+0x220], R20 ;  /* 0x0002201401007387 */ /* 0x000fe80000100a00 */
[----:B------:R0:W-:Y:S04]  /*5b300*/  STL.64 [R1+0x228], R22 ;  /* 0x0002281601007387 */ /* 0x0001e80000100a00 */
[----:B0-----:R-:W3:Y:S04]  /*5b310*/  LDL.LU.64 R22, [R1+0x51e8] ;  /* 0x0051e80001167983 */ /* 0x001ee80000300a00 */
[----:B------:R-:W4:Y:S04]  /*5b320*/  LDL.LU.64 R20, [R1+0x51e0] ;  /* 0x0051e00001147983 */ /* 0x000f280000300a00 */
[----:B------:R-:W2:Y:S04]  /*5b330*/  LDL.LU.64 R14, [R1+0x51d8] ;  /* 0x0051d800010e7983 */ /* 0x000ea80000300a00 */
[----:B------:R-:W3:Y:S04]  /*5b340*/  LDL.LU.64 R12, [R1+0x51d0] ;  /* 0x0051d000010c7983 */ /* 0x000ee80000300a00 */
[----:B------:R0:W-:Y:S04]  /*5b350*/  STL.64 [R1+0x1f0], R8 ;  /* 0x0001f00801007387 */ /* 0x0001e80000100a00 */
[----:B------:R1:W-:Y:S04]  /*5b360*/  STL.64 [R1+0x1f8], R10 ;  /* 0x0001f80a01007387 */ /* 0x0003e80000100a00 */
[----:B0-----:R-:W2:Y:S04]  /*5b370*/  LDL.LU.64 R8, [R1+0x380] ;  /* 0x0003800001087983 */ /* 0x001ea80000300a00 */
[----:B-1----:R-:W2:Y:S01]  /*5b380*/  LDL.LU.64 R10, [R1+0x388] ;  /* 0x00038800010a7983 */ /* 0x002ea20000300a00 */
[----:B---3--:R-:W-:-:S15]  /*5b390*/  HMMA.16816.F32 R16, R4, R12, R16 ;  /* 0x0000000c0410723c */ /* 0x008fde0000001810 */
[----:B------:R-:W-:-:S08]  /*5b3a0*/  NOP ;  /* 0x0000000000007918 */ /* 0x000fd00000000000 */
[----:B------:R-:W-:Y:S04]  /*5b3b0*/  STL.64 [R1+0x1e0], R16 ;  /* 0x0001e01001007387 */ /* 0x000fe80000100a00 */
[----:B------:R0:W-:Y:S04]  /*5b3c0*/  STL.64 [R1+0x1e8], R18 ;  /* 0x0001e81201007387 */ /* 0x0001e80000100a00 */
[----:B0-----:R-:W3:Y:S04]  /*5b3d0*/  LDL.LU.64 R18, [R1+0x51c8] ;  /* 0x0051c80001127983 */ /* 0x001ee80000300a00 */
[----:B------:R-:W3:Y:S01]  /*5b3e0*/  LDL.LU.64 R16, [R1+0x51c0] ;  /* 0x0051c00001107983 */ /* 0x000ee20000300a00 */
[----:B--2---:R-:W-:-:S15]  /*5b3f0*/  HMMA.16816.F32 R12, R4, R14, R8 ;  /* 0x0000000e040c723c */ /* 0x004fde0000001808 */
[----:B------:R-:W-:-:S08]  /*5b400*/  NOP ;  /* 0x0000000000007918 */ /* 0x000fd00000000000 */
[----:B------:R-:W-:Y:S04]  /*5b410*/  STL.64 [R1+0x1c0], R12 ;  /* 0x0001c00c01007387 */ /* 0x000fe80000100a00 */
[----:B------:R4:W-:Y:S02]  /*5b420*/  STL.64 [R1+0x1c8], R14 ;  /* 0x0001c80e01007387 */ /* 0x0009e40000100a00 */
[C---:B----4-:R-:W-:Y:S06]  /*5b430*/  HMMA.16816.F32 R12, R4.reuse, R20, R48 ;  /* 0x00000014040c723c */ /* 0x050fec0000001830 */
[C---:B---3--:R-:W-:Y:S06]  /*5b440*/  HMMA.16816.F32 R8, R4.reuse, R16, R40 ;  /* 0x000000100408723c */ /* 0x048fec0000001828 */
[----:B------:R-:W-:-:S15]  /*5b450*/  HMMA.16816.F32 R16, R4, R18, R44 ;  /* 0x000000120410723c */ /* 0x000fde000000182c */
[----:B------:R-:W-:-:S02]  /*5b460*/  NOP ;  /* 0x0000000000007918 */ /* 0x000fc40000000000 */
[----:B------:R-:W-:Y:S04]  /*5b470*/  STL.64 [R1+0x1a0], R8 ;  /* 0x0001a00801007387 */ /* 0x000fe80000100a00 */
[----:B------:R0:W-:Y:S04]  /*5b480*/  STL.64 [R1+0x1a8], R10 ;  /* 0x0001a80a01007387 */ /* 0x0001e80000100a00 */
[----:B------:R-:W-:Y:S04]  /*5b490*/  STL.64 [R1+0x170], R16 ;  /* 0x0001701001007387 */ /* 0x000fe80000100a00 */
[----:B------:R1:W-:Y:S01]  /*5b4a0*/  STL.64 [R1+0x178], R18 ;  /* 0x0001781201007387 */ /* 0x0003e20000100a00 */
[C---:B0-----:R-:W-:Y:S03]  /*5b4b0*/  HMMA.16816.F32 R8, R4.reuse, R22, R56 ;  /* 0x000000160408723c */ /* 0x041fe60000001838 */
[----:B------:R-:W-:Y:S04]  /*5b4c0*/  STL.64 [R1+0x150], R12 ;  /* 0x0001500c01007387 */ /* 0x000fe80000100a00 */
[----:B------:R0:W-:Y:S01]  /*5b4d0*/  STL.64 [R1+0x158], R14 ;  /* 0x0001580e01007387 */ /* 0x0001e20000100a00 */
[C---:B-1----:R-:W-:Y:S06]  /*5b4e0*/  HMMA.16816.F32 R16, R4.reuse, R24, R52 ;  /* 0x000000180410723c */ /* 0x042fec0000001834 */
[----:B0-----:R-:W-:Y:S09]  /*5b4f0*/  HMMA.16816.F32 R12, R4, R26, R32 ;  /* 0x0000001a040c723c */ /* 0x001ff20000001820 */
[----:B------:R0:W-:Y:S04]  /*5b500*/  STL.64 [R1+0xf0], R8 ;  /* 0x0000f00801007387 */ /* 0x0001e80000100a00 */
[----:B------:R1:W-:Y:S04]  /*5b510*/  STL.64 [R1+0xf8], R10 ;  /* 0x0000f80a01007387 */ /* 0x0003e80000100a00 */
[----:B0-----:R-:W2:Y:S04]  /*5b520*/  LDL.LU.64 R8, [R1+0x80] ;  /* 0x0000800001087983 */ /* 0x001ea80000300a00 */
[----:B------:R0:W-:Y:S04]  /*5b530*/  STL.64 [R1+0xb0], R16 ;  /* 0x0000b01001007387 */ /* 0x0001e80000100a00 */
[----:B------:R3:W-:Y:S04]  /*5b540*/  STL.64 [R1+0xb8], R18 ;  /* 0x0000b81201007387 */ /* 0x0007e80000100a00 */
[----:B-1----:R-:W2:Y:S04]  /*5b550*/  LDL.LU.64 R10, [R1+0x88] ;  /* 0x00008800010a7983 */ /* 0x002ea80000300a00 */
[----:B------:R1:W-:Y:S04]  /*5b560*/  STL.64 [R1+0xa0], R12 ;  /* 0x0000a00c01007387 */ /* 0x0003e80000100a00 */
[----:B------:R4:W-:Y:S04]  /*5b570*/  STL.64 [R1+0xa8], R14 ;  /* 0x0000a80e01007387 */ /* 0x0009e80000100a00 */
[----:B0-----:R-:W2:Y:S04]  /*5b580*/  LDL.LU.64 R16, [R1+0x60] ;  /* 0x0000600001107983 */ /* 0x001ea80000300a00 */
[----:B---3--:R-:W3:Y:S04]  /*5b590*/  LDL.LU.64 R18, [R1+0x68] ;  /* 0x0000680001127983 */ /* 0x008ee80000300a00 */
[----:B------:R-:W3:Y:S04]  /*5b5a0*/  LDL.LU R3, [R1+0x203c] ;  /* 0x00203c0001037983 */ /* 0x000ee80000300800 */
[----:B------:R-:W3:Y:S04]  /*5b5b0*/  LDL.LU R32, [R1+0x2038] ;  /* 0x0020380001207983 */ /* 0x000ee80000300800 */
[----:B------:R-:W3:Y:S04]  /*5b5c0*/  LDL.LU R38, [R1+0x2044] ;  /* 0x0020440001267983 */ /* 0x000ee80000300800 */
[----:B------:R-:W3:Y:S01]  /*5b5d0*/  LDL.LU R33, [R1+0x2040] ;  /* 0x0020400001217983 */ /* 0x000ee20000300800 */
[----:B------:R-:W-:-:S03]  /*5b5e0*/  IMAD.MOV.U32 R42, RZ, RZ, R29 ;  /* 0x000000ffff2a7224 */ /* 0x000fc600078e001d */
[----:B------:R-:W3:Y:S04]  /*5b5f0*/  LDL.LU R39, [R1+0x204c] ;  /* 0x00204c0001277983 */ /* 0x000ee80000300800 */
[----:B------:R-:W3:Y:S04]  /*5b600*/  LDL.LU R34, [R1+0x2048] ;  /* 0x0020480001227983 */ /* 0x000ee80000300800 */
[----:B------:R-:W3:Y:S04]  /*5b610*/  LDL.LU R40, [R1+0x2054] ;  /* 0x0020540001287983 */ /* 0x000ee80000300800 */
[----:B------:R-:W3:Y:S04]  /*5b620*/  LDL.LU R35, [R1+0x2050] ;  /* 0x0020500001237983 */ /* 0x000ee80000300800 */
[----:B------:R-:W2:Y:S01]  /*5b630*/  LDL.LU R29, [R1+0x51b8] ;  /* 0x0051b800011d7983 */ /* 0x000ea20000300800 */
[----:B------:R-:W-:-:S03]  /*5b640*/  IMAD.MOV.U32 R43, RZ, RZ, R0 ;  /* 0x000000ffff2b7224 */ /* 0x000fc600078e0000 */
[----:B------:R-:W3:Y:S04]  /*5b650*/  LDL.LU R41, [R1+0x1230] ;  /* 0x0012300001297983 */ /* 0x000ee80000300800 */
[----:B------:R-:W3:Y:S04]  /*5b660*/  LDL.LU R0, [R1+0x1234] ;  /* 0x0012340001007983 */ /* 0x000ee80000300800 */
[----:B------:R-:W3:Y:S04]  /*5b670*/  LDL.LU R44, [R1+0x100] ;  /* 0x00010000012c7983 */ /* 0x000ee80000300800 */
[----:B------:R-:W3:Y:S04]  /*5b680*/  LDL.LU R45, [R1+0x104] ;  /* 0x00010400012d7983 */ /* 0x000ee80000300800 */
[----:B------:R-:W3:Y:S04]  /*5b690*/  LDL.LU R46, [R1+0x108] ;  /* 0x00010800012e7983 */ /* 0x000ee80000300800 */
[----:B------:R-:W3:Y:S04]  /*5b6a0*/  LDL.LU R47, [R1+0x10c] ;  /* 0x00010c00012f7983 */ /* 0x000ee80000300800 */
[----:B-1----:R-:W3:Y:S04]  /*5b6b0*/  LDL.LU.64 R12, [R1+0x50] ;  /* 0x00005000010c7983 */ /* 0x002ee80000300a00 */
[----:B----4-:R-:W4:Y:S04]  /*5b6c0*/  LDL.LU.64 R14, [R1+0x58] ;  /* 0x00005800010e7983 */ /* 0x010f280000300a00 */
        /* <DEDUP_REMOVED lines=8> */
[----:B--2---:R-:W-:Y:S03]  /*5b750*/  HMMA.16816.F32 R20, R4, R28, R8 ;  /* 0x0000001c0414723c */ /* 0x004fe60000001808 */
[----:B------:R-:W2:Y:S04]  /*5b760*/  LDL.LU.64 R8, [R1+0x40] ;  /* 0x0000400001087983 */ /* 0x000ea80000300a00 */
[----:B------:R-:W2:-:S15]  /*5b770*/  LDL.LU.64 R10, [R1+0x48] ;  /* 0x00004800010a7983 */ /* 0x000e9e0000300a00 */
[----:B------:R-:W-:-:S01]  /*5b780*/  NOP ;  /* 0x0000000000007918 */ /* 0x000fc20000000000 */
[----:B------:R-:W-:Y:S04]  /*5b790*/  STL.64 [R1+0x80], R20 ;  /* 0x0000801401007387 */ /* 0x000fe80000100a00 */
[----:B------:R-:W-:Y:S04]  /*5b7a0*/  STL.64 [R1+0x88], R22 ;  /* 0x0000881601007387 */ /* 0x000fe80000100a00 */
[----:B------:R-:W2:Y:S04]  /*5b7b0*/  LDL.LU R60, [R1+0x1260] ;  /* 0x00126000013c7983 */ /* 0x000ea80000300800 */
[----:B------:R-:W2:Y:S04]  /*5b7c0*/  LDL.LU R61, [R1+0x1264] ;  /* 0x00126400013d7983 */ /* 0x000ea80000300800 */
[----:B------:R-:W2:Y:S04]  /*5b7d0*/  LDL.LU R56, [R1+0x110] ;  /* 0x0001100001387983 */ /* 0x000ea80000300800 */
[----:B------:R-:W2:Y:S04]  /*5b7e0*/  LDL.LU R57, [R1+0x114] ;  /* 0x0001140001397983 */ /* 0x000ea80000300800 */
[----:B------:R-:W2:Y:S04]  /*5b7f0*/  LDL.LU R58, [R1+0x118] ;  /* 0x00011800013a7983 */ /* 0x000ea80000300800 */
[----:B------:R-:W2:Y:S01]  /*5b800*/  LDL.LU R59, [R1+0x11c] ;  /* 0x00011c00013b7983 */ /* 0x000ea20000300800 */
[C---:B---3--:R-:W-:Y:S06]  /*5b810*/  HMMA.16816.F32 R16, R4.reuse, R30, R16 ;  /* 0x0000001e0410723c */ /* 0x048fec0000001810 */
[----:B----4-:R-:W-:Y:S01]  /*5b820*/  HMMA.16816.F32 R12, R4, R36, R12 ;  /* 0x00000024040c723c */ /* 0x010fe2000000180c */
[----:B------:R-:W-:-:S02]  /*5b830*/  IMAD R32, R32, 0x100, R3 ;  /* 0x0000010020207824 */ /* 0x000fc400078e0203 */
[----:B------:R-:W-:Y:S02]  /*5b840*/  IMAD R33, R33, 0x100, R38 ;  /* 0x0000010021217824 */ /* 0x000fe400078e0226 */
[----:B------:R-:W-:Y:S02]  /*5b850*/  IMAD R34, R34, 0x100, R39 ;  /* 0x0000010022227824 */ /* 0x000fe400078e0227 */
[----:B------:R-:W-:Y:S01]  /*5b860*/  IMAD R35, R35, 0x100, R40 ;  /* 0x0000010023237824 */ /* 0x000fe200078e0228 */
[----:B------:R-:W-:Y:S02]  /*5b870*/  F2FP.F16.E4M3.UNPACK_B R32, R32 ;  /* 0x00000020ff20723e */ /* 0x000fe400020006ff */
[----:B------:R-:W-:Y:S02]  /*5b880*/  F2FP.F16.E4M3.UNPACK_B R33, R33 ;  /* 0x00000021ff21723e */ /* 0x000fe400020006ff */
[----:B------:R-:W-:Y:S02]  /*5b890*/  F2FP.F16.E4M3.UNPACK_B R34, R34 ;  /* 0x00000022ff22723e */ /* 0x000fe400020006ff */
[----:B------:R-:W-:-:S02]  /*5b8a0*/  F2FP.F16.E4M3.UNPACK_B R35, R35 ;  /* 0x00000023ff23723e */ /* 0x000fc400020006ff */
[----:B------:R-:W-:Y:S02]  /*5b8b0*/  F2FP.F16.E4M3.UNPACK_B R2, R41.H1 ;  /* 0x00000029ff02723e */ /* 0x000fe400030006ff */
[----:B------:R-:W-:Y:S01]  /*5b8c0*/  F2FP.F16.E4M3.UNPACK_B R3, R0.H1 ;  /* 0x00000000ff03723e */ /* 0x000fe200030006ff */
[----:B------:R-:W-:Y:S04]  /*5b8d0*/  STL.64 [R1+0x70], R16 ;  /* 0x0000701001007387 */ /* 0x000fe80000100a00 */
[----:B------:R-:W-:Y:S04]  /*5b8e0*/  STL.64 [R1+0x78], R18 ;  /* 0x0000781201007387 */ /* 0x000fe80000100a00 */
[----:B------:R-:W-:Y:S04]  /*5b8f0*/  STL.64 [R1+0x50], R12 ;  /* 0x0000500c01007387 */ /* 0x000fe80000100a00 */
[----:B------:R0:W-:Y:S02]  /*5b900*/  STL.64 [R1+0x58], R14 ;  /* 0x0000580e01007387 */ /* 0x0001e40000100a00 */
[----:B0-----:R-:W-:Y:S06]  /*5b910*/  HMMA.16816.F32 R12, R32, R2, R44 ;  /* 0x00000002200c723c */ /* 0x001fec000000182c */
[----:B--2---:R-:W-:Y:S07]  /*5b920*/  HMMA.16816.F32 R4, R4, R42, R8 ;  /* 0x0000002a0404723c */ /* 0x004fee0000001808 */
[----:B------:R-:W-:-:S02]  /*5b930*/  F2FP.F16.E4M3.UNPACK_B R8, R48.H1 ;  /* 0x00000030ff08723e */ /* 0x000fc400030006ff */
[----:B------:R-:W-:-:S15]  /*5b940*/  F2FP.F16.E4M3.UNPACK_B R9, R49.H1 ;  /* 0x00000031ff09723e */ /* 0x000fde00030006ff */
[----:B------:R-:W-:Y:S01]  /*5b950*/  IMAD.MOV.U32 R0, RZ, RZ, R7 ;  /* 0x000000ffff007224 */ /* 0x000fe200078e0007 */
[----:B------:R-:W-:Y:S04]  /*5b960*/  STL.64 [R1+0x40], R4 ;  /* 0x0000400401007387 */ /* 0x000fe80000100a00 */
[----:B------:R-:W-:Y:S04]  /*5b970*/  STL [R1+0x48], R6 ;  /* 0x0000480601007387 */ /* 0x000fe80000100800 */
[----:B------:R-:W-:Y:S04]  /*5b980*/  STL [R1+0x30], R2 ;  /* 0x0000300201007387 */ /* 0x000fe80000100800 */
[----:B------:R-:W-:Y:S04]  /*5b990*/  STL [R1+0x49d0], R0 ;  /* 0x0049d00001007387 */ /* 0x000fe80000100800 */
[----:B------:R-:W-:Y:S04]  /*5b9a0*/  STL [R1+0x34], R3 ;  /* 0x0000340301007387 */ /* 0x000fe80000100800 */
[----:B------:R-:W-:Y:S04]  /*5b9b0*/  STL.64 [R1+0x60], R12 ;  /* 0x0000600c01007387 */ /* 0x000fe80000100a00 */
[----:B------:R0:W-:Y:S02]  /*5b9c0*/  STL.64 [R1+0x68], R14 ;  /* 0x0000680e01007387 */ /* 0x0001e40000100a00 */
[----:B0-----:R-:W-:Y:S01]  /*5b9d0*/  HMMA.16816.F32 R12, R32, R8, R52 ;  /* 0x00000008200c723c */ /* 0x001fe20000001834 */
[----:B------:R-:W-:Y:S01]  /*5b9e0*/  IMAD.MOV.U32 R5, RZ, RZ, R2 ;  /* 0x000000ffff057224 */ /* 0x000fe200078e0002 */
[----:B------:R-:W-:Y:S01]  /*5b9f0*/  F2FP.F16.E4M3.UNPACK_B R2, R50.H1 ;  /* 0x00000032ff02723e */ /* 0x000fe200030006ff */
[----:B------:R-:W-:Y:S01]  /*5ba00*/  IMAD.MOV.U32 R4, RZ, RZ, R3 ;  /* 0x000000ffff047224 */ /* 0x000fe200078e0003 */
[----:B------:R-:W-:-:S02]  /*5ba10*/  F2FP.F16.E4M3.UNPACK_B R3, R51.H1 ;  /* 0x00000033ff03723e */ /* 0x000fc400030006ff */
[----:B------:R-:W-:Y:S01]  /*5ba20*/  IMAD.MOV.U32 R7, RZ, RZ, R8 ;  /* 0x000000ffff077224 */ /* 0x000fe200078e0008 */
[----:B------:R-:W-:Y:S01]  /*5ba30*/  STL.64 [R1+0x18], R8 ;  /* 0x0000180801007387 */ /* 0x000fe20000100a00 */
[----:B------:R-:W-:-:S15]  /*5ba40*/  IMAD.MOV.U32 R6, RZ, RZ, R9 ;  /* 0x000000ffff067224 */ /* 0x000fde00078e0009 */
[----:B------:R-:W-:Y:S04]  /*5ba50*/  STL.64 [R1+0x90], R12 ;  /* 0x0000900c01007387 */ /* 0x000fe80000100a00 */
[----:B------:R-:W-:Y:S04]  /*5ba60*/  STL.64 [R1+0x98], R14 ;  /* 0x0000980e01007387 */ /* 0x000fe80000100a00 */
[----:B------:R-:W-:Y:S04]  /*5ba70*/  STL.64 [R1+0x10], R2 ;  /* 0x0000100201007387 */ /* 0x000fe80000100a00 */
[----:B------:R-:W-:Y:S04]  /*5ba80*/  STL.64 [R1+0x5190], R6 ;  /* 0x0051900601007387 */ /* 0x000fe80000100a00 */
[----:B------:R0:W-:Y:S02]  /*5ba90*/  STL.64 [R1+0x5188], R4 ;  /* 0x0051880401007387 */ /* 0x0001e40000100a00 */
[----:B0-----:R-:W-:Y:S01]  /*5baa0*/  HMMA.16816.F32 R4, R32, R2, R56 ;  /* 0x000000022004723c */ /* 0x001fe20000001838 */
[----:B------:R-:W-:-:S02]  /*5bab0*/  F2FP.F16.E4M3.UNPACK_B R24, R60.H1 ;  /* 0x0000003cff18723e */ /* 0x000fc400030006ff */
[----:B------:R-:W-:-:S15]  /*5bac0*/  F2FP.F16.E4M3.UNPACK_B R25, R61.H1 ;  /* 0x0000003dff19723e */ /* 0x000fde00030006ff */
[----:B------:R-:W-:-:S05]  /*5bad0*/  NOP ;  /* 0x0000000000007918 */ /* 0x000fca0000000000 */
[----:B------:R-:W-:Y:S04]  /*5bae0*/  STL.64 [R1+0xe0], R4 ;  /* 0x0000e00401007387 */ /* 0x000fe80000100a00 */
[----:B------:R0:W-:Y:S04]  /*5baf0*/  STL.64 [R1+0xe8], R6 ;  /* 0x0000e80601007387 */ /* 0x0001e80000100a00 */
[----:B------:R-:W-:Y:S04]  /*5bb00*/  STL.64 [R1+0x8], R24 ;  /* 0x0000081801007387 */ /* 0x000fe80000100a00 */
[----:B------:R-:W2:Y:S04]  /*5bb10*/  LDL.LU R44, [R1+0x1d0] ;  /* 0x0001d000012c7983 */ /* 0x000ea80000300800 */
[----:B------:R-:W2:Y:S04]  /*5bb20*/  LDL.LU R45, [R1+0x1d4] ;  /* 0x0001d400012d7983 */ /* 0x000ea80000300800 */
[----:B------:R-:W2:Y:S04]  /*5bb30*/  LDL.LU R46, [R1+0x1d8] ;  /* 0x0001d800012e7983 */ /* 0x000ea80000300800 */
[----:B------:R-:W2:Y:S04]  /*5bb40*/  LDL.LU R47, [R1+0x1dc] ;  /* 0x0001dc00012f7983 */ /* 0x000ea80000300800 */
[----:B------:R-:W3:Y:S04]  /*5bb50*/  LDL.LU R8, [R1+0x180] ;  /* 0x0001800001087983 */ /* 0x000ee80000300800 */
[----:B------:R-:W3:Y:S04]  /*5bb60*/  LDL.LU R9, [R1+0x184] ;  /* 0x0001840001097983 */ /* 0x000ee80000300800 */
[----:B------:R-:W3:Y:S04]  /*5bb70*/  LDL.LU R10, [R1+0x188] ;  /* 0x00018800010a7983 */ /* 0x000ee80000300800 */
[----:B------:R-:W3:Y:S04]  /*5bb80*/  LDL.LU R11, [R1+0x18c] ;  /* 0x00018c00010b7983 */ /* 0x000ee80000300800 */
[----:B------:R-:W4:Y:S04]  /*5bb90*/  LDL.LU R48, [R1+0x1270] ;  /* 0x0012700001307983 */ /* 0x000f280000300800 */
[----:B------:R-:W2:Y:S04]  /*5bba0*/  LDL.LU R49, [R1+0x1274] ;  /* 0x0012740001317983 */ /* 0x000ea80000300800 */
[----:B------:R-:W0:Y:S04]  /*5bbb0*/  LDL.LU R36, [R1+0x120] ;  /* 0x0001200001247983 */ /* 0x000e280000300800 */
[----:B------:R-:W0:Y:S04]  /*5bbc0*/  LDL.LU R37, [R1+0x124] ;  /* 0x0001240001257983 */ /* 0x000e280000300800 */
[----:B------:R-:W0:Y:S04]  /*5bbd0*/  LDL.LU R38, [R1+0x128] ;  /* 0x0001280001267983 */ /* 0x000e280000300800 */
[----:B------:R-:W0:Y:S04]  /*5bbe0*/  LDL.LU R39, [R1+0x12c] ;  /* 0x00012c0001277983 */ /* 0x000e280000300800 */
        /* <DEDUP_REMOVED lines=26> */
[----:B------:R-:W-:-:S02]  /*5bd90*/  IMAD.MOV.U32 R29, RZ, RZ, R2 ;  /* 0x000000ffff1d7224 */ /* 0x000fc400078e0002 */
[----:B------:R-:W-:Y:S01]  /*5bda0*/  IMAD.MOV.U32 R28, RZ, RZ, R3 ;  /* 0x000000ffff1c7224 */ /* 0x000fe200078e0003 */
[----:B------:R-:W3:Y:S04]  /*5bdb0*/  LDL.LU R50, [R1+0x12d0] ;  /* 0x0012d00001327983 */ /* 0x000ee80000300800 */
[----:B------:R-:W3:Y:S01]  /*5bdc0*/  LDL.LU R51, [R1+0x12d4] ;  /* 0x0012d40001337983 */ /* 0x000ee20000300800 */
[----:B------:R-:W-:Y:S02]  /*5bdd0*/  IMAD.MOV.U32 R31, RZ, RZ, R24 ;  /* 0x000000ffff1f7224 */ /* 0x000fe400078e0018 */
[----:B------:R-:W-:Y:S01]  /*5bde0*/  IMAD.MOV.U32 R30, RZ, RZ, R25 ;  /* 0x000000ffff1e7224 */ /* 0x000fe200078e0019 */
[----:B----4-:R-:W-:Y:S02]  /*5bdf0*/  F2FP.F16.E4M3.UNPACK_B R2, R48.H1 ;  /* 0x00000030ff02723e */ /* 0x010fe400030006ff */
[----:B------:R-:W4:Y:S01]  /*5be00*/  LDL.LU R48, [R1+0x12e0] ;  /* 0x0012e00001307983 */ /* 0x000f220000300800 */
[----:B0-----:R-:W-:Y:S01]  /*5be10*/  HMMA.16816.F32 R4, R32, R24, R36 ;  /* 0x000000182004723c */ /* 0x001fe20000001824 */
[----:B--2---:R-:W-:-:S02]  /*5be20*/  F2FP.F16.E4M3.UNPACK_B R3, R49.H1 ;  /* 0x00000031ff03723e */ /* 0x004fc400030006ff */
[----:B------:R-:W2:Y:S04]  /*5be30*/  LDL.LU R49, [R1+0x12e4] ;  /* 0x0012e40001317983 */ /* 0x000ea80000300800 */
[----:B------:R-:W-:-:S15]  /*5be40*/  STL [R1], R2 ;  /* 0x0000000201007387 */ /* 0x000fde0000100800 */
[----:B------:R-:W-:-:S01]  /*5be50*/  NOP ;  /* 0x0000000000007918 */ /* 0x000fc20000000000 */
[----:B------:R-:W-:Y:S04]  /*5be60*/  STL.64 [R1+0x100], R4 ;  /* 0x0001000401007387 */ /* 0x000fe80000100a00 */
[----:B------:R3:W-:Y:S02]  /*5be70*/  STL.64 [R1+0x108], R6 ;  /* 0x0001080601007387 */ /* 0x0007e40000100a00 */
[----:B---3--:R-:W-:Y:S06]  /*5be80*/  HMMA.16816.F32 R4, R32, R2, R20 ;  /* 0x000000022004723c */ /* 0x008fec0000001814 */
[----:B------:R-:W-:Y:S01]  /*5be90*/  IMAD.MOV.U32 R0, RZ, RZ, R3 ;  /* 0x000000ffff007224 */ /* 0x000fe200078e0003 */
[----:B------:R-:W-:Y:S01]  /*5bea0*/  F2FP.F16.E4M3.UNPACK_B R60, R60.H1 ;  /* 0x0000003cff3c723e */ /* 0x000fe200030006ff */
[----:B------:R-:W-:Y:S01]  /*5beb0*/  STL [R1+0x4], R3 ;  /* 0x0000040301007387 */ /* 0x000fe20000100800 */
[----:B------:R-:W-:-:S03]  /*5bec0*/  F2FP.F16.E4M3.UNPACK_B R61, R61.H1 ;  /* 0x0000003dff3d723e */ /* 0x000fc600030006ff */
[----:B------:R-:W-:Y:S04]  /*5bed0*/  STL.64 [R1+0x51a0], R30 ;  /* 0x0051a01e01007387 */ /* 0x000fe80000100a00 */
[----:B------:R-:W-:Y:S04]  /*5bee0*/  STL.64 [R1+0x5198], R28 ;  /* 0x0051981c01007387 */ /* 0x000fe80000100a00 */
[----:B------:R-:W-:Y:S04]  /*5bef0*/  STL [R1+0x5180], R0 ;  /* 0x0051800001007387 */ /* 0x000fe80000100800 */
[----:B------:R-:W-:Y:S04]  /*5bf00*/  STL.64 [R1+0x120], R4 ;  /* 0x0001200401007387 */ /* 0x000fe80000100a00 */
[----:B------:R0:W-:Y:S02]  /*5bf10*/  STL.64 [R1+0x128], R6 ;  /* 0x0001280601007387 */ /* 0x0001e40000100a00 */
[----:B0-----:R-:W-:Y:S01]  /*5bf20*/  HMMA.16816.F32 R4, R32, R60, R16 ;  /* 0x0000003c2004723c */ /* 0x001fe20000001810 */
[----:B------:R-:W-:-:S02]  /*5bf30*/  F2FP.F16.E4M3.UNPACK_B R58, R58.H1 ;  /* 0x0000003aff3a723e */ /* 0x000fc400030006ff */
[----:B------:R-:W-:-:S03]  /*5bf40*/  F2FP.F16.E4M3.UNPACK_B R59, R59.H1 ;  /* 0x0000003bff3b723e */ /* 0x000fc600030006ff */
[----:B------:R-:W-:-:S15]  /*5bf50*/  STL [R1+0x5184], R61 ;  /* 0x0051843d01007387 */ /* 0x000fde0000100800 */
[----:B------:R-:W-:-:S02]  /*5bf60*/  NOP ;  /* 0x0000000000007918 */ /* 0x000fc40000000000 */
[----:B------:R-:W-:Y:S04]  /*5bf70*/  STL.64 [R1+0x130], R4 ;  /* 0x0001300401007387 */ /* 0x000fe80000100a00 */
[----:B------:R0:W-:Y:S02]  /*5bf80*/  STL.64 [R1+0x138], R6 ;  /* 0x0001380601007387 */ /* 0x0001e40000100a00 */
[----:B0-----:R-:W-:Y:S01]  /*5bf90*/  HMMA.16816.F32 R4, R32, R58, R12 ;  /* 0x0000003a2004723c */ /* 0x001fe2000000180c */
[----:B------:R-:W-:Y:S02]  /*5bfa0*/  F2FP.F16.E4M3.UNPACK_B R56, R56.H1 ;  /* 0x00000038ff38723e */ /* 0x000fe400030006ff */
[----:B------:R-:W-:-:S15]  /*5bfb0*/  F2FP.F16.E4M3.UNPACK_B R57, R57.H1 ;  /* 0x00000039ff39723e */ /* 0x000fde00030006ff */
[----:B------:R-:W-:-:S05]  /*5bfc0*/  NOP ;  /* 0x0000000000007918 */ /* 0x000fca0000000000 */
[----:B------:R-:W-:Y:S04]  /*5bfd0*/  STL.64 [R1+0x140], R4 ;  /* 0x0001400401007387 */ /* 0x000fe80000100a00 */
[----:B------:R0:W-:Y:S02]  /*5bfe0*/  STL.64 [R1+0x148], R6 ;  /* 0x0001480601007387 */ /* 0x0001e40000100a00 */
[----:B0-----:R-:W-:Y:S01]  /*5bff0*/  HMMA.16816.F32 R4, R32, R56, R8 ;  /* 0x000000382004723c */ /* 0x001fe20000001808 */
[----:B------:R-:W-:Y:S02]  /*5c000*/  F2FP.F16.E4M3.UNPACK_B R54, R54.H1 ;  /* 0x00000036ff36723e */ /* 0x000fe400030006ff */
[----:B------:R-:W-:Y:S01]  /*5c010*/  F2FP.F16.E4M3.UNPACK_B R55, R55.H1 ;  /* 0x00000037ff37723e */ /* 0x000fe200030006ff */
[----:B------:R-:W-:Y:S04]  /*5c020*/  STL.64 [R1+0x5138], R58 ;  /* 0x0051383a01007387 */ /* 0x000fe80000100a00 */
[----:B------:R-:W-:-:S15]  /*5c030*/  STL.64 [R1+0x5130], R56 ;  /* 0x0051303801007387 */ /* 0x000fde0000100a00 */
        /* <DEDUP_REMOVED lines=8> */
[----:B0-----:R-:W-:Y:S02]  /*5c0c0*/  HMMA.16816.F32 R4, R32, R52, R44 ;  /* 0x000000342004723c */ /* 0x001fe4000000182c */
[----:B------:R-:W-:Y:S04]  /*5c0d0*/  STL.64 [R1+0x5118], R54 ;  /* 0x0051183601007387 */ /* 0x000fe80000100a00 */
[----:B------:R0:W-:-:S15]  /*5c0e0*/  STL.64 [R1+0x5110], R52 ;  /* 0x0051103401007387 */ /* 0x0001de0000100a00 */
[----:B------:R-:W-:-:S02]  /*5c0f0*/  NOP ;  /* 0x0000000000007918 */ /* 0x000fc40000000000 */
[----:B------:R-:W-:Y:S04]  /*5c100*/  STL.64 [R1+0x1d0], R4 ;  /* 0x0001d00401007387 */ /* 0x000fe80000100a00 */
[----:B------:R-:W-:Y:S04]  /*5c110*/  STL.64 [R1+0x1d8], R6 ;  /* 0x0001d80601007387 */ /* 0x000fe80000100a00 */
[----:B------:R-:W3:Y:S04]  /*5c120*/  LDL.LU R16, [R1+0x2f0] ;  /* 0x0002f00001107983 */ /* 0x000ee80000300800 */
[----:B------:R-:W3:Y:S04]  /*5c130*/  LDL.LU R17, [R1+0x2f4] ;  /* 0x0002f40001117983 */ /* 0x000ee80000300800 */
[----:B------:R-:W4:Y:S04]  /*5c140*/  LDL.LU R18, [R1+0x2f8] ;  /* 0x0002f80001127983 */ /* 0x000f280000300800 */
[----:B------:R-:W4:Y:S04]  /*5c150*/  LDL.LU R19, [R1+0x2fc] ;  /* 0x0002fc0001137983 */ /* 0x000f280000300800 */
[----:B----4-:R-:W-:Y:S04]  /*5c160*/  STL.64 [R1+0x51b0], R18 ;  /* 0x0051b01201007387 */ /* 0x010fe80000100a00 */
[----:B---3--:R1:W-:Y:S04]  /*5c170*/  STL.64 [R1+0x51a8], R16 ;  /* 0x0051a81001007387 */ /* 0x0083e80000100a00 */
[----:B------:R-:W3:Y:S04]  /*5c180*/  LDL.LU R24, [R1+0x2b0] ;  /* 0x0002b00001187983 */ /* 0x000ee80000300800 */
[----:B------:R-:W3:Y:S04]  /*5c190*/  LDL.LU R25, [R1+0x2b4] ;  /* 0x0002b40001197983 */ /* 0x000ee80000300800 */
[----:B------:R-:W3:Y:S04]  /*5c1a0*/  LDL.LU R26, [R1+0x2b8] ;  /* 0x0002b800011a7983 */ /* 0x000ee80000300800 */
[----:B------:R-:W3:Y:S04]  /*5c1b0*/  LDL.LU R27, [R1+0x2bc] ;  /* 0x0002bc00011b7983 */ /* 0x000ee80000300800 */
[----:B------:R-:W4:Y:S04]  /*5c1c0*/  LDL.LU R28, [R1+0x270] ;  /* 0x00027000011c7983 */ /* 0x000f280000300800 */
[----:B------:R-:W4:Y:S04]  /*5c1d0*/  LDL.LU R29, [R1+0x274] ;  /* 0x00027400011d7983 */ /* 0x000f280000300800 */
[----:B------:R-:W4:Y:S04]  /*5c1e0*/  LDL.LU R30, [R1+0x278] ;  /* 0x00027800011e7983 */ /* 0x000f280000300800 */
[----:B------:R-:W4:Y:S04]  /*5c1f0*/  LDL.LU R31, [R1+0x27c] ;  /* 0x00027c00011f7983 */ /* 0x000f280000300800 */
[----:B0-----:R-:W3:Y:S04]  /*5c200*/  LDL.LU R52, [R1+0x230] ;  /* 0x0002300001347983 */ /* 0x001ee80000300800 */
[----:B------:R-:W3:Y:S04]  /*5c210*/  LDL.LU R53, [R1+0x234] ;  /* 0x0002340001357983 */ /* 0x000ee80000300800 */
[----:B------:R-:W3:Y:S04]  /*5c220*/  LDL.LU R54, [R1+0x238] ;  /* 0x0002380001367983 */ /* 0x000ee80000300800 */
[----:B------:R-:W3:Y:S04]  /*5c230*/  LDL.LU R55, [R1+0x23c] ;  /* 0x00023c0001377983 */ /* 0x000ee80000300800 */
[----:B-1----:R-:W2:Y:S04]  /*5c240*/  LDL.LU R16, [R1+0x200] ;  /* 0x0002000001107983 */ /* 0x002ea80000300800 */
[----:B------:R-:W2:Y:S04]  /*5c250*/  LDL.LU R17, [R1+0x204] ;  /* 0x0002040001117983 */ /* 0x000ea80000300800 */
[----:B------:R-:W2:Y:S04]  /*5c260*/  LDL.LU R18, [R1+0x208] ;  /* 0x0002080001127983 */ /* 0x000ea80000300800 */
[----:B------:R-:W2:Y:S04]  /*5c270*/  LDL.LU R19, [R1+0x20c] ;  /* 0x00020c0001137983 */ /* 0x000ea80000300800 */
[----:B------:R-:W4:Y:S04]  /*5c280*/  LDL.LU R46, [R1+0x12f0] ;  /* 0x0012f000012e7983 */ /* 0x000f280000300800 */
        /* <DEDUP_REMOVED lines=15> */
[----:B------:R-:W-:-:S02]  /*5c380*/  F2FP.F16.E4M3.UNPACK_B R50, R50.H1 ;  /* 0x00000032ff32723e */ /* 0x000fc400030006ff */
[----:B------:R-:W-:Y:S01]  /*5c390*/  F2FP.F16.E4M3.UNPACK_B R51, R51.H1 ;  /* 0x00000033ff33723e */ /* 0x000fe200030006ff */
        /* <DEDUP_REMOVED lines=16> */
[----:B--2---:R-:W-:-:S15]  /*5c4a0*/  HMMA.16816.F32 R16, R32, R50, R16 ;  /* 0x000000322010723c */ /* 0x004fde0000001810 */
[----:B------:R-:W-:-:S08]  /*5c4b0*/  NOP ;  /* 0x0000000000007918 */ /* 0x000fd00000000000 */
[----:B------:R-:W-:Y:S04]  /*5c4c0*/  STL.64 [R1+0x210], R16 ;  /* 0x0002101001007387 */ /* 0x000fe80000100a00 */
[----:B------:R0:W-:Y:S04]  /*5c4d0*/  STL.64 [R1+0x218], R18 ;  /* 0x0002181201007387 */ /* 0x0001e80000100a00 */
[----:B0-----:R-:W2:Y:S04]  /*5c4e0*/  LDL.LU.64 R18, [R1+0x51b0] ;  /* 0x0051b00001127983 */ /* 0x001ea80000300a00 */
[----:B------:R-:W2:Y:S01]  /*5c4f0*/  LDL.LU.64 R16, [R1+0x51a8] ;  /* 0x0051a80001107983 */ /* 0x000ea20000300a00 */
[----:B------:R-:W-:-:S02]  /*5c500*/  F2FP.F16.E4M3.UNPACK_B R48, R48.H1 ;  /* 0x00000030ff30723e */ /* 0x000fc400030006ff */
[----:B------:R-:W-:Y:S02]  /*5c510*/  F2FP.F16.E4M3.UNPACK_B R49, R49.H1 ;  /* 0x00000031ff31723e */ /* 0x000fe400030006ff */
[----:B----4-:R-:W-:Y:S02]  /*5c520*/  F2FP.F16.E4M3.UNPACK_B R46, R46.H1 ;  /* 0x0000002eff2e723e */ /* 0x010fe400030006ff */
[----:B---3--:R-:W-:Y:S01]  /*5c530*/  F2FP.F16.E4M3.UNPACK_B R47, R47.H1 ;  /* 0x0000002fff2f723e */ /* 0x008fe200030006ff */
[----:B------:R-:W-:Y:S01]  /*5c540*/  STL.64 [R1+0x50f8], R50 ;  /* 0x0050f83201007387 */ /* 0x000fe20000100a00 */
[----:B------:R-:W-:Y:S01]  /*5c550*/  F2FP.F16.E4M3.UNPACK_B R44, R44.H1 ;  /* 0x0000002cff2c723e */ /* 0x000fe200030006ff */
[----:B------:R-:W-:Y:S01]  /*5c560*/  HMMA.16816.F32 R52, R32, R48, R52 ;  /* 0x000000302034723c */ /* 0x000fe20000001834 */
[----:B------:R-:W-:-:S05]  /*5c570*/  F2FP.F16.E4M3.UNPACK_B R45, R45.H1 ;  /* 0x0000002dff2d723e */ /* 0x000fca00030006ff */
[----:B------:R0:W-:Y:S01]  /*5c580*/  STL.64 [R1+0x50f0], R48 ;  /* 0x0050f03001007387 */ /* 0x0001e20000100a00 */
[----:B------:R-:W-:Y:S02]  /*5c590*/  F2FP.F16.E4M3.UNPACK_B R42, R42.H1 ;  /* 0x0000002aff2a723e */ /* 0x000fe400030006ff */
[----:B------:R-:W-:Y:S01]  /*5c5a0*/  F2FP.F16.E4M3.UNPACK_B R43, R43.H1 ;  /* 0x0000002bff2b723e */ /* 0x000fe200030006ff */
[C---:B------:R-:W-:Y:S06]  /*5c5b0*/  HMMA.16816.F32 R28, R32.reuse, R44, R28 ;  /* 0x0000002c201c723c */ /* 0x040fec000000181c */
[C---:B0-----:R-:W-:Y:S06]  /*5c5c0*/  HMMA.16816.F32 R48, R32.reuse, R46, R56 ;  /* 0x0000002e2030723c */ /* 0x041fec0000001838 */
[----:B------:R-:W-:Y:S01]  /*5c5d0*/  HMMA.16816.F32 R4, R32, R42, R4 ;  /* 0x0000002a2004723c */ /* 0x000fe20000001804 */
[----:B------:R-:W-:Y:S01]  /*5c5e0*/  STL.64 [R1+0x230], R52 ;  /* 0x0002303401007387 */ /* 0x000fe20000100a00 */
[----:B------:R-:W-:-:S03]  /*5c5f0*/  F2FP.F16.E4M3.UNPACK_B R40, R40.H1 ;  /* 0x00000028ff28723e */ /* 0x000fc600030006ff */
[----:B------:R-:W-:Y:S01]  /*5c600*/  STL.64 [R1+0x238], R54 ;  /* 0x0002383601007387 */ /* 0x000fe20000100a00 */
[----:B------:R-:W-:-:S11]  /*5c610*/  F2FP.F16.E4M3.UNPACK_B R41, R41.H1 ;  /* 0x00000029ff29723e */ /* 0x000fd600030006ff */
[----:B------:R-:W-:Y:S04]  /*5c620*/  STL.64 [R1+0x250], R48 ;  /* 0x0002503001007387 */ /* 0x000fe80000100a00 */
[----:B------:R-:W-:Y:S04]  /*5c630*/  STL.64 [R1+0x258], R50 ;  /* 0x0002583201007387 */ /* 0x000fe80000100a00 */
[----:B------:R-:W-:Y:S04]  /*5c640*/  STL.64 [R1+0x50d8], R46 ;  /* 0x0050d82e01007387 */ /* 0x000fe80000100a00 */
[----:B------:R-:W-:Y:S04]  /*5c650*/  STL.64 [R1+0x50d0], R44 ;  /* 0x0050d02c01007387 */ /* 0x000fe80000100a00 */
[----:B------:R-:W-:Y:S04]  /*5c660*/  STL.64 [R1+0x270], R28 ;  /* 0x0002701c01007387 */ /* 0x000fe80000100a00 */
[----:B------:R-:W-:Y:S04]  /*5c670*/  STL.64 [R1+0x278], R30 ;  /* 0x0002781e01007387 */ /* 0x000fe80000100a00 */
[----:B------:R-:W-:Y:S04]  /*5c680*/  STL.64 [R1+0x320], R4 ;  /* 0x0003200401007387 */ /* 0x000fe80000100a00 */
[----:B------:R0:W-:Y:S02]  /*5c690*/  STL.64 [R1+0x328], R6 ;  /* 0x0003280601007387 */ /* 0x0001e40000100a00 */
[----:B0-----:R-:W-:Y:S01]  /*5c6a0*/  HMMA.16816.F32 R4, R32, R40, R24 ;  /* 0x000000282004723c */ /* 0x001fe20000001818 */
[----:B------:R-:W-:-:S02]  /*5c6b0*/  F2FP.F16.E4M3.UNPACK_B R38, R38.H1 ;  /* 0x00000026ff26723e */ /* 0x000fc400030006ff */
        /* <DEDUP_REMOVED lines=10> */
[----:B------:R2:W-:Y:S01]  /*5c760*/  STL.64 [R1+0x3d8], R6 ;  /* 0x0003d80601007387 */ /* 0x0005e20000100a00 */
[----:B------:R-:W-:Y:S02]  /*5c770*/  F2FP.F16.E4M3.UNPACK_B R8, R8.H1 ;  /* 0x00000008ff08723e */ /* 0x000fe400030006ff */
[----:B------:R-:W-:Y:S01]  /*5c780*/  F2FP.F16.E4M3.UNPACK_B R9, R9.H1 ;  /* 0x00000009ff09723e */ /* 0x000fe200030006ff */
[----:B--2---:R-:W-:-:S15]  /*5c790*/  HMMA.16816.F32 R4, R32, R2, R16 ;  /* 0x000000022004723c */ /* 0x004fde0000001810 */
[----:B------:R-:W-:-:S08]  /*5c7a0*/  NOP ;  /* 0x0000000000007918 */ /* 0x000fd00000000000 */
[----:B------:R-:W-:Y:S04]  /*5c7b0*/  STL.64 [R1+0x2f0], R4 ;  /* 0x0002f00401007387 */ /* 0x000fe80000100a00 */
[----:B------:R0:W-:Y:S04]  /*5c7c0*/  STL.64 [R1+0x2f8], R6 ;  /* 0x0002f80601007387 */ /* 0x0001e80000100a00 */
[----:B------:R-:W2:Y:S01]  /*5c7d0*/  LDL.LU R52, [R1+0x420] ;  /* 0x0004200001347983 */ /* 0x000ea20000300800 */
[----:B0-----:R-:W-:-:S15]  /*5c7e0*/  HMMA.16816.F32 R4, R32, R8, R12 ;  /* 0x000000082004723c */ /* 0x001fde000000180c */
[----:B------:R-:W-:-:S08]  /*5c7f0*/  NOP ;  /* 0x0000000000007918 */ /* 0x000fd00000000000 */
[----:B------:R0:W-:Y:S04]  /*5c800*/  STL.64 [R1+0x310], R4 ;  /* 0x0003100401007387 */ /* 0x0001e80000100a00 */
[----:B------:R1:W-:Y:S04]  /*5c810*/  STL.64 [R1+0x318], R6 ;  /* 0x0003180601007387 */ /* 0x0003e80000100a00 */
        /* <DEDUP_REMOVED lines=8> */
[----:B------:R-:W4:Y:S04]  /*5c8a0*/  LDL.LU R29, [R1+0x344] ;  /* 0x00034400011d7983 */ /* 0x000f280000300800 */
[----:B------:R-:W4:Y:S04]  /*5c8b0*/  LDL.LU R30, [R1+0x348] ;  /* 0x00034800011e7983 */ /* 0x000f280000300800 */
[----:B------:R-:W4:Y:S01]  /*5c8c0*/  LDL.LU R31, [R1+0x34c] ;  /* 0x00034c00011f7983 */ /* 0x000f220000300800 */
[----:B------:R-:W-:-:S03]  /*5c8d0*/  F2FP.F16.E4M3.UNPACK_B R10, R10.H1 ;  /* 0x0000000aff0a723e */ /* 0x000fc600030006ff */
[----:B------:R-:W2:Y:S01]  /*5c8e0*/  LDL.LU R12, [R1+0x1370] ;  /* 0x00137000010c7983 */ /* 0x000ea20000300800 */
[----:B------:R-:W-:-:S03]  /*5c8f0*/  F2FP.F16.E4M3.UNPACK_B R11, R11.H1 ;  /* 0x0000000bff0b723e */ /* 0x000fc600030006ff */
[----:B------:R-:W3:Y:S04]  /*5c900*/  LDL.LU R13, [R1+0x1374] ;  /* 0x00137400010d7983 */ /* 0x000ee80000300800 */
[----:B------:R-:W3:Y:S04]  /*5c910*/  LDL.LU R40, [R1+0x3b0] ;  /* 0x0003b00001287983 */ /* 0x000ee80000300800 */
[----:B------:R-:W3:Y:S04]  /*5c920*/  LDL.LU R41, [R1+0x3b4] ;  /* 0x0003b40001297983 */ /* 0x000ee80000300800 */
[----:B------:R-:W3:Y:S04]  /*5c930*/  LDL.LU R42, [R1+0x3b8] ;  /* 0x0003b800012a7983 */ /* 0x000ee80000300800 */
[----:B------:R-:W3:Y:S04]  /*5c940*/  LDL.LU R43, [R1+0x3bc] ;  /* 0x0003bc00012b7983 */ /* 0x000ee80000300800 */
[----:B0-----:R-:W3:Y:S04]  /*5c950*/  LDL.LU R4, [R1+0x360] ;  /* 0x0003600001047983 */ /* 0x001ee80000300800 */
[----:B------:R-:W3:Y:S04]  /*5c960*/  LDL.LU R5, [R1+0x364] ;  /* 0x0003640001057983 */ /* 0x000ee80000300800 */
[----:B-1----:R-:W3:Y:S04]  /*5c970*/  LDL.LU R6, [R1+0x368] ;  /* 0x0003680001067983 */ /* 0x002ee80000300800 */
        /* <DEDUP_REMOVED lines=23> */
[----:B----4-:R-:W-:-:S15]  /*5caf0*/  HMMA.16816.F32 R28, R32, R10, R28 ;  /* 0x0000000a201c723c */ /* 0x010fde000000181c */
[----:B------:R-:W-:-:S08]  /*5cb00*/  NOP ;  /* 0x0000000000007918 */ /* 0x000fd00000000000 */
[----:B------:R-:W-:Y:S04]  /*5cb10*/  STL.64 [R1+0x10d0], R28 ;  /* 0x0010d01c01007387 */ /* 0x000fe80000100a00 */
[----:B------:R0:W-:Y:S04]  /*5cb20*/  STL.64 [R1+0x10d8], R30 ;  /* 0x0010d81e01007387 */ /* 0x0001e80000100a00 */
[----:B0-----:R-:W4:Y:S04]  /*5cb30*/  LDL.LU.64 R30, [R1+0x51a0] ;  /* 0x0051a000011e7983 */ /* 0x001f280000300a00 */
[----:B------:R-:W4:Y:S04]  /*5cb40*/  LDL.LU.64 R28, [R1+0x5198] ;  /* 0x00519800011c7983 */ /* 0x000f280000300a00 */
[----:B------:R-:W-:Y:S04]  /*5cb50*/  STL.64 [R1+0x50e8], R10 ;  /* 0x0050e80a01007387 */ /* 0x000fe80000100a00 */
[----:B------:R0:W-:Y:S04]  /*5cb60*/  STL.64 [R1+0x50e0], R8 ;  /* 0x0050e00801007387 */ /* 0x0001e80000100a00 */
[----:B0-----:R-:W4:Y:S04]  /*5cb70*/  LDL.LU R8, [R1+0x390] ;  /* 0x0003900001087983 */ /* 0x001f280000300800 */
[----:B------:R-:W4:Y:S04]  /*5cb80*/  LDL.LU R9, [R1+0x394] ;  /* 0x0003940001097983 */ /* 0x000f280000300800 */
[----:B------:R-:W4:Y:S04]  /*5cb90*/  LDL.LU R10, [R1+0x398] ;  /* 0x00039800010a7983 */ /* 0x000f280000300800 */
[----:B------:R-:W4:Y:S01]  /*5cba0*/  LDL.LU R11, [R1+0x39c] ;  /* 0x00039c00010b7983 */ /* 0x000f220000300800 */
[----:B--2---:R-:W-:-:S02]  /*5cbb0*/  F2FP.F16.E4M3.UNPACK_B R12, R12.H1 ;  /* 0x0000000cff0c723e */ /* 0x004fc400030006ff */
[----:B---3--:R-:W-:Y:S02]  /*5cbc0*/  F2FP.F16.E4M3.UNPACK_B R13, R13.H1 ;  /* 0x0000000dff0d723e */ /* 0x008fe400030006ff */
[----:B------:R-:W-:Y:S02]  /*5cbd0*/  F2FP.F16.E4M3.UNPACK_B R14, R14.H1 ;  /* 0x0000000eff0e723e */ /* 0x000fe400030006ff */
[----:B------:R-:W-:-:S03]  /*5cbe0*/  F2FP.F16.E4M3.UNPACK_B R15, R15.H1 ;  /* 0x0000000fff0f723e */ /* 0x000fc600030006ff */
[----:B------:R-:W-:Y:S01]  /*5cbf0*/  HMMA.16816.F32 R4, R32, R12, R4 ;  /* 0x0000000c2004723c */ /* 0x000fe20000001804 */
[----:B------:R-:W-:Y:S02]  /*5cc00*/  F2FP.F16.E4M3.UNPACK_B R16, R16.H1 ;  /* 0x00000010ff10723e */ /* 0x000fe400030006ff */
[----:B------:R-:W-:-:S15]  /*5cc10*/  F2FP.F16.E4M3.UNPACK_B R17, R17.H1 ;  /* 0x00000011ff11723e */ /* 0x000fde00030006ff */
[----:B------:R-:W-:-:S05]  /*5cc20*/  NOP ;  /* 0x0000000000007918 */ /* 0x000fca0000000000 */
[----:B------:R-:W-:Y:S04]  /*5cc30*/  STL.64 [R1+0x10e0], R4 ;  /* 0x0010e00401007387 */ /* 0x000fe80000100a00 */
[----:B------:R0:W-:Y:S04]  /*5cc40*/  STL.64 [R1+0x10e8], R6 ;  /* 0x0010e80601007387 */ /* 0x0001e80000100a00 */
[----:B0-----:R-:W2:Y:S04]  /*5cc50*/  LDL.LU.64 R6, [R1+0x5190] ;  /* 0x0051900001067983 */ /* 0x001ea80000300a00 */
[----:B------:R-:W3:Y:S04]  /*5cc60*/  LDL.LU.64 R4, [R1+0x5188] ;  /* 0x0051880001047983 */ /* 0x000ee80000300a00 */
[----:B------:R-:W-:Y:S04]  /*5cc70*/  STL.64 [R1+0x5108], R14 ;  /* 0x0051080e01007387 */ /* 0x000fe80000100a00 */
[----:B------:R-:W-:Y:S01]  /*5cc80*/  STL.64 [R1+0x5100], R12 ;  /* 0x0051000c01007387 */ /* 0x000fe20000100a00 */
[----:B------:R-:W-:-:S02]  /*5cc90*/  F2FP.F16.E4M3.UNPACK_B R18, R18.H1 ;  /* 0x00000012ff12723e */ /* 0x000fc400030006ff */
[----:B------:R-:W-:Y:S02]  /*5cca0*/  F2FP.F16.E4M3.UNPACK_B R19, R19.H1 ;  /* 0x00000013ff13723e */ /* 0x000fe400030006ff */
[----:B------:R-:W-:Y:S02]  /*5ccb0*/  F2FP.F16.E4M3.UNPACK_B R20, R20.H1 ;  /* 0x00000014ff14723e */ /* 0x000fe400030006ff */
[----:B------:R-:W-:Y:S02]  /*5ccc0*/  F2FP.F16.E4M3.UNPACK_B R21, R21.H1 ;  /* 0x00000015ff15723e */ /* 0x000fe400030006ff */
[----:B------:R-:W-:Y:S02]  /*5ccd0*/  F2FP.F16.E4M3.UNPACK_B R22, R22.H1 ;  /* 0x00000016ff16723e */ /* 0x000fe400030006ff */
[----:B------:R-:W-:Y:S02]  /*5cce0*/  F2FP.F16.E4M3.UNPACK_B R23, R23.H1 ;  /* 0x00000017ff17723e */ /* 0x000fe400030006ff */
[----:B------:R-:W-:-:S02]  /*5ccf0*/  F2FP.F16.E4M3.UNPACK_B R24, R24.H1 ;  /* 0x00000018ff18723e */ /* 0x000fc400030006ff */
[----:B------:R-:W-:Y:S01]  /*5cd00*/  F2FP.F16.E4M3.UNPACK_B R25, R25.H1 ;  /* 0x00000019ff19723e */ /* 0x000fe200030006ff */
[----:B----4-:R-:W-:-:S15]  /*5cd10*/  HMMA.16816.F32 R8, R32, R14, R8 ;  /* 0x0000000e2008723c */ /* 0x010fde0000001808 */
[----:B------:R-:W-:-:S08]  /*5cd20*/  NOP ;  /* 0x0000000000007918 */ /* 0x000fd00000000000 */
[----:B------:R-:W-:Y:S04]  /*5cd30*/  STL.64 [R1+0x10f0], R8 ;  /* 0x0010f00801007387 */ /* 0x000fe80000100a00 */
[----:B------:R0:W-:Y:S02]  /*5cd40*/  STL.64 [R1+0x10f8], R10 ;  /* 0x0010f80a01007387 */ /* 0x0001e40000100a00 */
[----:B0-----:R-:W-:-:S15]  /*5cd50*/  HMMA.16816.F32 R8, R32, R16, R40 ;  /* 0x000000102008723c */ /* 0x001fde0000001828 */
[----:B------:R-:W-:-:S08]  /*5cd60*/  NOP ;  /* 0x0000000000007918 */ /* 0x000fd00000000000 */
[----:B------:R-:W-:Y:S04]  /*5cd70*/  STL.64 [R1+0x1100], R8 ;  /* 0x0011000801007387 */ /* 0x000fe80000100a00 */
[----:B------:R0:W-:Y:S02]  /*5cd80*/  STL.64 [R1+0x1108], R10 ;  /* 0x0011080a01007387 */ /* 0x0001e40000100a00 */
[----:B0-----:R-:W-:Y:S06]  /*5cd90*/  HMMA.16816.F32 R8, R32, R18, R44 ;  /* 0x000000122008723c */ /* 0x001fec000000182c */
[----:B------:R-:W-:Y:S04]  /*5cda0*/  STL.64 [R1+0x50b8], R18 ;  /* 0x0050b81201007387 */ /* 0x000fe80000100a00 */
[----:B------:R-:W-:-:S13]  /*5cdb0*/  STL.64 [R1+0x50b0], R16 ;  /* 0x0050b01001007387 */ /* 0x000fda0000100a00 */
        /* <DEDUP_REMOVED lines=11> */
[----:B0-----:R-:W-:Y:S07]  /*5ce70*/  HMMA.16816.F32 R8, R32, R24, R56 ;  /* 0x000000182008723c */ /* 0x001fee0000001838 */
[----:B------:R-:W-:-:S02]  /*5ce80*/  IMAD.MOV.U32 R58, RZ, RZ, R31 ;  /* 0x000000ffff3a7224 */ /* 0x000fc400078e001f */
[----:B------:R-:W-:Y:S02]  /*5ce90*/  IMAD.MOV.U32 R59, RZ, RZ, R30 ;  /* 0x000000ffff3b7224 */ /* 0x000fe400078e001e */
[----:B------:R-:W-:Y:S02]  /*5cea0*/  IMAD.MOV.U32 R56, RZ, RZ, R29 ;  /* 0x000000ffff387224 */ /* 0x000fe400078e001d */
[----:B------:R-:W-:-:S10]  /*5ceb0*/  IMAD.MOV.U32 R57, RZ, RZ, R28 ;  /* 0x000000ffff397224 */ /* 0x000fd400078e001c */
[----:B------:R-:W-:Y:S04]  /*5cec0*/  STL.64 [R1+0x1170], R8 ;  /* 0x0011700801007387 */ /* 0x000fe80000100a00 */
[----:B------:R-:W-:Y:S04]  /*5ced0*/  STL.64 [R1+0x1178], R10 ;  /* 0x0011780a01007387 */ /* 0x000fe80000100a00 */
[----:B------:R-:W-:Y:S04]  /*5cee0*/  STL.64 [R1+0x5168], R58 ;  /* 0x0051683a01007387 */ /* 0x000fe80000100a00 */
[----:B------:R-:W-:Y:S04]  /*5cef0*/  STL.64 [R1+0x5160], R56 ;  /* 0x0051603801007387 */ /* 0x000fe80000100a00 */
[----:B------:R-:W4:Y:S04]  /*5cf00*/  LDL.LU R48, [R1+0xfb0] ;  /* 0x000fb00001307983 */ /* 0x000f280000300800 */
[----:B------:R-:W4:Y:S04]  /*5cf10*/  LDL.LU R49, [R1+0xfb4] ;  /* 0x000fb40001317983 */ /* 0x000f280000300800 */
[----:B------:R-:W4:Y:S04]  /*5cf20*/  LDL.LU R50, [R1+0xfb8] ;  /* 0x000fb80001327983 */ /* 0x000f280000300800 */
[----:B------:R-:W4:Y:S01]  /*5cf30*/  LDL.LU R51, [R1+0xfbc] ;  /* 0x000fbc0001337983 */ /* 0x000f220000300800 */
[----:B---3--:R-:W-:-:S02]  /*5cf40*/  IMAD.MOV.U32 R45, RZ, RZ, R4 ;  /* 0x000000ffff2d7224 */ /* 0x008fc400078e0004 */
[----:B------:R-:W-:Y:S02]  /*5cf50*/  IMAD.MOV.U32 R44, RZ, RZ, R5 ;  /* 0x000000ffff2c7224 */ /* 0x000fe400078e0005 */
[----:B--2---:R-:W-:Y:S01]  /*5cf60*/  IMAD.MOV.U32 R47, RZ, RZ, R6 ;  /* 0x000000ffff2f7224 */ /* 0x004fe200078e0006 */
[----:B----4-:R-:W-:Y:S04]  /*5cf70*/  STL.64 [R1+0x5178], R50 ;  /* 0x0051783201007387 */ /* 0x010fe80000100a00 */
[----:B------:R0:W-:Y:S04]  /*5cf80*/  STL.64 [R1+0x5170], R48 ;  /* 0x0051703001007387 */ /* 0x0001e80000100a00 */
[----:B------:R-:W2:Y:S04]  /*5cf90*/  LDL.LU R40, [R1+0xfc0] ;  /* 0x000fc00001287983 */ /* 0x000ea80000300800 */
[----:B------:R-:W2:Y:S04]  /*5cfa0*/  LDL.LU R41, [R1+0xfc4] ;  /* 0x000fc40001297983 */ /* 0x000ea80000300800 */
[----:B------:R-:W2:Y:S04]  /*5cfb0*/  LDL.LU R42, [R1+0xfc8] ;  /* 0x000fc800012a7983 */ /* 0x000ea80000300800 */
[----:B------:R-:W2:Y:S04]  /*5cfc0*/  LDL.LU R43, [R1+0xfcc] ;  /* 0x000fcc00012b7983 */ /* 0x000ea80000300800 */
[----:B0-----:R-:W3:Y:S04]  /*5cfd0*/  LDL.LU R48, [R1+0x460] ;  /* 0x0004600001307983 */ /* 0x001ee80000300800 */
[----:B------:R-:W3:Y:S04]  /*5cfe0*/  LDL.LU R49, [R1+0x464] ;  /* 0x0004640001317983 */ /* 0x000ee80000300800 */
[----:B------:R-:W3:Y:S04]  /*5cff0*/  LDL.LU R50, [R1+0x468] ;  /* 0x0004680001327983 */ /* 0x000ee80000300800 */
[----:B------:R-:W3:Y:S04]  /*5d000*/  LDL.LU R51, [R1+0x46c] ;  /* 0x00046c0001337983 */ /* 0x000ee80000300800 */
[----:B------:R-:W4:Y:S04]  /*5d010*/  LDL.LU R61, [R1+0x205c] ;  /* 0x00205c00013d7983 */ /* 0x000f280000300800 */
[----:B------:R-:W4:Y:S04]  /*5d020*/  LDL.LU R4, [R1+0x2058] ;  /* 0x0020580001047983 */ /* 0x000f280000300800 */
        /* <DEDUP_REMOVED lines=14> */
[----:B------:R-:W-:-:S02]  /*5d110*/  F2FP.F16.E4M3.UNPACK_B R26, R26.H1 ;  /* 0x0000001aff1a723e */ /* 0x000fc400030006ff */
[----:B------:R-:W-:Y:S01]  /*5d120*/  F2FP.F16.E4M3.UNPACK_B R27, R27.H1 ;  /* 0x0000001bff1b723e */ /* 0x000fe200030006ff */
[----:B------:R-:W-:Y:S01]  /*5d130*/  IMAD.MOV.U32 R46, RZ, RZ, R7 ;  /* 0x000000ffff2e7224 */ /* 0x000fe200078e0007 */
        /* <DEDUP_REMOVED lines=20> */
[----:B---3--:R-:W-:Y:S01]  /*5d280*/  HMMA.16816.F32 R48, R32, R26, R48 ;  /* 0x0000001a2030723c */ /* 0x008fe20000001830 */
[----:B----4-:R-:W-:-:S02]  /*5d290*/  IMAD R4, R4, 0x100, R61 ;  /* 0x0000010004047824 */ /* 0x010fc400078e023d */
[----:B------:R-:W3:Y:S01]  /*5d2a0*/  LDL.LU R61, [R1+0x5184] ;  /* 0x00518400013d7983 */ /* 0x000ee20000300800 */
[----:B--2---:R-:W-:-:S03]  /*5d2b0*/  IMAD R5, R5, 0x100, R0 ;  /* 0x0000010005057824 */ /* 0x004fc600078e0200 */
[----:B------:R-:W2:-:S15]  /*5d2c0*/  LDL.LU R0, [R1+0x5180] ;  /* 0x0051800001007983 */ /* 0x000e9e0000300800 */
[----:B------:R-:W-:-:S01]  /*5d2d0*/  NOP ;  /* 0x0000000000007918 */ /* 0x000fc20000000000 */
[----:B------:R-:W-:Y:S04]  /*5d2e0*/  STL.64 [R1+0x1180], R48 ;  /* 0x0011803001007387 */ /* 0x000fe80000100a00 */
[----:B------:R0:W-:Y:S04]  /*5d2f0*/  STL.64 [R1+0x1188], R50 ;  /* 0x0011883201007387 */ /* 0x0001e80000100a00 */
[----:B0-----:R-:W4:Y:S04]  /*5d300*/  LDL.LU.64 R50, [R1+0x5178] ;  /* 0x0051780001327983 */ /* 0x001f280000300a00 */
[----:B------:R-:W4:Y:S04]  /*5d310*/  LDL.LU.64 R48, [R1+0x5170] ;  /* 0x0051700001307983 */ /* 0x000f280000300a00 */
[----:B------:R-:W-:Y:S04]  /*5d320*/  STL.64 [R1+0x5078], R26 ;  /* 0x0050781a01007387 */ /* 0x000fe80000100a00 */
[----:B------:R0:W-:Y:S04]  /*5d330*/  STL.64 [R1+0x5070], R24 ;  /* 0x0050701801007387 */ /* 0x0001e80000100a00 */
[----:B0-----:R-:W3:Y:S04]  /*5d340*/  LDL.LU R24, [R1+0x10c0] ;  /* 0x0010c00001187983 */ /* 0x001ee80000300800 */
[----:B------:R-:W3:Y:S04]  /*5d350*/  LDL.LU R25, [R1+0x10c4] ;  /* 0x0010c40001197983 */ /* 0x000ee80000300800 */
[----:B------:R-:W3:Y:S04]  /*5d360*/  LDL.LU R26, [R1+0x10c8] ;  /* 0x0010c800011a7983 */ /* 0x000ee80000300800 */
[----:B------:R-:W3:Y:S01]  /*5d370*/  LDL.LU R27, [R1+0x10cc] ;  /* 0x0010cc00011b7983 */ /* 0x000ee20000300800 */
[----:B------:R-:W-:-:S02]  /*5d380*/  F2FP.F16.E4M3.UNPACK_B R28, R28.H1 ;  /* 0x0000001cff1c723e */ /* 0x000fc400030006ff */
[----:B------:R-:W-:-:S07]  /*5d390*/  F2FP.F16.E4M3.UNPACK_B R29, R29.H1 ;  /* 0x0000001dff1d723e */ /* 0x000fce00030006ff */
[----:B------:R-:W-:-:S15]  /*5d3a0*/  HMMA.16816.F32 R56, R32, R28, R56 ;  /* 0x0000001c2038723c */ /* 0x000fde0000001838 */
[----:B------:R-:W-:-:S08]  /*5d3b0*/  NOP ;  /* 0x0000000000007918 */ /* 0x000fd00000000000 */
[----:B------:R-:W-:Y:S04]  /*5d3c0*/  STL.64 [R1+0x1190], R56 ;  /* 0x0011903801007387 */ /* 0x000fe80000100a00 */
[----:B------:R0:W-:Y:S04]  /*5d3d0*/  STL.64 [R1+0x1198], R58 ;  /* 0x0011983a01007387 */ /* 0x0001e80000100a00 */
[----:B0-----:R-:W2:Y:S04]  /*5d3e0*/  LDL.LU.64 R58, [R1+0x5168] ;  /* 0x00516800013a7983 */ /* 0x001ea80000300a00 */
[----:B------:R-:W4:Y:S01]  /*5d3f0*/  LDL.LU.64 R56, [R1+0x5160] ;  /* 0x0051600001387983 */ /* 0x000f220000300a00 */
[----:B------:R-:W-:-:S02]  /*5d400*/  F2FP.F16.E4M3.UNPACK_B R30, R30.H1 ;  /* 0x0000001eff1e723e */ /* 0x000fc400030006ff */
[----:B------:R-:W-:Y:S01]  /*5d410*/  F2FP.F16.E4M3.UNPACK_B R31, R31.H1 ;  /* 0x0000001fff1f723e */ /* 0x000fe200030006ff */
[----:B------:R-:W-:Y:S01]  /*5d420*/  IMAD R6, R6, 0x100, R12 ;  /* 0x0000010006067824 */ /* 0x000fe200078e020c */
[----:B------:R-:W-:Y:S01]  /*5d430*/  F2FP.F16.E4M3.UNPACK_B R12, R14.H1 ;  /* 0x0000000eff0c723e */ /* 0x000fe200030006ff */
[----:B------:R-:W-:Y:S01]  /*5d440*/  IMAD R7, R7, 0x100, R13 ;  /* 0x0000010007077824 */ /* 0x000fe200078e020d */
[----:B------:R-:W-:Y:S02]  /*5d450*/  F2FP.F16.E4M3.UNPACK_B R36, R36.H1 ;  /* 0x00000024ff24723e */ /* 0x000fe400030006ff */
[----:B------:R-:W-:Y:S01]  /*5d460*/  F2FP.F16.E4M3.UNPACK_B R37, R37.H1 ;  /* 0x00000025ff25723e */ /* 0x000fe200030006ff */
[----:B------:R-:W-:Y:S01]  /*5d470*/  STL.64 [R1+0x5088], R30 ;  /* 0x0050881e01007387 */ /* 0x000fe20000100a00 */
[----:B------:R-:W-:Y:S02]  /*5d480*/  F2FP.F16.E4M3.UNPACK_B R13, R15.H1 ;  /* 0x0000000fff0d723e */ /* 0x000fe400030006ff */
[----:B------:R-:W-:Y:S01]  /*5d490*/  F2FP.F16.E4M3.UNPACK_B R4, R4 ;  /* 0x00000004ff04723e */ /* 0x000fe200020006ff */
[----:B------:R-:W-:Y:S01]  /*5d4a0*/  STL [R1+0x20], R12 ;  /* 0x0000200c01007387 */ /* 0x000fe20000100800 */
[----:B------:R-:W-:-:S02]  /*5d4b0*/  F2FP.F16.E4M3.UNPACK_B R5, R5 ;  /* 0x00000005ff05723e */ /* 0x000fc400020006ff */
[----:B------:R-:W-:Y:S02]  /*5d4c0*/  F2FP.F16.E4M3.UNPACK_B R6, R6 ;  /* 0x00000006ff06723e */ /* 0x000fe400020006ff */
[----:B------:R-:W-:Y:S01]  /*5d4d0*/  F2FP.F16.E4M3.UNPACK_B R7, R7 ;  /* 0x00000007ff07723e */ /* 0x000fe200020006ff */
[----:B------:R-:W-:Y:S06]  /*5d4e0*/  HMMA.16816.F32 R20, R32, R36, R20 ;  /* 0x000000242014723c */ /* 0x000fec0000001814 */
[----:B------:R-:W-:Y:S06]  /*5d4f0*/  HMMA.16816.F32 R8, R4, R44, R8 ;  /* 0x0000002c0408723c */ /* 0x000fec0000001808 */
[----:B---3--:R-:W-:-:S15]  /*5d500*/  HMMA.16816.F32 R24, R32, R30, R24 ;  /* 0x0000001e2018723c */ /* 0x008fde0000001818 */
[----:B------:R-:W-:-:S08]  /*5d510*/  NOP ;  /* 0x0000000000007918 */ /* 0x000fd00000000000 */
[----:B------:R-:W-:Y:S04]  /*5d520*/  STL.64 [R1+0x1220], R24 ;  /* 0x0012201801007387 */ /* 0x000fe80000100a00 */
[----:B------:R-:W-:Y:S04]  /*5d530*/  STL.64 [R1+0x1228], R26 ;  /* 0x0012281a01007387 */ /* 0x000fe80000100a00 */
[----:B------:R-:W-:Y:S04]  /*5d540*/  STL.64 [R1+0x5080], R28 ;  /* 0x0050801c01007387 */ /* 0x000fe80000100a00 */
[----:B------:R0:W-:Y:S02]  /*5d550*/  STL [R1+0x24], R13 ;  /* 0x0000240d01007387 */ /* 0x0001e40000100800 */
[----:B0-----:R-:W-:Y:S02]  /*5d560*/  HMMA.16816.F32 R12, R32, R12, R16 ;  /* 0x0000000c200c723c */ /* 0x001fe40000001810 */
[----:B------:R-:W-:Y:S04]  /*5d570*/  STL.64 [R1+0x5128], R38 ;  /* 0x0051282601007387 */ /* 0x000fe80000100a00 */
[----:B------:R-:W-:Y:S01]  /*5d580*/  STL.64 [R1+0x5120], R36 ;  /* 0x0051202401007387 */ /* 0x000fe20000100a00 */
[C---:B------:R-:W-:Y:S03]  /*5d590*/  HMMA.16816.F32 R16, R4.reuse, R46, R40 ;  /* 0x0000002e0410723c */ /* 0x040fe60000001828 */
[----:B------:R-:W-:Y:S04]  /*5d5a0*/  STL.64 [R1+0x1210], R20 ;  /* 0x0012101401007387 */ /* 0x000fe80000100a00 */
[----:B------:R-:W-:Y:S09]  /*5d5b0*/  STL.64 [R1+0x1218], R22 ;  /* 0x0012181601007387 */ /* 0x000ff20000100a00 */
[----:B------:R-:W-:Y:S04]  /*5d5c0*/  STL.64 [R1+0x11b0], R12 ;  /* 0x0011b00c01007387 */ /* 0x000fe80000100a00 */
[----:B------:R4:W-:Y:S04]  /*5d5d0*/  STL.64 [R1+0x11b8], R14 ;  /* 0x0011b80e01007387 */ /* 0x0009e80000100a00 */
[----:B------:R-:W-:Y:S04]  /*5d5e0*/  STL.64 [R1+0x11a0], R8 ;  /* 0x0011a00801007387 */ /* 0x000fe80000100a00 */
[----:B------:R2:W-:Y:S01]  /*5d5f0*/  STL.64 [R1+0x11a8], R10 ;  /* 0x0011a80a01007387 */ /* 0x0005e20000100a00 */
[C---:B----4-:R-:W-:Y:S06]  /*5d600*/  HMMA.16816.F32 R12, R4.reuse, R56, R48 ;  /* 0x00000038040c723c */ /* 0x050fec0000001830 */
[----:B--2---:R-:W-:Y:S01]  /*5d610*/  HMMA.16816.F32 R8, R4, R58, R52 ;  /* 0x0000003a0408723c */ /* 0x004fe20000001834 */
[----:B------:R-:W-:Y:S04]  /*5d620*/  STL.64 [R1+0x10c0], R16 ;  /* 0x0010c01001007387 */ /* 0x000fe80000100a00 */
[----:B------:R-:W-:Y:S04]  /*5d630*/  STL.64 [R1+0x10c8], R18 ;  /* 0x0010c81201007387 */ /* 0x000fe80000100a00 */
[----:B------:R-:W2:Y:S08]  /*5d640*/  LDL.LU R20, [R1+0xea0] ;  /* 0x000ea00001147983 */ /* 0x000eb00000300800 */
[----:B------:R-:W-:Y:S04]  /*5d650*/  STL.64 [R1+0x10b0], R12 ;  /* 0x0010b00c01007387 */ /* 0x000fe80000100a00 */
[----:B------:R-:W-:Y:S04]  /*5d660*/  STL.64 [R1+0x10b8], R14 ;  /* 0x0010b80e01007387 */ /* 0x000fe80000100a00 */
[----:B------:R-:W-:Y:S04]  /*5d670*/  STL.64 [R1+0xfe0], R8 ;  /* 0x000fe00801007387 */ /* 0x000fe80000100a00 */
[----:B------:R-:W-:Y:S04]  /*5d680*/  STL.64 [R1+0xfe8], R10 ;  /* 0x000fe80a01007387 */ /* 0x000fe80000100a00 */
[----:B------:R-:W2:Y:S04]  /*5d690*/  LDL.LU R21, [R1+0xea4] ;  /* 0x000ea40001157983 */ /* 0x000ea80000300800 */
[----:B------:R-:W3:Y:S04]  /*5d6a0*/  LDL.LU R22, [R1+0xea8] ;  /* 0x000ea80001167983 */ /* 0x000ee80000300800 */
[----:B------:R-:W3:Y:S04]  /*5d6b0*/  LDL.LU R23, [R1+0xeac] ;  /* 0x000eac0001177983 */ /* 0x000ee80000300800 */
[----:B---3--:R0:W-:Y:S04]  /*5d6c0*/  STL.64 [R1+0x5148], R22 ;  /* 0x0051481601007387 */ /* 0x0081e80000100a00 */
[----:B--2---:R-:W-:Y:S04]  /*5d6d0*/  STL.64 [R1+0x5140], R20 ;  /* 0x0051401401007387 */ /* 0x004fe80000100a00 */
[----:B------:R-:W2:Y:S04]  /*5d6e0*/  LDL.LU R28, [R1+0xec0] ;  /* 0x000ec000011c7983 */ /* 0x000ea80000300800 */
[----:B------:R-:W2:Y:S04]  /*5d6f0*/  LDL.LU R29, [R1+0xec4] ;  /* 0x000ec400011d7983 */ /* 0x000ea80000300800 */
[----:B------:R-:W3:Y:S04]  /*5d700*/  LDL.LU R30, [R1+0xec8] ;  /* 0x000ec800011e7983 */ /* 0x000ee80000300800 */
[----:B------:R-:W3:Y:S04]  /*5d710*/  LDL.LU R31, [R1+0xecc] ;  /* 0x000ecc00011f7983 */ /* 0x000ee80000300800 */
[----:B---3--:R-:W-:Y:S04]  /*5d720*/  STL.64 [R1+0x5158], R30 ;  /* 0x0051581e01007387 */ /* 0x008fe80000100a00 */
[----:B--2---:R1:W-:Y:S04]  /*5d730*/  STL.64 [R1+0x5150], R28 ;  /* 0x0051501c01007387 */ /* 0x0043e80000100a00 */
        /* <DEDUP_REMOVED lines=12> */
[----:B0-----:R-:W2:Y:S04]  /*5d800*/  LDL R22, [R1] ;  /* 0x0000000001167983 */ /* 0x001ea80000100800 */
[----:B-1----:R-:W2:Y:S04]  /*5d810*/  LDL.LU R28, [R1+0xf90] ;  /* 0x000f9000011c7983 */ /* 0x002ea80000300800 */
[----:B------:R-:W2:Y:S04]  /*5d820*/  LDL.LU R29, [R1+0xf94] ;  /* 0x000f9400011d7983 */ /* 0x000ea80000300800 */
[----:B------:R-:W2:Y:S04]  /*5d830*/  LDL.LU R30, [R1+0xf98] ;  /* 0x000f9800011e7983 */ /* 0x000ea80000300800 */
[----:B------:R-:W2:Y:S04]  /*5d840*/  LDL.LU R31, [R1+0xf9c] ;  /* 0x000f9c00011f7983 */ /* 0x000ea80000300800 */
[----:B------:R-:W3:Y:S01]  /*5d850*/  LDL.LU R36, [R1+0xf70] ;  /* 0x000f700001247983 */ /* 0x000ee20000300800 */
[----:B------:R-:W-:-:S03]  /*5d860*/  IMAD.MOV.U32 R23, RZ, RZ, R0 ;  /* 0x000000ffff177224 */ /* 0x000fc600078e0000 */
        /* <DEDUP_REMOVED lines=31> */
[C---:B----4-:R-:W-:Y:S06]  /*5da60*/  HMMA.16816.F32 R56, R4.reuse, R60, R56 ;  /* 0x0000003c0438723c */ /* 0x050fec0000001838 */
[----:B--2---:R-:W-:Y:S01]  /*5da70*/  HMMA.16816.F32 R20, R4, R22, R28 ;  /* 0x000000160414723c */ /* 0x004fe2000000181c */
[----:B------:R-:W2:Y:S04]  /*5da80*/  LDL.LU.64 R30, [R1+0x5158] ;  /* 0x00515800011e7983 */ /* 0x000ea80000300a00 */
[----:B------:R-:W2:-:S15]  /*5da90*/  LDL.LU.64 R28, [R1+0x5150] ;  /* 0x00515000011c7983 */ /* 0x000e9e0000300a00 */
[----:B------:R-:W-:-:S03]  /*5daa0*/  NOP ;  /* 0x0000000000007918 */ /* 0x000fc60000000000 */
        /* <DEDUP_REMOVED lines=19> */
[----:B------:R-:W-:Y:S04]  /*5dbe0*/  STL.64 [R1+0x4ff8], R58 ;  /* 0x004ff83a01007387 */ /* 0x000fe80000100a00 */
[----:B------:R0:W-:Y:S04]  /*5dbf0*/  STL.64 [R1+0x4ff0], R56 ;  /* 0x004ff03801007387 */ /* 0x0001e80000100a00 */
[----:B0-----:R-:W3:Y:S04]  /*5dc00*/  LDL.LU R56, [R1+0xee0] ;  /* 0x000ee00001387983 */ /* 0x001ee80000300800 */
[----:B------:R-:W3:Y:S04]  /*5dc10*/  LDL.LU R57, [R1+0xee4] ;  /* 0x000ee40001397983 */ /* 0x000ee80000300800 */
[----:B------:R-:W3:Y:S04]  /*5dc20*/  LDL.LU R58, [R1+0xee8] ;  /* 0x000ee800013a7983 */ /* 0x000ee80000300800 */
[----:B------:R-:W3:Y:S01]  /*5dc30*/  LDL.LU R59, [R1+0xeec] ;  /* 0x000eec00013b7983 */ /* 0x000ee20000300800 */
        /* <DEDUP_REMOVED lines=13> */
[----:B0-----:R-:W4:Y:S04]  /*5dd10*/  LDL.LU R52, [R1+0xef0] ;  /* 0x000ef00001347983 */ /* 0x001f280000300800 */
[----:B------:R-:W4:Y:S04]  /*5dd20*/  LDL.LU R53, [R1+0xef4] ;  /* 0x000ef40001357983 */ /* 0x000f280000300800 */
[----:B------:R-:W4:Y:S04]  /*5dd30*/  LDL.LU R54, [R1+0xef8] ;  /* 0x000ef80001367983 */ /* 0x000f280000300800 */
[----:B------:R-:W4:Y:S01]  /*5dd40*/  LDL.LU R55, [R1+0xefc] ;  /* 0x000efc0001377983 */ /* 0x000f220000300800 */
        /* <DEDUP_REMOVED lines=13> */
[----:B0-----:R-:W2:Y:S04]  /*5de20*/  LDL.LU R48, [R1+0xf00] ;  /* 0x000f000001307983 */ /* 0x001ea80000300800 */
[----:B------:R-:W2:Y:S04]  /*5de30*/  LDL.LU R49, [R1+0xf04] ;  /* 0x000f040001317983 */ /* 0x000ea80000300800 */
[----:B------:R-:W2:Y:S04]  /*5de40*/  LDL.LU R50, [R1+0xf08] ;  /* 0x000f080001327983 */ /* 0x000ea80000300800 */
[----:B------:R-:W2:Y:S01]  /*5de50*/  LDL.LU R51, [R1+0xf0c] ;  /* 0x000f0c0001337983 */ /* 0x000ea20000300800 */
[----:B----4-:R-:W-:-:S15]  /*5de60*/  HMMA.16816.F32 R40, R4, R46, R40 ;  /* 0x0000002e0428723c */ /* 0x010fde0000001828 */
[----:B------:R-:W-:-:S08]  /*5de70*/  NOP ;  /* 0x0000000000007918 */ /* 0x000fd00000000000 */
[----:B------:R-:W-:Y:S04]  /*5de80*/  STL.64 [R1+0xf50], R40 ;  /* 0x000f502801007387 */ /* 0x000fe80000100a00 */
[----:B------:R0:W-:Y:S04]  /*5de90*/  STL.64 [R1+0xf58], R42 ;  /* 0x000f582a01007387 */ /* 0x0001e80000100a00 */
[----:B0-----:R-:W4:Y:S04]  /*5dea0*/  LDL.LU.64 R42, [R1+0x50c8] ;  /* 0x0050c800012a7983 */ /* 0x001f280000300a00 */
[----:B------:R-:W4:Y:S01]  /*5deb0*/  LDL.LU.64 R40, [R1+0x50c0] ;  /* 0x0050c00001287983 */ /* 0x000f220000300a00 */
[C---:B--2---:R-:W-:Y:S03]  /*5dec0*/  HMMA.16816.F32 R48, R4.reuse, R44, R48 ;  /* 0x0000002c0430723c */ /* 0x044fe60000001830 */
[----:B------:R-:W-:Y:S04]  /*5ded0*/  STL.64 [R1+0x5008], R46 ;  /* 0x0050082e01007387 */ /* 0x000fe80000100a00 */
[----:B------:R-:W-:Y:S01]  /*5dee0*/  STL.64 [R1+0x5000], R44 ;  /* 0x0050002c01007387 */ /* 0x000fe20000100a00 */
[----:B------:R-:W-:-:S15]  /*5def0*/  HMMA.16816.F32 R32, R4, R38, R32 ;  /* 0x000000260420723c */ /* 0x000fde0000001820 */
[----:B------:R-:W-:Y:S04]  /*5df00*/  STL.64 [R1+0xf40], R48 ;  /* 0x000f403001007387 */ /* 0x000fe80000100a00 */
[----:B------:R4:W-:Y:S01]  /*5df10*/  STL.64 [R1+0xf48], R50 ;  /* 0x000f483201007387 */ /* 0x0009e20000100a00 */
[C---:B------:R-:W-:Y:S06]  /*5df20*/  HMMA.16816.F32 R28, R4.reuse, R2, R28 ;  /* 0x00000002041c723c */ /* 0x040fec000000181c */
[C---:B---3--:R-:W-:Y:S06]  /*5df30*/  HMMA.16816.F32 R24, R4.reuse, R8, R24 ;  /* 0x000000080418723c */ /* 0x048fec0000001818 */
[C---:B------:R-:W-:Y:S06]  /*5df40*/  HMMA.16816.F32 R20, R4.reuse, R10, R20 ;  /* 0x0000000a0414723c */ /* 0x040fec0000001814 */
[C---:B----4-:R-:W-:Y:S06]  /*5df50*/  HMMA.16816.F32 R48, R4.reuse, R42, R52 ;  /* 0x0000002a0430723c */ /* 0x050fec0000001834 */
[----:B------:R-:W-:Y:S01]  /*5df60*/  HMMA.16816.F32 R44, R4, R40, R56 ;  /* 0x00000028042c723c */ /* 0x000fe20000001838 */
[----:B------:R-:W-:-:S15]  /*5df70*/  STL.64 [R1+0x5018], R42 ;  /* 0x0050182a01007387 */ /* 0x000fde0000100a00 */
[----:B------:R-:W-:-:S01]  /*5df80*/  NOP ;  /* 0x0000000000007918 */ /* 0x000fc20000000000 */
[----:B------:R-:W-:Y:S04]  /*5df90*/  STL.64 [R1+0xf30], R48 ;  /* 0x000f303001007387 */ /* 0x000fe80000100a00 */
        /* <DEDUP_REMOVED lines=14> */
[----:B0-----:R-:W-:Y:S02]  /*5e080*/  HMMA.16816.F32 R8, R4, R12, R16 ;  /* 0x0000000c0408723c */ /* 0x001fe40000001810 */
[----:B------:R0:W-:Y:S04]  /*5e090*/  STL.64 [R1+0xee0], R20 ;  /* 0x000ee01401007387 */ /* 0x0001e80000100a00 */
[----:B------:R1:W-:Y:S04]  /*5e0a0*/  STL.64 [R1+0xee8], R22 ;  /* 0x000ee81601007387 */ /* 0x0003e80000100a00 */
[----:B------:R-:W2:-:S13]  /*5e0b0*/  LDL.LU R40, [R1+0xe10] ;  /* 0x000e100001287983 */ /* 0x000e9a0000300800 */
[----:B------:R-:W-:Y:S04]  /*5e0c0*/  STL.64 [R1+0xed0], R8 ;  /* 0x000ed00801007387 */ /* 0x000fe80000100a00 */
[----:B------:R3:W-:Y:S04]  /*5e0d0*/  STL.64 [R1+0xed8], R10 ;  /* 0x000ed80a01007387 */ /* 0x0007e80000100a00 */
[----:B------:R-:W2:Y:S04]  /*5e0e0*/  LDL.LU R41, [R1+0xe14] ;  /* 0x000e140001297983 */ /* 0x000ea80000300800 */
[----:B------:R-:W2:Y:S04]  /*5e0f0*/  LDL.LU R42, [R1+0xe18] ;  /* 0x000e1800012a7983 */ /* 0x000ea80000300800 */
[----:B------:R-:W2:Y:S04]  /*5e100*/  LDL.LU R43, [R1+0xe1c] ;  /* 0x000e1c00012b7983 */ /* 0x000ea80000300800 */
[----:B------:R-:W4:Y:S04]  /*5e110*/  LDL.LU R24, [R1+0xe40] ;  /* 0x000e400001187983 */ /* 0x000f280000300800 */
[----:B------:R-:W4:Y:S04]  /*5e120*/  LDL.LU R25, [R1+0xe44] ;  /* 0x000e440001197983 */ /* 0x000f280000300800 */
[----:B------:R-:W4:Y:S04]  /*5e130*/  LDL.LU R26, [R1+0xe48] ;  /* 0x000e4800011a7983 */ /* 0x000f280000300800 */
[----:B------:R-:W4:Y:S04]  /*5e140*/  LDL.LU R27, [R1+0xe4c] ;  /* 0x000e4c00011b7983 */ /* 0x000f280000300800 */
[----:B------:R-:W2:Y:S04]  /*5e150*/  LDL.LU R16, [R1+0xe80] ;  /* 0x000e800001107983 */ /* 0x000ea80000300800 */
[----:B------:R-:W2:Y:S04]  /*5e160*/  LDL.LU R17, [R1+0xe84] ;  /* 0x000e840001117983 */ /* 0x000ea80000300800 */
[----:B------:R-:W2:Y:S04]  /*5e170*/  LDL.LU R18, [R1+0xe88] ;  /* 0x000e880001127983 */ /* 0x000ea80000300800 */
[----:B------:R-:W2:Y:S04]  /*5e180*/  LDL.LU R19, [R1+0xe8c] ;  /* 0x000e8c0001137983 */ /* 0x000ea80000300800 */
[----:B0-----:R-:W4:Y:S04]  /*5e190*/  LDL.LU R20, [R1+0xe60] ;  /* 0x000e600001147983 */ /* 0x001f280000300800 */
[----:B------:R-:W4:Y:S04]  /*5e1a0*/  LDL.LU R21, [R1+0xe64] ;  /* 0x000e640001157983 */ /* 0x000f280000300800 */
        /* <DEDUP_REMOVED lines=10> */
[----:B---3--:R-:W3:Y:S04]  /*5e250*/  LDL.LU R11, [R1+0x207c] ;  /* 0x00207c00010b7983 */ /* 0x008ee80000300800 */
        /* <DEDUP_REMOVED lines=19> */
[----:B------:R-:W3:Y:S01]  /*5e390*/  LDL.64 R58, [R1+0x20] ;  /* 0x00002000013a7983 */ /* 0x000ee20000100a00 */
[----:B--2---:R-:W-:-:S15]  /*5e3a0*/  HMMA.16816.F32 R16, R4, R14, R16 ;  /* 0x0000000e0410723c */ /* 0x004fde0000001810 */
[----:B------:R-:W-:-:S08]  /*5e3b0*/  NOP ;  /* 0x0000000000007918 */ /* 0x000fd00000000000 */
        /* <DEDUP_REMOVED lines=29> */
[----:B------:R-:W-:-:S08]  /*5e590*/  NOP ;  /* 0x0000000000007918 */ /* 0x000fd00000000000 */
[----:B------:R-:W-:Y:S04]  /*5e5a0*/  STL.64 [R1+0xe90], R28 ;  /* 0x000e901c01007387 */ /* 0x000fe80000100a00 */
[----:B------:R0:W-:Y:S04]  /*5e5b0*/  STL.64 [R1+0xe98], R30 ;  /* 0x000e981e01007387 */ /* 0x0001e80000100a00 */
[----:B0-----:R-:W2:Y:S04]  /*5e5c0*/  LDL.LU.64 R30, [R1+0x5088] ;  /* 0x00508800011e7983 */ /* 0x001ea80000300a00 */
[----:B------:R-:W3:Y:S04]  /*5e5d0*/  LDL.LU.64 R28, [R1+0x5080] ;  /* 0x00508000011c7983 */ /* 0x000ee80000300a00 */
[----:B------:R-:W-:Y:S04]  /*5e5e0*/  STL.64 [R1+0xe80], R24 ;  /* 0x000e801801007387 */ /* 0x000fe80000100a00 */
[----:B------:R0:W-:Y:S04]  /*5e5f0*/  STL.64 [R1+0xe88], R26 ;  /* 0x000e881a01007387 */ /* 0x0001e80000100a00 */
[----:B0-----:R-:W4:Y:S04]  /*5e600*/  LDL.LU.64 R26, [R1+0x5078] ;  /* 0x00507800011a7983 */ /* 0x001f280000300a00 */
[----:B------:R-:W2:Y:S01]  /*5e610*/  LDL.LU.64 R24, [R1+0x5070] ;  /* 0x0050700001187983 */ /* 0x000ea20000300a00 */
[----:B------:R-:W-:-:S03]  /*5e620*/  IMAD R32, R32, 0x100, R11 ;  /* 0x0000010020207824 */ /* 0x000fc600078e020b */
[----:B------:R-:W-:Y:S04]  /*5e630*/  STL.64 [R1+0x4f88], R22 ;  /* 0x004f881601007387 */ /* 0x000fe80000100a00 */
[----:B------:R-:W-:Y:S01]  /*5e640*/  STL.64 [R1+0x4f80], R20 ;  /* 0x004f801401007387 */ /* 0x000fe20000100a00 */
[C---:B---3--:R-:W-:Y:S06]  /*5e650*/  HMMA.16816.F32 R8, R4.reuse, R28, R40 ;  /* 0x0000001c0408723c */ /* 0x048fec0000001828 */
[C---:B----4-:R-:W-:Y:S06]  /*5e660*/  HMMA.16816.F32 R12, R4.reuse, R26, R12 ;  /* 0x0000001a040c723c */ /* 0x050fec000000180c */
[----:B--2---:R-:W-:Y:S01]  /*5e670*/  HMMA.16816.F32 R16, R4, R24, R16 ;  /* 0x000000180410723c */ /* 0x004fe20000001810 */
[----:B------:R-:W-:-:S15]  /*5e680*/  STL.64 [R1+0x4fa8], R26 ;  /* 0x004fa81a01007387 */ /* 0x000fde0000100a00 */
[----:B------:R-:W-:-:S07]  /*5e690*/  NOP ;  /* 0x0000000000007918 */ /* 0x000fce0000000000 */
[----:B------:R-:W-:Y:S04]  /*5e6a0*/  STL.64 [R1+0xe70], R16 ;  /* 0x000e701001007387 */ /* 0x000fe80000100a00 */
[----:B------:R-:W-:Y:S04]  /*5e6b0*/  STL.64 [R1+0xe78], R18 ;  /* 0x000e781201007387 */ /* 0x000fe80000100a00 */
[----:B------:R-:W-:Y:S04]  /*5e6c0*/  STL.64 [R1+0x4fa0], R24 ;  /* 0x004fa01801007387 */ /* 0x000fe80000100a00 */
[----:B------:R-:W-:Y:S04]  /*5e6d0*/  STL.64 [R1+0xe60], R12 ;  /* 0x000e600c01007387 */ /* 0x000fe80000100a00 */
[----:B------:R-:W-:Y:S04]  /*5e6e0*/  STL.64 [R1+0xe68], R14 ;  /* 0x000e680e01007387 */ /* 0x000fe80000100a00 */
[----:B------:R-:W-:Y:S04]  /*5e6f0*/  STL.64 [R1+0xe50], R8 ;  /* 0x000e500801007387 */ /* 0x000fe80000100a00 */
[----:B------:R0:W-:Y:S02]  /*5e700*/  STL.64 [R1+0xe58], R10 ;  /* 0x000e580a01007387 */ /* 0x0001e40000100a00 */
[----:B0-----:R-:W-:Y:S06]  /*5e710*/  HMMA.16816.F32 R8, R4, R30, R44 ;  /* 0x0000001e0408723c */ /* 0x001fec000000182c */
[----:B------:R-:W-:Y:S04]  /*5e720*/  STL [R1+0x4f64], R30 ;  /* 0x004f641e01007387 */ /* 0x000fe80000100800 */
[----:B------:R-:W-:-:S13]  /*5e730*/  STL [R1+0x4f60], R31 ;  /* 0x004f601f01007387 */ /* 0x000fda0000100800 */
[----:B------:R-:W-:Y:S04]  /*5e740*/  STL.64 [R1+0x1200], R8 ;  /* 0x0012000801007387 */ /* 0x000fe80000100a00 */
[----:B------:R0:W-:Y:S02]  /*5e750*/  STL.64 [R1+0x1208], R10 ;  /* 0x0012080a01007387 */ /* 0x0001e40000100a00 */
[C---:B0-----:R-:W-:Y:S06]  /*5e760*/  HMMA.16816.F32 R8, R4.reuse, R36, R48 ;  /* 0x000000240408723c */ /* 0x041fec0000001830 */
[----:B------:R-:W-:Y:S01]  /*5e770*/  HMMA.16816.F32 R4, R4, R58, R52 ;  /* 0x0000003a0404723c */ /* 0x000fe20000001834 */
[----:B------:R-:W-:Y:S04]  /*5e780*/  STL.64 [R1+0x5028], R38 ;  /* 0x0050282601007387 */ /* 0x000fe80000100a00 */
[----:B------:R-:W-:-:S12]  /*5e790*/  STL.64 [R1+0x5020], R36 ;  /* 0x0050202401007387 */ /* 0x000fd80000100a00 */
[----:B------:R0:W-:Y:S04]  /*5e7a0*/  STL.64 [R1+0x11f0], R8 ;  /* 0x0011f00801007387 */ /* 0x0001e80000100a00 */
[----:B------:R1:W-:Y:S04]  /*5e7b0*/  STL.64 [R1+0x11f8], R10 ;  /* 0x0011f80a01007387 */ /* 0x0003e80000100a00 */
[----:B------:R-:W-:Y:S04]  /*5e7c0*/  STL.64 [R1+0xe40], R4 ;  /* 0x000e400401007387 */ /* 0x000fe80000100a00 */
[----:B------:R-:W-:Y:S04]  /*5e7d0*/  STL.64 [R1+0xe48], R6 ;  /* 0x000e480601007387 */ /* 0x000fe80000100a00 */
[----:B0-----:R-:W2:Y:S04]  /*5e7e0*/  LDL.LU R8, [R1+0xd00] ;  /* 0x000d000001087983 */ /* 0x001ea80000300800 */
[----:B------:R-:W2:Y:S04]  /*5e7f0*/  LDL.LU R9, [R1+0xd04] ;  /* 0x000d040001097983 */ /* 0x000ea80000300800 */
[----:B-1----:R-:W3:Y:S04]  /*5e800*/  LDL.LU R10, [R1+0xd08] ;  /* 0x000d0800010a7983 */ /* 0x002ee80000300800 */
[----:B------:R-:W3:Y:S04]  /*5e810*/  LDL.LU R11, [R1+0xd0c] ;  /* 0x000d0c00010b7983 */ /* 0x000ee80000300800 */
[----:B---3--:R-:W-:Y:S04]  /*5e820*/  STL.64 [R1+0x5038], R10 ;  /* 0x0050380a01007387 */ /* 0x008fe80000100a00 */
[----:B--2---:R-:W-:Y:S04]  /*5e830*/  STL.64 [R1+0x5030], R8 ;  /* 0x0050300801007387 */ /* 0x004fe80000100a00 */
[----:B------:R-:W2:Y:S04]  /*5e840*/  LDL.LU R16, [R1+0xd20] ;  /* 0x000d200001107983 */ /* 0x000ea80000300800 */
[----:B------:R-:W2:Y:S04]  /*5e850*/  LDL.LU R17, [R1+0xd24] ;  /* 0x000d240001117983 */ /* 0x000ea80000300800 */
[----:B------:R-:W3:Y:S04]  /*5e860*/  LDL.LU R18, [R1+0xd28] ;  /* 0x000d280001127983 */ /* 0x000ee80000300800 */
        /* <DEDUP_REMOVED lines=11> */
[----:B------:R-:W3:Y:S04]  /*5e920*/  LDL.LU R54, [R1+0xd88] ;  /* 0x000d880001367983 */ /* 0x000ee80000300800 */
[----:B------:R-:W3:Y:S01]  /*5e930*/  LDL.LU R55, [R1+0xd8c] ;  /* 0x000d8c0001377983 */ /* 0x000ee20000300800 */
[----:B------:R-:W-:-:S02]  /*5e940*/  IMAD R33, R33, 0x100, R56 ;  /* 0x0000010021217824 */ /* 0x000fc400078e0238 */
[----:B------:R-:W-:Y:S02]  /*5e950*/  IMAD R34, R34, 0x100, R57 ;  /* 0x0000010022227824 */ /* 0x000fe400078e0239 */
[----:B------:R-:W-:Y:S02]  /*5e960*/  IMAD R35, R0, 0x100, R35 ;  /* 0x0000010000237824 */ /* 0x000fe400078e0223 */
[----:B------:R-:W-:Y:S02]  /*5e970*/  IMAD.MOV.U32 R31, RZ, RZ, R58 ;  /* 0x000000ffff1f7224 */ /* 0x000fe400078e003a */
[----:B------:R-:W-:Y:S01]  /*5e980*/  IMAD.MOV.U32 R0, RZ, RZ, R59 ;  /* 0x000000ffff007224 */ /* 0x000fe200078e003b */
[----:B---3--:R-:W-:Y:S04]  /*5e990*/  STL.64 [R1+0x5068], R54 ;  /* 0x0050683601007387 */ /* 0x008fe80000100a00 */
[----:B--2---:R1:W-:Y:S04]  /*5e9a0*/  STL.64 [R1+0x5060], R52 ;  /* 0x0050603401007387 */ /* 0x0043e80000100a00 */
[----:B------:R-:W2:Y:S04]  /*5e9b0*/  LDL.LU R56, [R1+0xda0] ;  /* 0x000da00001387983 */ /* 0x000ea80000300800 */
[----:B------:R-:W2:Y:S04]  /*5e9c0*/  LDL.LU R57, [R1+0xda4] ;  /* 0x000da40001397983 */ /* 0x000ea80000300800 */
[----:B------:R-:W2:Y:S04]  /*5e9d0*/  LDL.LU R58, [R1+0xda8] ;  /* 0x000da800013a7983 */ /* 0x000ea80000300800 */
[----:B------:R-:W2:Y:S04]  /*5e9e0*/  LDL.LU R59, [R1+0xdac] ;  /* 0x000dac00013b7983 */ /* 0x000ea80000300800 */
[----:B------:R-:W3:Y:S04]  /*5e9f0*/  LDL R46, [R1] ;  /* 0x00000000012e7983 */ /* 0x000ee80000100800 */
[----:B------:R-:W3:Y:S04]  /*5ea00*/  LDL R47, [R1+0x4] ;  /* 0x00000400012f7983 */ /* 0x000ee80000100800 */
[----:B------:R-:W3:Y:S04]  /*5ea10*/  LDL.LU R40, [R1+0xdb0] ;  /* 0x000db00001287983 */ /* 0x000ee80000300800 */
[----:B------:R-:W3:Y:S04]  /*5ea20*/  LDL.LU R41, [R1+0xdb4] ;  /* 0x000db40001297983 */ /* 0x000ee80000300800 */
[----:B------:R-:W3:Y:S04]  /*5ea30*/  LDL.LU R42, [R1+0xdb8] ;  /* 0x000db800012a7983 */ /* 0x000ee80000300800 */
[----:B------:R-:W3:Y:S04]  /*5ea40*/  LDL.LU R43, [R1+0xdbc] ;  /* 0x000dbc00012b7983 */ /* 0x000ee80000300800 */
[----:B------:R-:W4:Y:S04]  /*5ea50*/  LDL R44, [R1+0x8] ;  /* 0x00000800012c7983 */ /* 0x000f280000100800 */
[----:B------:R-:W4:Y:S04]  /*5ea60*/  LDL R45, [R1+0xc] ;  /* 0x00000c00012d7983 */ /* 0x000f280000100800 */
[----:B0-----:R-:W3:Y:S04]  /*5ea70*/  LDL.LU R24, [R1+0xde0] ;  /* 0x000de00001187983 */ /* 0x001ee80000300800 */
[----:B------:R-:W3:Y:S04]  /*5ea80*/  LDL.LU R25, [R1+0xde4] ;  /* 0x000de40001197983 */ /* 0x000ee80000300800 */
[----:B------:R-:W3:Y:S04]  /*5ea90*/  LDL.LU R26, [R1+0xde8] ;  /* 0x000de800011a7983 */ /* 0x000ee80000300800 */
[----:B------:R-:W3:Y:S04]  /*5eaa0*/  LDL.LU R27, [R1+0xdec] ;  /* 0x000dec00011b7983 */ /* 0x000ee80000300800 */
[----:B-1----:R-:W4:Y:S04]  /*5eab0*/  LDL.LU R52, [R1+0xdf0] ;  /* 0x000df00001347983 */ /* 0x002f280000300800 */
[----:B------:R-:W4:Y:S04]  /*5eac0*/  LDL.LU R53, [R1+0xdf4] ;  /* 0x000df40001357983 */ /* 0x000f280000300800 */
[----:B------:R-:W4:Y:S04]  /*5ead0*/  LDL.LU R54, [R1+0xdf8] ;  /* 0x000df80001367983 */ /* 0x000f280000300800 */
[----:B------:R-:W4:Y:S04]  /*5eae0*/  LDL.LU R55, [R1+0xdfc] ;  /* 0x000dfc0001377983 */ /* 0x000f280000300800 */
[----:B------:R-:W3:Y:S04]  /*5eaf0*/  LDL.64 R8, [R1+0x18] ;  /* 0x0000180001087983 */ /* 0x000ee80000100a00 */
[----:B------:R-:W4:Y:S04]  /*5eb00*/  LDL R10, [R1+0x10] ;  /* 0x00001000010a7983 */ /* 0x000f280000100800 */
[----:B------:R-:W4:Y:S04]  /*5eb10*/  LDL R11, [R1+0x14] ;  /* 0x00001400010b7983 */ /* 0x000f280000100800 */
        /* <DEDUP_REMOVED lines=24> */
[----:B------:R-:W-:Y:S04]  /*5eca0*/  STL [R1+0x4f6c], R0 ;  /* 0x004f6c0001007387 */ /* 0x000fe80000100800 */
[----:B------:R0:W-:Y:S04]  /*5ecb0*/  STL [R1+0x4f68], R31 ;  /* 0x004f681f01007387 */ /* 0x0001e80000100800 */
[----:B0-----:R-:W4:Y:S01]  /*5ecc0*/  LDL.64 R30, [R1+0x30] ;  /* 0x00003000011e7983 */ /* 0x001f220000100a00 */
[----:B------:R-:W-:-:S02]  /*5ecd0*/  F2FP.F16.E4M3.UNPACK_B R32, R32 ;  /* 0x00000020ff20723e */ /* 0x000fc400020006ff */
[----:B------:R-:W-:Y:S02]  /*5ece0*/  F2FP.F16.E4M3.UNPACK_B R33, R33 ;  /* 0x00000021ff21723e */ /* 0x000fe400020006ff */
[----:B------:R-:W-:Y:S02]  /*5ecf0*/  F2FP.F16.E4M3.UNPACK_B R34, R34 ;  /* 0x00000022ff22723e */ /* 0x000fe400020006ff */
[----:B------:R-:W-:-:S07]  /*5ed00*/  F2FP.F16.E4M3.UNPACK_B R35, R35 ;  /* 0x00000023ff23723e */ /* 0x000fce00020006ff */
[C---:B--2---:R-:W-:Y:S06]  /*5ed10*/  HMMA.16816.F32 R56, R32.reuse, R60, R56 ;  /* 0x0000003c2038723c */ /* 0x044fec0000001838 */
[C---:B---3--:R-:W-:Y:S06]  /*5ed20*/  HMMA.16816.F32 R24, R32.reuse, R8, R24 ;  /* 0x000000082018723c */ /* 0x048fec0000001818 */
[----:B------:R-:W-:Y:S01]  /*5ed30*/  IMAD.MOV.U32 R0, RZ, RZ, R8 ;  /* 0x000000ffff007224 */ /* 0x000fe200078e0008 */
[C---:B----4-:R-:W-:Y:S06]  /*5ed40*/  HMMA.16816.F32 R36, R32.reuse, R44, R36 ;  /* 0x0000002c2024723c */ /* 0x050fec0000001824 */
[C---:B------:R-:W-:Y:S06]  /*5ed50*/  HMMA.16816.F32 R44, R32.reuse, R46, R40 ;  /* 0x0000002e202c723c */ /* 0x040fec0000001828 */
[----:B------:R-:W-:Y:S07]  /*5ed60*/  HMMA.16816.F32 R52, R32, R30, R52 ;  /* 0x0000001e2034723c */ /* 0x000fee0000001834 */
[----:B------:R-:W-:-:S02]  /*5ed70*/  IMAD.MOV.U32 R30, RZ, RZ, R31 ;  /* 0x000000ffff1e7224 */ /* 0x000fc400078e001f */
[----:B------:R-:W-:Y:S02]  /*5ed80*/  IMAD.MOV.U32 R31, RZ, RZ, R9 ;  /* 0x000000ffff1f7224 */ /* 0x000fe400078e0009 */
[----:B------:R-:W-:-:S12]  /*5ed90*/  HMMA.16816.F32 R8, R32, R10, R16 ;  /* 0x0000000a2008723c */ /* 0x000fd80000001810 */
[----:B------:R-:W-:Y:S04]  /*5eda0*/  STL.64 [R1+0xe30], R52 ;  /* 0x000e303401007387 */ /* 0x000fe80000100a00 */
[----:B------:R0:W-:Y:S04]  /*5edb0*/  STL.64 [R1+0xe38], R54 ;  /* 0x000e383601007387 */ /* 0x0001e80000100a00 */
[----:B0-----:R-:W2:Y:S04]  /*5edc0*/  LDL.LU.64 R54, [R1+0x5068] ;  /* 0x0050680001367983 */ /* 0x001ea80000300a00 */
[----:B------:R-:W2:Y:S04]  /*5edd0*/  LDL.LU.64 R52, [R1+0x5060] ;  /* 0x0050600001347983 */ /* 0x000ea80000300a00 */
[----:B------:R-:W-:Y:S04]  /*5ede0*/  STL.64 [R1+0xe20], R24 ;  /* 0x000e201801007387 */ /* 0x000fe80000100a00 */
[----:B------:R0:W-:Y:S04]  /*5edf0*/  STL.64 [R1+0xe28], R26 ;  /* 0x000e281a01007387 */ /* 0x0001e80000100a00 */
[----:B0-----:R-:W3:Y:S04]  /*5ee00*/  LDL.LU.64 R26, [R1+0x5058] ;  /* 0x00505800011a7983 */ /* 0x001ee80000300a00 */
[----:B------:R-:W3:Y:S04]  /*5ee10*/  LDL.LU.64 R24, [R1+0x5050] ;  /* 0x0050500001187983 */ /* 0x000ee80000300a00 */
[----:B------:R-:W-:Y:S04]  /*5ee20*/  STL.64 [R1+0x4fc8], R30 ;  /* 0x004fc81e01007387 */ /* 0x000fe80000100a00 */
[----:B------:R0:W-:Y:S04]  /*5ee30*/  STL.64 [R1+0x4fc0], R28 ;  /* 0x004fc01c01007387 */ /* 0x0001e80000100a00 */
[----:B0-----:R-:W4:Y:S04]  /*5ee40*/  LDL.LU R28, [R1+0xd60] ;  /* 0x000d6000011c7983 */ /* 0x001f280000300800 */
[----:B------:R-:W4:Y:S04]  /*5ee50*/  LDL.LU R29, [R1+0xd64] ;  /* 0x000d6400011d7983 */ /* 0x000f280000300800 */
[----:B------:R-:W4:Y:S04]  /*5ee60*/  LDL.LU R30, [R1+0xd68] ;  /* 0x000d6800011e7983 */ /* 0x000f280000300800 */
[----:B------:R-:W4:Y:S04]  /*5ee70*/  LDL.LU R31, [R1+0xd6c] ;  /* 0x000d6c00011f7983 */ /* 0x000f280000300800 */
        /* <DEDUP_REMOVED lines=9> */
[----:B------:R-:W3:Y:S04]  /*5ef10*/  LDL.LU.64 R36, [R1+0x5020] ;  /* 0x0050200001247983 */ /* 0x000ee80000300a00 */
[----:B------:R-:W4:Y:S04]  /*5ef20*/  LDL.LU.64 R42, [R1+0x5018] ;  /* 0x00501800012a7983 */ /* 0x000f280000300a00 */
[----:B------:R-:W3:Y:S04]  /*5ef30*/  LDL.LU.64 R40, [R1+0x5010] ;  /* 0x0050100001287983 */ /* 0x000ee80000300a00 */
[----:B------:R-:W-:Y:S04]  /*5ef40*/  STL.64 [R1+0xdf0], R44 ;  /* 0x000df02c01007387 */ /* 0x000fe80000100a00 */
[----:B------:R0:W-:Y:S04]  /*5ef50*/  STL.64 [R1+0xdf8], R46 ;  /* 0x000df82e01007387 */ /* 0x0001e80000100a00 */
[----:B0-----:R-:W4:Y:S04]  /*5ef60*/  LDL.LU.64 R46, [R1+0x5008] ;  /* 0x00500800012e7983 */ /* 0x001f280000300a00 */
[----:B------:R-:W3:Y:S04]  /*5ef70*/  LDL.LU.64 R44, [R1+0x5000] ;  /* 0x00500000012c7983 */ /* 0x000ee80000300a00 */
[----:B------:R-:W-:Y:S04]  /*5ef80*/  STL.64 [R1+0xde0], R56 ;  /* 0x000de03801007387 */ /* 0x000fe80000100a00 */
[----:B------:R0:W-:Y:S04]  /*5ef90*/  STL.64 [R1+0xde8], R58 ;  /* 0x000de83a01007387 */ /* 0x0001e80000100a00 */
[----:B0-----:R-:W2:Y:S04]  /*5efa0*/  LDL.LU.64 R58, [R1+0x4ff8] ;  /* 0x004ff800013a7983 */ /* 0x001ea80000300a00 */
[----:B------:R-:W4:Y:S04]  /*5efb0*/  LDL.LU.64 R56, [R1+0x4ff0] ;  /* 0x004ff00001387983 */ /* 0x000f280000300a00 */
[----:B------:R-:W-:Y:S01]  /*5efc0*/  STL.64 [R1+0x4f28], R60 ;  /* 0x004f283c01007387 */ /* 0x000fe20000100a00 */
[C---:B--2---:R-:W-:Y:S06]  /*5efd0*/  HMMA.16816.F32 R48, R32.reuse, R58, R48 ;  /* 0x0000003a2030723c */ /* 0x044fec0000001830 */
[----:B----4-:R-:W-:-:S15]  /*5efe0*/  HMMA.16816.F32 R52, R32, R56, R52 ;  /* 0x000000382034723c */ /* 0x010fde0000001834 */
        /* <DEDUP_REMOVED lines=15> */
[C---:B------:R-:W-:Y:S06]  /*5f0e0*/  HMMA.16816.F32 R20, R32.reuse, R46, R20 ;  /* 0x0000002e2014723c */ /* 0x040fec0000001814 */
[C---:B------:R-:W-:Y:S06]  /*5f0f0*/  HMMA.16816.F32 R12, R32.reuse, R42, R12 ;  /* 0x0000002a200c723c */ /* 0x040fec000000180c */
[C---:B--2---:R-:W-:Y:S01]  /*5f100*/  HMMA.16816.F32 R28, R32.reuse, R52, R28 ;  /* 0x00000034201c723c */ /* 0x044fe2000000181c */
[----:B----4-:R-:W-:Y:S05]  /*5f110*/  STL.64 [R1+0x4ee0], R54 ;  /* 0x004ee03601007387 */ /* 0x010fea0000100a00 */
[----:B---3--:R-:W-:-:S15]  /*5f120*/  HMMA.16816.F32 R56, R32, R54, R56 ;  /* 0x000000362038723c */ /* 0x008fde0000001838 */
[----:B------:R-:W-:-:S08]  /*5f130*/  NOP ;  /* 0x0000000000007918 */ /* 0x000fd00000000000 */
[----:B------:R-:W-:Y:S04]  /*5f140*/  STL.64 [R1+0xdb0], R56 ;  /* 0x000db03801007387 */ /* 0x000fe80000100a00 */
[----:B------:R-:W-:Y:S04]  /*5f150*/  STL.64 [R1+0xdb8], R58 ;  /* 0x000db83a01007387 */ /* 0x000fe80000100a00 */
[----:B------:R-:W-:Y:S04]  /*5f160*/  STL.64 [R1+0x4ed8], R52 ;  /* 0x004ed83401007387 */ /* 0x000fe80000100a00 */
[----:B------:R-:W-:Y:S04]  /*5f170*/  STL.64 [R1+0xda0], R28 ;  /* 0x000da01c01007387 */ /* 0x000fe80000100a00 */
[----:B------:R0:W-:Y:S02]  /*5f180*/  STL.64 [R1+0xda8], R30 ;  /* 0x000da81e01007387 */ /* 0x0001e40000100a00 */
[C---:B0-----:R-:W-:Y:S06]  /*5f190*/  HMMA.16816.F32 R28, R32.reuse, R50, R4 ;  /* 0x00000032201c723c */ /* 0x041fec0000001804 */
[----:B------:R-:W-:Y:S01]  /*5f1a0*/  HMMA.16816.F32 R4, R32, R48, R24 ;  /* 0x000000302004723c */ /* 0x000fe20000001818 */
[----:B------:R-:W-:-:S15]  /*5f1b0*/  STL.64 [R1+0x4ef0], R50 ;  /* 0x004ef03201007387 */ /* 0x000fde0000100a00 */
[----:B------:R-:W-:-:S01]  /*5f1c0*/  NOP ;  /* 0x0000000000007918 */ /* 0x000fc20000000000 */
[----:B------:R-:W-:Y:S04]  /*5f1d0*/  STL.64 [R1+0xd90], R28 ;  /* 0x000d901c01007387 */ /* 0x000fe80000100a00 */
        /* <DEDUP_REMOVED lines=11> */
[----:B------:R-:W2:Y:S01]  /*5f290*/  LDL.LU R56, [R1+0xc30] ;  /* 0x000c300001387983 */ /* 0x000ea20000300800 */
[----:B0-----:R-:W-:Y:S03]  /*5f2a0*/  HMMA.16816.F32 R4, R32, R40, R8 ;  /* 0x000000282004723c */ /* 0x001fe60000001808 */
[----:B------:R0:W-:Y:S04]  /*5f2b0*/  STL.64 [R1+0xd50], R12 ;  /* 0x000d500c01007387 */ /* 0x0001e80000100a00 */
[----:B------:R1:W-:-:S15]  /*5f2c0*/  STL.64 [R1+0xd58], R14 ;  /* 0x000d580e01007387 */ /* 0x0003de0000100a00 */
[----:B------:R-:W-:-:S01]  /*5f2d0*/  NOP ;  /* 0x0000000000007918 */ /* 0x000fc20000000000 */
[----:B------:R3:W-:Y:S04]  /*5f2e0*/  STL.64 [R1+0xd40], R4 ;  /* 0x000d400401007387 */ /* 0x0007e80000100a00 */
[----:B------:R4:W-:Y:S04]  /*5f2f0*/  STL.64 [R1+0xd48], R6 ;  /* 0x000d480601007387 */ /* 0x0009e80000100a00 */
        /* <DEDUP_REMOVED lines=11> */
[----:B0-----:R-:W2:Y:S04]  /*5f3b0*/  LDL.LU R12, [R1+0xcc0] ;  /* 0x000cc000010c7983 */ /* 0x001ea80000300800 */
[----:B------:R-:W2:Y:S04]  /*5f3c0*/  LDL.LU R13, [R1+0xcc4] ;  /* 0x000cc400010d7983 */ /* 0x000ea80000300800 */
[----:B-1----:R-:W2:Y:S04]  /*5f3d0*/  LDL.LU R14, [R1+0xcc8] ;  /* 0x000cc800010e7983 */ /* 0x002ea80000300800 */
        /* <DEDUP_REMOVED lines=22> */
[----:B---3--:R-:W3:Y:S04]  /*5f540*/  LDL.LU R4, [R1+0x2098] ;  /* 0x0020980001047983 */ /* 0x008ee80000300800 */
[----:B------:R-:W3:Y:S04]  /*5f550*/  LDL.LU R55, [R1+0x20a4] ;  /* 0x0020a40001377983 */ /* 0x000ee80000300800 */
[----:B------:R-:W3:Y:S04]  /*5f560*/  LDL.LU R5, [R1+0x20a0] ;  /* 0x0020a00001057983 */ /* 0x000ee80000300800 */
[----:B------:R-:W3:Y:S04]  /*5f570*/  LDL.LU R60, [R1+0x20ac] ;  /* 0x0020ac00013c7983 */ /* 0x000ee80000300800 */
[----:B----4-:R-:W4:Y:S04]  /*5f580*/  LDL.LU R6, [R1+0x20a8] ;  /* 0x0020a80001067983 */ /* 0x010f280000300800 */
[----:B------:R-:W4:Y:S04]  /*5f590*/  LDL.LU R61, [R1+0x20b4] ;  /* 0x0020b400013d7983 */ /* 0x000f280000300800 */
[----:B------:R-:W4:Y:S04]  /*5f5a0*/  LDL.LU R7, [R1+0x20b0] ;  /* 0x0020b00001077983 */ /* 0x000f280000300800 */
[----:B------:R-:W-:Y:S04]  /*5f5b0*/  STL.64 [R1+0x4eb0], R42 ;  /* 0x004eb02a01007387 */ /* 0x000fe80000100a00 */
[----:B------:R0:W-:Y:S04]  /*5f5c0*/  STL.64 [R1+0x4ea8], R40 ;  /* 0x004ea82801007387 */ /* 0x0001e80000100a00 */
[----:B0-----:R-:W3:Y:S04]  /*5f5d0*/  LDL.LU R40, [R1+0xc60] ;  /* 0x000c600001287983 */ /* 0x001ee80000300800 */
[----:B------:R-:W3:Y:S04]  /*5f5e0*/  LDL.LU R41, [R1+0xc64] ;  /* 0x000c640001297983 */ /* 0x000ee80000300800 */
[----:B------:R-:W3:Y:S04]  /*5f5f0*/  LDL.LU R42, [R1+0xc68] ;  /* 0x000c6800012a7983 */ /* 0x000ee80000300800 */
[----:B------:R-:W3:Y:S01]  /*5f600*/  LDL.LU R43, [R1+0xc6c] ;  /* 0x000c6c00012b7983 */ /* 0x000ee20000300800 */
[C---:B--2---:R-:W-:Y:S06]  /*5f610*/  HMMA.16816.F32 R28, R32.reuse, R38, R28 ;  /* 0x00000026201c723c */ /* 0x044fec000000181c */
[----:B------:R-:W-:-:S15]  /*5f620*/  HMMA.16816.F32 R8, R32, R2, R8 ;  /* 0x000000022008723c */ /* 0x000fde0000001808 */
[----:B------:R-:W-:-:S02]  /*5f630*/  NOP ;  /* 0x0000000000007918 */ /* 0x000fc40000000000 */
[----:B------:R-:W-:Y:S04]  /*5f640*/  STL.64 [R1+0xd30], R28 ;  /* 0x000d301c01007387 */ /* 0x000fe80000100a00 */
[----:B------:R0:W-:Y:S04]  /*5f650*/  STL.64 [R1+0xd38], R30 ;  /* 0x000d381e01007387 */ /* 0x0001e80000100a00 */
[----:B0-----:R-:W2:Y:S04]  /*5f660*/  LDL.LU.64 R30, [R1+0x4fc8] ;  /* 0x004fc800011e7983 */ /* 0x001ea80000300a00 */
[----:B------:R-:W4:Y:S04]  /*5f670*/  LDL.LU.64 R28, [R1+0x4fc0] ;  /* 0x004fc000011c7983 */ /* 0x000f280000300a00 */
[----:B------:R-:W-:Y:S04]  /*5f680*/  STL.64 [R1+0x4f58], R38 ;  /* 0x004f582601007387 */ /* 0x000fe80000100a00 */
[----:B------:R0:W-:Y:S04]  /*5f690*/  STL.64 [R1+0x4f50], R36 ;  /* 0x004f502401007387 */ /* 0x0001e80000100a00 */
[----:B0-----:R-:W3:Y:S04]  /*5f6a0*/  LDL.LU R36, [R1+0xc70] ;  /* 0x000c700001247983 */ /* 0x001ee80000300800 */
[----:B------:R-:W3:Y:S04]  /*5f6b0*/  LDL.LU R37, [R1+0xc74] ;  /* 0x000c740001257983 */ /* 0x000ee80000300800 */
[----:B------:R-:W3:Y:S04]  /*5f6c0*/  LDL.LU R38, [R1+0xc78] ;  /* 0x000c780001267983 */ /* 0x000ee80000300800 */
[----:B------:R-:W3:Y:S04]  /*5f6d0*/  LDL.LU R39, [R1+0xc7c] ;  /* 0x000c7c0001277983 */ /* 0x000ee80000300800 */
[----:B------:R-:W-:Y:S04]  /*5f6e0*/  STL.64 [R1+0xd20], R8 ;  /* 0x000d200801007387 */ /* 0x000fe80000100a00 */
[----:B------:R0:W-:Y:S04]  /*5f6f0*/  STL.64 [R1+0xd28], R10 ;  /* 0x000d280a01007387 */ /* 0x0001e80000100a00 */
[----:B0-----:R-:W2:Y:S04]  /*5f700*/  LDL.LU.64 R10, [R1+0x4fb8] ;  /* 0x004fb800010a7983 */ /* 0x001ea80000300a00 */
[----:B------:R-:W4:Y:S01]  /*5f710*/  LDL.LU.64 R8, [R1+0x4fb0] ;  /* 0x004fb00001087983 */ /* 0x000f220000300a00 */
[C---:B--2---:R-:W-:Y:S06]  /*5f720*/  HMMA.16816.F32 R12, R32.reuse, R10, R12 ;  /* 0x0000000a200c723c */ /* 0x044fec000000180c */
[----:B----4-:R-:W-:-:S15]  /*5f730*/  HMMA.16816.F32 R24, R32, R8, R24 ;  /* 0x000000082018723c */ /* 0x010fde0000001818 */
        /* <DEDUP_REMOVED lines=32> */
[C---:B----4-:R-:W-:Y:S06]  /*5f940*/  HMMA.16816.F32 R8, R32.reuse, R18, R8 ;  /* 0x000000122008723c */ /* 0x050fec0000001808 */
[----:B------:R-:W-:Y:S01]  /*5f950*/  STL.64 [R1+0x4e60], R18 ;  /* 0x004e601201007387 */ /* 0x000fe20000100a00 */
[----:B--2---:R-:W-:-:S15]  /*5f960*/  HMMA.16816.F32 R12, R32, R16, R12 ;  /* 0x00000010200c723c */ /* 0x004fde000000180c */
[----:B------:R-:W-:-:S08]  /*5f970*/  NOP ;  /* 0x0000000000007918 */ /* 0x000fd00000000000 */
[----:B------:R-:W-:Y:S04]  /*5f980*/  STL.64 [R1+0xcd0], R12 ;  /* 0x000cd00c01007387 */ /* 0x000fe80000100a00 */
[----:B------:R3:W-:Y:S04]  /*5f990*/  STL.64 [R1+0xcd8], R14 ;  /* 0x000cd80e01007387 */ /* 0x0007e80000100a00 */
[----:B------:R-:W-:Y:S04]  /*5f9a0*/  STL.64 [R1+0x4e58], R16 ;  /* 0x004e581001007387 */ /* 0x000fe80000100a00 */
[----:B------:R-:W-:Y:S01]  /*5f9b0*/  STL.64 [R1+0xcc0], R8 ;  /* 0x000cc00801007387 */ /* 0x000fe20000100a00 */
[C---:B---3--:R-:W-:Y:S03]  /*5f9c0*/  HMMA.16816.F32 R12, R32.reuse, R20, R36 ;  /* 0x00000014200c723c */ /* 0x048fe60000001824 */
[----:B------:R0:W-:Y:S03]  /*5f9d0*/  STL.64 [R1+0xcc8], R10 ;  /* 0x000cc80a01007387 */ /* 0x0001e60000100a00 */
[C---:B0-----:R-:W-:Y:S06]  /*5f9e0*/  HMMA.16816.F32 R8, R32.reuse, R22, R40 ;  /* 0x000000162008723c */ /* 0x041fec0000001828 */
[----:B------:R-:W-:Y:S11]  /*5f9f0*/  STL.64 [R1+0x4e80], R22 ;  /* 0x004e801601007387 */ /* 0x000ff60000100a00 */
[----:B------:R-:W-:Y:S04]  /*5fa00*/  STL.64 [R1+0xcb0], R12 ;  /* 0x000cb00c01007387 */ /* 0x000fe80000100a00 */
[----:B------:R0:W-:Y:S04]  /*5fa10*/  STL.64 [R1+0xcb8], R14 ;  /* 0x000cb80e01007387 */ /* 0x0001e80000100a00 */
[----:B------:R-:W-:Y:S04]  /*5fa20*/  STL.64 [R1+0x4e78], R20 ;  /* 0x004e781401007387 */ /* 0x000fe80000100a00 */
[----:B------:R-:W-:Y:S01]  /*5fa30*/  STL.64 [R1+0xca0], R8 ;  /* 0x000ca00801007387 */ /* 0x000fe20000100a00 */
[C---:B0-----:R-:W-:Y:S03]  /*5fa40*/  HMMA.16816.F32 R12, R32.reuse, R24, R44 ;  /* 0x00000018200c723c */ /* 0x041fe6000000182c */
[----:B------:R0:W-:Y:S03]  /*5fa50*/  STL.64 [R1+0xca8], R10 ;  /* 0x000ca80a01007387 */ /* 0x0001e60000100a00 */
[C---:B0-----:R-:W-:Y:S06]  /*5fa60*/  HMMA.16816.F32 R8, R32.reuse, R26, R48 ;  /* 0x0000001a2008723c */ /* 0x041fec0000001830 */
[----:B------:R-:W-:Y:S11]  /*5fa70*/  STL.64 [R1+0x4e90], R26 ;  /* 0x004e901a01007387 */ /* 0x000ff60000100a00 */
        /* <DEDUP_REMOVED lines=9> */
[----:B------:R-:W-:Y:S04]  /*5fb10*/  STL.64 [R1+0xc78], R10 ;  /* 0x000c780a01007387 */ /* 0x000fe80000100a00 */
        /* <DEDUP_REMOVED lines=21> */
[----:B------:R-:W3:Y:S01]  /*5fc70*/  LDL.LU R27, [R1+0xbbc] ;  /* 0x000bbc00011b7983 */ /* 0x000ee20000300800 */
[----:B------:R-:W-:-:S02]  /*5fc80*/  IMAD R4, R4, 0x100, R54 ;  /* 0x0000010004047824 */ /* 0x000fc400078e0236 */
        /* <DEDUP_REMOVED lines=15> */
[----:B0-----:R-:W3:Y:S01]  /*5fd80*/  LDL.LU R40, [R1+0xc00] ;  /* 0x000c000001287983 */ /* 0x001ee20000300800 */
[----:B------:R-:W-:-:S03]  /*5fd90*/  IMAD.MOV.U32 R45, RZ, RZ, R30 ;  /* 0x000000ffff2d7224 */ /* 0x000fc600078e001e */
[----:B------:R-:W3:Y:S04]  /*5fda0*/  LDL.LU R41, [R1+0xc04] ;  /* 0x000c040001297983 */ /* 0x000ee80000300800 */
[----:B------:R-:W3:Y:S04]  /*5fdb0*/  LDL.LU R42, [R1+0xc08] ;  /* 0x000c0800012a7983 */ /* 0x000ee80000300800 */
[----:B------:R-:W3:Y:S04]  /*5fdc0*/  LDL.LU R43, [R1+0xc0c] ;  /* 0x000c0c00012b7983 */ /* 0x000ee80000300800 */
[----:B------:R-:W3:Y:S04]  /*5fdd0*/  LDL R44, [R1+0x30] ;  /* 0x00003000012c7983 */ /* 0x000ee80000100800 */
[----:B------:R-:W4:Y:S04]  /*5fde0*/  LDL.LU R30, [R1+0x4f64] ;  /* 0x004f6400011e7983 */ /* 0x000f280000300800 */
[----:B------:R-:W4:Y:S04]  /*5fdf0*/  LDL.LU R36, [R1+0x1080] ;  /* 0x0010800001247983 */ /* 0x000f280000300800 */
[----:B------:R-:W4:Y:S04]  /*5fe00*/  LDL.LU R37, [R1+0x1084] ;  /* 0x0010840001257983 */ /* 0x000f280000300800 */
[----:B------:R-:W4:Y:S01]  /*5fe10*/  LDL.LU R38, [R1+0x1088] ;  /* 0x0010880001267983 */ /* 0x000f220000300800 */
[----:B------:R-:W-:-:S03]  /*5fe20*/  IMAD R6, R6, 0x100, R60 ;  /* 0x0000010006067824 */ /* 0x000fc600078e023c */
[----:B------:R-:W4:Y:S04]  /*5fe30*/  LDL.LU R39, [R1+0x108c] ;  /* 0x00108c0001277983 */ /* 0x000f280000300800 */
[----:B-1----:R-:W3:Y:S04]  /*5fe40*/  LDL.LU R24, [R1+0x1070] ;  /* 0x0010700001187983 */ /* 0x002ee80000300800 */
[----:B------:R-:W3:Y:S04]  /*5fe50*/  LDL.LU R25, [R1+0x1074] ;  /* 0x0010740001197983 */ /* 0x000ee80000300800 */
[----:B------:R-:W3:Y:S04]  /*5fe60*/  LDL.LU R26, [R1+0x1078] ;  /* 0x00107800011a7983 */ /* 0x000ee80000300800 */
[----:B------:R-:W3:Y:S01]  /*5fe70*/  LDL.LU R27, [R1+0x107c] ;  /* 0x00107c00011b7983 */ /* 0x000ee20000300800 */
[----:B--2---:R-:W-:-:S03]  /*5fe80*/  IMAD.MOV.U32 R60, RZ, RZ, R31 ;  /* 0x000000ffff3c7224 */ /* 0x004fc600078e001f */
        /* <DEDUP_REMOVED lines=9> */
[----:B------:R-:W2:Y:S04]  /*5ff20*/  LDL.64 R28, [R1+0x10] ;  /* 0x00001000011c7983 */ /* 0x000ea80000100a00 */
        /* <DEDUP_REMOVED lines=17> */
[----:B------:R-:W3:Y:S01]  /*60040*/  LDL.LU.64 R36, [R1+0x4f50] ;  /* 0x004f500001247983 */ /* 0x000ee20000300a00 */
[----:B------:R-:W-:-:S02]  /*60050*/  IMAD R7, R7, 0x100, R61 ;  /* 0x0000010007077824 */ /* 0x000fc400078e023d */
[----:B------:R-:W-:Y:S01]  /*60060*/  IMAD.MOV.U32 R61, RZ, RZ, R0 ;  /* 0x000000ffff3d7224 */ /* 0x000fe200078e0000 */
[----:B------:R-:W-:Y:S04]  /*60070*/  STL [R1+0x4e2c], R30 ;  /* 0x004e2c1e01007387 */ /* 0x000fe80000100800 */
[----:B------:R0:W-:Y:S04]  /*60080*/  STL [R1+0x4e28], R31 ;  /* 0x004e281f01007387 */ /* 0x0001e80000100800 */
[----:B0-----:R-:W4:Y:S01]  /*60090*/  LDL.64 R30, [R1+0x8] ;  /* 0x00000800011e7983 */ /* 0x001f220000100a00 */
[C---:B---3--:R-:W-:Y:S06]  /*600a0*/  HMMA.16816.F32 R24, R32.reuse, R36, R24 ;  /* 0x000000242018723c */ /* 0x048fec0000001818 */
[----:B--2---:R-:W-:-:S15]  /*600b0*/  HMMA.16816.F32 R32, R32, R60, R20 ;  /* 0x0000003c2020723c */ /* 0x004fde0000001814 */
[----:B------:R-:W-:-:S02]  /*600c0*/  NOP ;  /* 0x0000000000007918 */ /* 0x000fc40000000000 */
[----:B------:R-:W-:Y:S04]  /*600d0*/  STL.64 [R1+0x11d0], R24 ;  /* 0x0011d01801007387 */ /* 0x000fe80000100a00 */
[----:B------:R0:W-:Y:S04]  /*600e0*/  STL.64 [R1+0x11d8], R26 ;  /* 0x0011d81a01007387 */ /* 0x0001e80000100a00 */
[----:B0-----:R-:W2:Y:S04]  /*600f0*/  LDL.LU.64 R26, [R1+0x4f48] ;  /* 0x004f4800011a7983 */ /* 0x001ea80000300a00 */
[----:B------:R-:W2:Y:S04]  /*60100*/  LDL.LU.64 R24, [R1+0x4f40] ;  /* 0x004f400001187983 */ /* 0x000ea80000300a00 */
[----:B----4-:R-:W-:Y:S04]  /*60110*/  STL.64 [R1+0x4ea0], R38 ;  /* 0x004ea02601007387 */ /* 0x010fe80000100a00 */
[----:B------:R0:W-:Y:S04]  /*60120*/  STL.64 [R1+0x4e98], R36 ;  /* 0x004e982401007387 */ /* 0x0001e80000100a00 */
[----:B0-----:R-:W3:Y:S04]  /*60130*/  LDL.LU R36, [R1+0xbc0] ;  /* 0x000bc00001247983 */ /* 0x001ee80000300800 */
[----:B------:R-:W3:Y:S04]  /*60140*/  LDL.LU R37, [R1+0xbc4] ;  /* 0x000bc40001257983 */ /* 0x000ee80000300800 */
[----:B------:R-:W3:Y:S04]  /*60150*/  LDL.LU R38, [R1+0xbc8] ;  /* 0x000bc80001267983 */ /* 0x000ee80000300800 */
[----:B------:R-:W3:Y:S04]  /*60160*/  LDL.LU R39, [R1+0xbcc] ;  /* 0x000bcc0001277983 */ /* 0x000ee80000300800 */
[----:B------:R-:W4:Y:S04]  /*60170*/  LDL.LU.64 R22, [R1+0x4f38] ;  /* 0x004f380001167983 */ /* 0x000f280000300a00 */
[----:B------:R-:W4:Y:S04]  /*60180*/  LDL.LU.64 R20, [R1+0x4f30] ;  /* 0x004f300001147983 */ /* 0x000f280000300a00 */
[----:B------:R-:W3:Y:S04]  /*60190*/  LDL.LU.64 R60, [R1+0x4f28] ;  /* 0x004f2800013c7983 */ /* 0x000ee80000300a00 */
[----:B------:R-:W-:Y:S04]  /*601a0*/  STL.64 [R1+0xc60], R32 ;  /* 0x000c602001007387 */ /* 0x000fe80000100a00 */
[----:B------:R0:W-:Y:S04]  /*601b0*/  STL.64 [R1+0xc68], R34 ;  /* 0x000c682201007387 */ /* 0x0001e80000100a00 */
[----:B0-----:R-:W2:Y:S01]  /*601c0*/  LDL.64 R34, [R1] ;  /* 0x0000000001227983 */ /* 0x001ea20000100a00 */
[----:B------:R-:W-:-:S02]  /*601d0*/  F2FP.F16.E4M3.UNPACK_B R4, R4 ;  /* 0x00000004ff04723e */ /* 0x000fc400020006ff */
[----:B------:R-:W-:Y:S02]  /*601e0*/  F2FP.F16.E4M3.UNPACK_B R5, R5 ;  /* 0x00000005ff05723e */ /* 0x000fe400020006ff */
[----:B------:R-:W-:Y:S02]  /*601f0*/  F2FP.F16.E4M3.UNPACK_B R6, R6 ;  /* 0x00000006ff06723e */ /* 0x000fe400020006ff */
[----:B------:R-:W-:-:S07]  /*60200*/  F2FP.F16.E4M3.UNPACK_B R7, R7 ;  /* 0x00000007ff07723e */ /* 0x000fce00020006ff */
[C---:B------:R-:W-:Y:S06]  /*60210*/  HMMA.16816.F32 R12, R4.reuse, R44, R12 ;  /* 0x0000002c040c723c */ /* 0x040fec000000180c */
[C---:B------:R-:W-:Y:S06]  /*60220*/  HMMA.16816.F32 R44, R4.reuse, R46, R40 ;  /* 0x0000002e042c723c */ /* 0x040fec0000001828 */
[C---:B------:R-:W-:Y:S06]  /*60230*/  HMMA.16816.F32 R48, R4.reuse, R28, R48 ;  /* 0x0000001c0430723c */ /* 0x040fec0000001830 */
[C---:B------:R-:W-:Y:S05]  /*60240*/  HMMA.16816.F32 R52, R4.reuse, R30, R52 ;  /* 0x0000001e0434723c */ /* 0x040fea0000001834 */
[----:B------:R-:W-:Y:S04]  /*60250*/  STL.64 [R1+0xc50], R12 ;  /* 0x000c500c01007387 */ /* 0x000fe80000100a00 */
[----:B------:R0:W-:Y:S04]  /*60260*/  STL.64 [R1+0xc58], R14 ;  /* 0x000c580e01007387 */ /* 0x0001e80000100a00 */
[----:B0-----:R-:W4:Y:S04]  /*60270*/  LDL.LU.64 R14, [R1+0x4f20] ;  /* 0x004f2000010e7983 */ /* 0x001f280000300a00 */
[----:B------:R-:W4:Y:S04]  /*60280*/  LDL.LU.64 R12, [R1+0x4f18] ;  /* 0x004f1800010c7983 */ /* 0x000f280000300a00 */
[----:B------:R-:W4:Y:S04]  /*60290*/  LDL.LU.64 R42, [R1+0x4f10] ;  /* 0x004f1000012a7983 */ /* 0x000f280000300a00 */
        /* <DEDUP_REMOVED lines=12> */
[----:B------:R-:W4:Y:S01]  /*60360*/  LDL.LU.64 R52, [R1+0x4ed8] ;  /* 0x004ed80001347983 */ /* 0x000f220000300a00 */
[----:B--2---:R-:W-:-:S15]  /*60370*/  HMMA.16816.F32 R56, R4, R34, R56 ;  /* 0x000000220438723c */ /* 0x004fde0000001838 */
[----:B------:R-:W-:-:S08]  /*60380*/  NOP ;  /* 0x0000000000007918 */ /* 0x000fd00000000000 */
[----:B------:R-:W-:Y:S04]  /*60390*/  STL.64 [R1+0xc10], R56 ;  /* 0x000c103801007387 */ /* 0x000fe80000100a00 */
[----:B------:R0:W-:Y:S04]  /*603a0*/  STL.64 [R1+0xc18], R58 ;  /* 0x000c183a01007387 */ /* 0x0001e80000100a00 */
[----:B0-----:R-:W2:Y:S04]  /*603b0*/  LDL.LU.64 R58, [R1+0x4ed0] ;  /* 0x004ed000013a7983 */ /* 0x001ea80000300a00 */
[----:B------:R-:W2:Y:S01]  /*603c0*/  LDL.LU.64 R56, [R1+0x4ec8] ;  /* 0x004ec80001387983 */ /* 0x000ea20000300a00 */
[----:B------:R-:W-:-:S02]  /*603d0*/  IMAD.MOV.U32 R0, RZ, RZ, R29 ;  /* 0x000000ffff007224 */ /* 0x000fc400078e001d */
[----:B------:R-:W-:Y:S02]  /*603e0*/  IMAD.MOV.U32 R29, RZ, RZ, R30 ;  /* 0x000000ffff1d7224 */ /* 0x000fe400078e001e */
[----:B------:R-:W-:Y:S02]  /*603f0*/  IMAD.MOV.U32 R28, RZ, RZ, R31 ;  /* 0x000000ffff1c7224 */ /* 0x000fe400078e001f */
[----:B------:R-:W-:Y:S02]  /*60400*/  IMAD.MOV.U32 R31, RZ, RZ, R34 ;  /* 0x000000ffff1f7224 */ /* 0x000fe400078e0022 */
[----:B------:R-:W-:-:S05]  /*60410*/  IMAD.MOV.U32 R30, RZ, RZ, R35 ;  /* 0x000000ffff1e7224 */ /* 0x000fca00078e0023 */
[----:B------:R-:W-:Y:S04]  /*60420*/  STL.64 [R1+0x4ec0], R30 ;  /* 0x004ec01e01007387 */ /* 0x000fe80000100a00 */
[----:B------:R3:W-:Y:S02]  /*60430*/  STL.64 [R1+0x4eb8], R28 ;  /* 0x004eb81c01007387 */ /* 0x0007e40000100a00 */
[----:B---3--:R-:W-:-:S15]  /*60440*/  HMMA.16816.F32 R28, R4, R60, R36 ;  /* 0x0000003c041c723c */ /* 0x008fde0000001824 */
[----:B------:R-:W-:-:S08]  /*60450*/  NOP ;  /* 0x0000000000007918 */ /* 0x000fd00000000000 */
[----:B------:R-:W-:Y:S04]  /*60460*/  STL.64 [R1+0xc00], R28 ;  /* 0x000c001c01007387 */ /* 0x000fe80000100a00 */
[----:B------:R-:W-:Y:S01]  /*60470*/  STL.64 [R1+0xc08], R30 ;  /* 0x000c081e01007387 */ /* 0x000fe20000100a00 */
[C---:B----4-:R-:W-:Y:S06]  /*60480*/  HMMA.16816.F32 R16, R4.reuse, R54, R16 ;  /* 0x000000360410723c */ /* 0x050fec0000001810 */
[C---:B------:R-:W-:Y:S06]  /*60490*/  HMMA.16816.F32 R12, R4.reuse, R52, R12 ;  /* 0x00000034040c723c */ /* 0x040fec000000180c */
[C---:B--2---:R-:W-:Y:S06]  /*604a0*/  HMMA.16816.F32 R24, R4.reuse, R58, R24 ;  /* 0x0000003a0418723c */ /* 0x044fec0000001818 */
        /* <DEDUP_REMOVED lines=13> */
[----:B------:R0:W-:Y:S04]  /*60580*/  STL.64 [R1+0xbc8], R14 ;  /* 0x000bc80e01007387 */ /* 0x0001e80000100a00 */
[----:B------:R-:W2:Y:S01]  /*60590*/  LDL.LU R32, [R1+0xa60] ;  /* 0x000a600001207983 */ /* 0x000ea20000300800 */
[C---:B0-----:R-:W-:Y:S06]  /*605a0*/  HMMA.16816.F32 R12, R4.reuse, R50, R8 ;  /* 0x00000032040c723c */ /* 0x041fec0000001808 */
[----:B------:R-:W-:-:S15]  /*605b0*/  HMMA.16816.F32 R8, R4, R48, R40 ;  /* 0x000000300408723c */ /* 0x000fde0000001828 */
[----:B------:R-:W-:-:S02]  /*605c0*/  NOP ;  /* 0x0000000000007918 */ /* 0x000fc40000000000 */
[----:B------:R0:W-:Y:S04]  /*605d0*/  STL.64 [R1+0xbb0], R12 ;  /* 0x000bb00c01007387 */ /* 0x0001e80000100a00 */
[----:B------:R1:W-:Y:S04]  /*605e0*/  STL.64 [R1+0xbb8], R14 ;  /* 0x000bb80e01007387 */ /* 0x0003e80000100a00 */
        /* <DEDUP_REMOVED lines=37> */
[----:B---3--:R-:W3:Y:S04]  /*60840*/  LDL.LU R8, [R1+0xb00] ;  /* 0x000b000001087983 */ /* 0x008ee80000300800 */
[----:B------:R-:W3:Y:S04]  /*60850*/  LDL.LU R9, [R1+0xb04] ;  /* 0x000b040001097983 */ /* 0x000ee80000300800 */
[----:B----4-:R-:W3:Y:S04]  /*60860*/  LDL.LU R10, [R1+0xb08] ;  /* 0x000b0800010a7983 */ /* 0x010ee80000300800 */
[----:B------:R-:W3:Y:S04]  /*60870*/  LDL.LU R11, [R1+0xb0c] ;  /* 0x000b0c00010b7983 */ /* 0x000ee80000300800 */
[----:B------:R-:W4:Y:S04]  /*60880*/  LDL.LU R16, [R1+0xaf0] ;  /* 0x000af00001107983 */ /* 0x000f280000300800 */
[----:B------:R-:W4:Y:S04]  /*60890*/  LDL.LU R17, [R1+0xaf4] ;  /* 0x000af40001117983 */ /* 0x000f280000300800 */
[----:B------:R-:W4:Y:S04]  /*608a0*/  LDL.LU R18, [R1+0xaf8] ;  /* 0x000af80001127983 */ /* 0x000f280000300800 */
[----:B------:R-:W4:Y:S04]  /*608b0*/  LDL.LU R19, [R1+0xafc] ;  /* 0x000afc0001137983 */ /* 0x000f280000300800 */
[----:B------:R-:W-:Y:S04]  /*608c0*/  STL.64 [R1+0x4df0], R50 ;  /* 0x004df03201007387 */ /* 0x000fe80000100a00 */
[----:B------:R0:W-:Y:S04]  /*608d0*/  STL.64 [R1+0x4de8], R48 ;  /* 0x004de83001007387 */ /* 0x0001e80000100a00 */
[----:B0-----:R-:W4:Y:S04]  /*608e0*/  LDL.LU R48, [R1+0xa90] ;  /* 0x000a900001307983 */ /* 0x001f280000300800 */
[----:B------:R-:W4:Y:S04]  /*608f0*/  LDL.LU R49, [R1+0xa94] ;  /* 0x000a940001317983 */ /* 0x000f280000300800 */
[----:B------:R-:W4:Y:S04]  /*60900*/  LDL.LU R50, [R1+0xa98] ;  /* 0x000a980001327983 */ /* 0x000f280000300800 */
[----:B------:R-:W4:Y:S01]  /*60910*/  LDL.LU R51, [R1+0xa9c] ;  /* 0x000a9c0001337983 */ /* 0x000f220000300800 */
[C---:B--2---:R-:W-:Y:S06]  /*60920*/  HMMA.16816.F32 R40, R4.reuse, R44, R40 ;  /* 0x0000002c0428723c */ /* 0x044fec0000001828 */
[----:B------:R-:W-:-:S15]  /*60930*/  HMMA.16816.F32 R28, R4, R46, R28 ;  /* 0x0000002e041c723c */ /* 0x000fde000000181c */
[----:B------:R-:W-:-:S08]  /*60940*/  NOP ;  /* 0x0000000000007918 */ /* 0x000fd00000000000 */
[----:B------:R-:W-:Y:S04]  /*60950*/  STL.64 [R1+0xb90], R28 ;  /* 0x000b901c01007387 */ /* 0x000fe80000100a00 */
[----:B------:R0:W-:Y:S04]  /*60960*/  STL.64 [R1+0xb98], R30 ;  /* 0x000b981e01007387 */ /* 0x0001e80000100a00 */
[----:B0-----:R-:W2:Y:S04]  /*60970*/  LDL.LU.64 R30, [R1+0x4ec0] ;  /* 0x004ec000011e7983 */ /* 0x001ea80000300a00 */
[----:B------:R-:W2:Y:S04]  /*60980*/  LDL.LU.64 R28, [R1+0x4eb8] ;  /* 0x004eb800011c7983 */ /* 0x000ea80000300a00 */
[----:B------:R-:W-:Y:S04]  /*60990*/  STL.64 [R1+0xb80], R40 ;  /* 0x000b802801007387 */ /* 0x000fe80000100a00 */
[----:B------:R0:W-:Y:S04]  /*609a0*/  STL.64 [R1+0xb88], R42 ;  /* 0x000b882a01007387 */ /* 0x0001e80000100a00 */
[----:B0-----:R-:W3:Y:S04]  /*609b0*/  LDL.LU.64 R42, [R1+0x4eb0] ;  /* 0x004eb000012a7983 */ /* 0x001ee80000300a00 */
[----:B------:R-:W4:Y:S04]  /*609c0*/  LDL.LU.64 R40, [R1+0x4ea8] ;  /* 0x004ea80001287983 */ /* 0x000f280000300a00 */
[----:B------:R-:W-:Y:S04]  /*609d0*/  STL.64 [R1+0x4db0], R46 ;  /* 0x004db02e01007387 */ /* 0x000fe80000100a00 */
[----:B------:R0:W-:Y:S04]  /*609e0*/  STL.64 [R1+0x4da8], R44 ;  /* 0x004da82c01007387 */ /* 0x0001e80000100a00 */
[----:B0-----:R-:W2:Y:S04]  /*609f0*/  LDL.LU R44, [R1+0xaa0] ;  /* 0x000aa000012c7983 */ /* 0x001ea80000300800 */
[----:B------:R-:W2:Y:S04]  /*60a00*/  LDL.LU R45, [R1+0xaa4] ;  /* 0x000aa400012d7983 */ /* 0x000ea80000300800 */
[----:B------:R-:W2:Y:S04]  /*60a10*/  LDL.LU R46, [R1+0xaa8] ;  /* 0x000aa800012e7983 */ /* 0x000ea80000300800 */
[----:B------:R-:W2:Y:S01]  /*60a20*/  LDL.LU R47, [R1+0xaac] ;  /* 0x000aac00012f7983 */ /* 0x000ea20000300800 */
[----:B---3--:R-:W-:-:S15]  /*60a30*/  HMMA.16816.F32 R36, R4, R42, R36 ;  /* 0x0000002a0424723c */ /* 0x008fde0000001824 */
[----:B------:R-:W-:-:S08]  /*60a40*/  NOP ;  /* 0x0000000000007918 */ /* 0x000fd00000000000 */
[----:B------:R-:W-:Y:S04]  /*60a50*/  STL.64 [R1+0xb70], R36 ;  /* 0x000b702401007387 */ /* 0x000fe80000100a00 */
[----:B------:R0:W-:Y:S04]  /*60a60*/  STL.64 [R1+0xb78], R38 ;  /* 0x000b782601007387 */ /* 0x0001e80000100a00 */
[----:B0-----:R-:W3:Y:S04]  /*60a70*/  LDL.LU.64 R38, [R1+0x4ea0] ;  /* 0x004ea00001267983 */ /* 0x001ee80000300a00 */
[----:B------:R-:W2:Y:S01]  /*60a80*/  LDL.LU.64 R36, [R1+0x4e98] ;  /* 0x004e980001247983 */ /* 0x000ea20000300a00 */
[C---:B----4-:R-:W-:Y:S06]  /*60a90*/  HMMA.16816.F32 R24, R4.reuse, R40, R24 ;  /* 0x000000280418723c */ /* 0x050fec0000001818 */
[----:B------:R-:W-:-:S15]  /*60aa0*/  HMMA.16816.F32 R8, R4, R2, R8 ;  /* 0x000000020408723c */ /* 0x000fde0000001808 */
[----:B------:R-:W-:-:S02]  /*60ab0*/  NOP ;  /* 0x0000000000007918 */ /* 0x000fc40000000000 */
        /* <DEDUP_REMOVED lines=10> */
[----:B---3--:R-:W-:-:S15]  /*60b60*/  HMMA.16816.F32 R20, R4, R38, R20 ;  /* 0x000000260414723c */ /* 0x008fde0000001814 */
[----:B------:R-:W-:-:S08]  /*60b70*/  NOP ;  /* 0x0000000000007918 */ /* 0x000fd00000000000 */
[----:B------:R-:W-:Y:S04]  /*60b80*/  STL.64 [R1+0xb50], R20 ;  /* 0x000b501401007387 */ /* 0x000fe80000100a00 */
[----:B------:R0:W-:Y:S04]  /*60b90*/  STL.64 [R1+0xb58], R22 ;  /* 0x000b581601007387 */ /* 0x0001e80000100a00 */
[----:B0-----:R-:W3:Y:S04]  /*60ba0*/  LDL.LU.64 R22, [R1+0x4e80] ;  /* 0x004e800001167983 */ /* 0x001ee80000300a00 */
[----:B------:R-:W3:Y:S04]  /*60bb0*/  LDL.LU.64 R20, [R1+0x4e78] ;  /* 0x004e780001147983 */ /* 0x000ee80000300a00 */
[----:B------:R-:W-:Y:S04]  /*60bc0*/  STL.64 [R1+0x4e20], R38 ;  /* 0x004e202601007387 */ /* 0x000fe80000100a00 */
[----:B--2---:R0:W-:Y:S04]  /*60bd0*/  STL.64 [R1+0x4e18], R36 ;  /* 0x004e182401007387 */ /* 0x0041e80000100a00 */
[----:B0-----:R-:W2:Y:S04]  /*60be0*/  LDL.LU R36, [R1+0xac0] ;  /* 0x000ac00001247983 */ /* 0x001ea80000300800 */
[----:B------:R-:W2:Y:S04]  /*60bf0*/  LDL.LU R37, [R1+0xac4] ;  /* 0x000ac40001257983 */ /* 0x000ea80000300800 */
[----:B------:R-:W2:Y:S04]  /*60c00*/  LDL.LU R38, [R1+0xac8] ;  /* 0x000ac80001267983 */ /* 0x000ea80000300800 */
[----:B------:R-:W2:Y:S04]  /*60c10*/  LDL.LU R39, [R1+0xacc] ;  /* 0x000acc0001277983 */ /* 0x000ea80000300800 */
[----:B------:R-:W-:Y:S04]  /*60c20*/  STL.64 [R1+0xb40], R8 ;  /* 0x000b400801007387 */ /* 0x000fe80000100a00 */
[----:B------:R0:W-:Y:S04]  /*60c30*/  STL.64 [R1+0xb48], R10 ;  /* 0x000b480a01007387 */ /* 0x0001e80000100a00 */
[----:B0-----:R-:W4:Y:S04]  /*60c40*/  LDL.LU.64 R10, [R1+0x4e70] ;  /* 0x004e7000010a7983 */ /* 0x001f280000300a00 */
[----:B------:R-:W3:Y:S01]  /*60c50*/  LDL.LU.64 R8, [R1+0x4e68] ;  /* 0x004e680001087983 */ /* 0x000ee20000300a00 */
[C---:B----4-:R-:W-:Y:S06]  /*60c60*/  HMMA.16816.F32 R12, R4.reuse, R10, R12 ;  /* 0x0000000a040c723c */ /* 0x050fec000000180c */
[----:B---3--:R-:W-:-:S15]  /*60c70*/  HMMA.16816.F32 R16, R4, R8, R16 ;  /* 0x000000080410723c */ /* 0x008fde0000001810 */
[----:B------:R-:W-:-:S08]  /*60c80*/  NOP ;  /* 0x0000000000007918 */ /* 0x000fd00000000000 */
        /* <DEDUP_REMOVED lines=9> */
[----:B------:R0:W-:Y:S04]  /*60d20*/  STL.64 [R1+0x4d58], R8 ;  /* 0x004d580801007387 */ /* 0x0001e80000100a00 */
[----:B0-----:R-:W3:Y:S04]  /*60d30*/  LDL.LU R8, [R1+0xad0] ;  /* 0x000ad00001087983 */ /* 0x001ee80000300800 */
[----:B------:R-:W3:Y:S04]  /*60d40*/  LDL.LU R9, [R1+0xad4] ;  /* 0x000ad40001097983 */ /* 0x000ee80000300800 */
[----:B------:R-:W3:Y:S04]  /*60d50*/  LDL.LU R10, [R1+0xad8] ;  /* 0x000ad800010a7983 */ /* 0x000ee80000300800 */
[----:B------:R-:W3:Y:S02]  /*60d60*/  LDL.LU R11, [R1+0xadc] ;  /* 0x000adc00010b7983 */ /* 0x000ee40000300800 */
[----:B---3--:R-:W-:-:S15]  /*60d70*/  HMMA.16816.F32 R8, R4, R12, R8 ;  /* 0x0000000c0408723c */ /* 0x008fde0000001808 */
[----:B------:R-:W-:-:S08]  /*60d80*/  NOP ;  /* 0x0000000000007918 */ /* 0x000fd00000000000 */
[----:B------:R-:W-:Y:S04]  /*60d90*/  STL.64 [R1+0xb10], R8 ;  /* 0x000b100801007387 */ /* 0x000fe80000100a00 */
[----:B------:R2:W-:Y:S02]  /*60da0*/  STL.64 [R1+0xb18], R10 ;  /* 0x000b180a01007387 */ /* 0x0005e40000100a00 */
[C---:B--2---:R-:W-:Y:S06]  /*60db0*/  HMMA.16816.F32 R8, R4.reuse, R14, R36 ;  /* 0x0000000e0408723c */ /* 0x044fec0000001824 */
[----:B------:R-:W-:Y:S04]  /*60dc0*/  STL.64 [R1+0x4d70], R14 ;  /* 0x004d700e01007387 */ /* 0x000fe80000100a00 */
[----:B------:R4:W-:Y:S02]  /*60dd0*/  STL.64 [R1+0x4d68], R12 ;  /* 0x004d680c01007387 */ /* 0x0009e40000100a00 */
[C---:B----4-:R-:W-:Y:S11]  /*60de0*/  HMMA.16816.F32 R12, R4.reuse, R16, R40 ;  /* 0x00000010040c723c */ /* 0x050ff60000001828 */
[----:B------:R-:W-:Y:S04]  /*60df0*/  STL.64 [R1+0xb00], R8 ;  /* 0x000b000801007387 */ /* 0x000fe80000100a00 */
[----:B------:R0:W-:Y:S02]  /*60e00*/  STL.64 [R1+0xb08], R10 ;  /* 0x000b080a01007387 */ /* 0x0001e40000100a00 */
[C---:B0-----:R-:W-:Y:S06]  /*60e10*/  HMMA.16816.F32 R8, R4.reuse, R18, R44 ;  /* 0x000000120408723c */ /* 0x041fec000000182c */
[----:B------:R-:W-:Y:S04]  /*60e20*/  STL.64 [R1+0x4d80], R18 ;  /* 0x004d801201007387 */ /* 0x000fe80000100a00 */
[----:B------:R-:W-:Y:S04]  /*60e30*/  STL.64 [R1+0xaf0], R12 ;  /* 0x000af00c01007387 */ /* 0x000fe80000100a00 */
[----:B------:R0:W-:Y:S04]  /*60e40*/  STL.64 [R1+0xaf8], R14 ;  /* 0x000af80e01007387 */ /* 0x0001e80000100a00 */
[----:B------:R-:W-:Y:S01]  /*60e50*/  STL.64 [R1+0x4d78], R16 ;  /* 0x004d781001007387 */ /* 0x000fe20000100a00 */
[C---:B0-----:R-:W-:Y:S04]  /*60e60*/  HMMA.16816.F32 R12, R4.reuse, R20, R48 ;  /* 0x00000014040c723c */ /* 0x041fe80000001830 */
[----:B------:R-:W-:Y:S04]  /*60e70*/  STL.64 [R1+0xae0], R8 ;  /* 0x000ae00801007387 */ /* 0x000fe80000100a00 */
[----:B------:R0:W-:Y:S02]  /*60e80*/  STL.64 [R1+0xae8], R10 ;  /* 0x000ae80a01007387 */ /* 0x0001e40000100a00 */
[C---:B0-----:R-:W-:Y:S06]  /*60e90*/  HMMA.16816.F32 R8, R4.reuse, R22, R52 ;  /* 0x000000160408723c */ /* 0x041fec0000001834 */
[----:B------:R-:W-:Y:S07]  /*60ea0*/  STL.64 [R1+0x4da0], R22 ;  /* 0x004da01601007387 */ /* 0x000fee0000100a00 */
[----:B------:R-:W-:Y:S04]  /*60eb0*/  STL.64 [R1+0xad0], R12 ;  /* 0x000ad00c01007387 */ /* 0x000fe80000100a00 */
[----:B------:R0:W-:Y:S04]  /*60ec0*/  STL.64 [R1+0xad8], R14 ;  /* 0x000ad80e01007387 */ /* 0x0001e80000100a00 */
[----:B------:R-:W-:Y:S01]  /*60ed0*/  STL.64 [R1+0x4d98], R20 ;  /* 0x004d981401007387 */ /* 0x000fe20000100a00 */
[C---:B0-----:R-:W-:Y:S03]  /*60ee0*/  HMMA.16816.F32 R12, R4.reuse, R24, R56 ;  /* 0x00000018040c723c */ /* 0x041fe60000001838 */
[----:B------:R-:W-:Y:S04]  /*60ef0*/  STL.64 [R1+0xac0], R8 ;  /* 0x000ac00801007387 */ /* 0x000fe80000100a00 */
[----:B------:R0:W-:Y:S04]  /*60f00*/  STL.64 [R1+0xac8], R10 ;  /* 0x000ac80a01007387 */ /* 0x0001e80000100a00 */
[----:B------:R-:W2:Y:S01]  /*60f10*/  LDL.LU R44, [R1+0x9a0] ;  /* 0x0009a000012c7983 */ /* 0x000ea20000300800 */
[----:B0-----:R-:W-:Y:S11]  /*60f20*/  HMMA.16816.F32 R8, R4, R26, R32 ;  /* 0x0000001a0408723c */ /* 0x001ff60000001820 */
[----:B------:R-:W-:Y:S04]  /*60f30*/  STL.64 [R1+0xab0], R12 ;  /* 0x000ab00c01007387 */ /* 0x000fe80000100a00 */
[----:B------:R-:W-:Y:S08]  /*60f40*/  STL.64 [R1+0xab8], R14 ;  /* 0x000ab80e01007387 */ /* 0x000ff00000100a00 */
[----:B------:R0:W-:Y:S04]  /*60f50*/  STL.64 [R1+0xaa0], R8 ;  /* 0x000aa00801007387 */ /* 0x0001e80000100a00 */
[----:B------:R1:W-:Y:S04]  /*60f60*/  STL.64 [R1+0xaa8], R10 ;  /* 0x000aa80a01007387 */ /* 0x0003e80000100a00 */
[----:B------:R-:W2:Y:S04]  /*60f70*/  LDL.LU R45, [R1+0x9a4] ;  /* 0x0009a400012d7983 */ /* 0x000ea80000300800 */
[----:B------:R-:W3:Y:S04]  /*60f80*/  LDL.LU R46, [R1+0x9a8] ;  /* 0x0009a800012e7983 */ /* 0x000ee80000300800 */
[----:B------:R-:W3:Y:S04]  /*60f90*/  LDL.LU R47, [R1+0x9ac] ;  /* 0x0009ac00012f7983 */ /* 0x000ee80000300800 */
[----:B---3--:R-:W-:Y:S04]  /*60fa0*/  STL.64 [R1+0x4e00], R46 ;  /* 0x004e002e01007387 */ /* 0x008fe80000100a00 */
[----:B--2---:R-:W-:Y:S04]  /*60fb0*/  STL.64 [R1+0x4df8], R44 ;  /* 0x004df82c01007387 */ /* 0x004fe80000100a00 */
        /* <DEDUP_REMOVED lines=9> */
[----:B------:R-:W3:Y:S01]  /*61050*/  LDL.LU R19, [R1+0x9ec] ;  /* 0x0009ec0001137983 */ /* 0x000ee20000300800 */
[----:B------:R-:W-:-:S02]  /*61060*/  IMAD.MOV.U32 R21, RZ, RZ, R28 ;  /* 0x000000ffff157224 */ /* 0x000fc400078e001c */
        /* <DEDUP_REMOVED lines=16> */
[----:B0-----:R-:W2:Y:S04]  /*61170*/  LDL.LU R16, [R1+0xa50] ;  /* 0x000a500001107983 */ /* 0x001ea80000300800 */
[----:B------:R-:W2:Y:S04]  /*61180*/  LDL.LU R17, [R1+0xa54] ;  /* 0x000a540001117983 */ /* 0x000ea80000300800 */
[----:B------:R-:W2:Y:S04]  /*61190*/  LDL.LU R18, [R1+0xa58] ;  /* 0x000a580001127983 */ /* 0x000ea80000300800 */
[----:B------:R-:W2:Y:S04]  /*611a0*/  LDL.LU R19, [R1+0xa5c] ;  /* 0x000a5c0001137983 */ /* 0x000ea80000300800 */
[----:B------:R-:W3:Y:S04]  /*611b0*/  LDL.LU R28, [R1+0x20c0] ;  /* 0x0020c000011c7983 */ /* 0x000ee80000300800 */
[----:B------:R-:W3:Y:S04]  /*611c0*/  LDL.LU R32, [R1+0x20bc] ;  /* 0x0020bc0001207983 */ /* 0x000ee80000300800 */
[----:B------:R-:W4:Y:S04]  /*611d0*/  LDL.LU R29, [R1+0x20c8] ;  /* 0x0020c800011d7983 */ /* 0x000f280000300800 */
[----:B------:R-:W4:Y:S01]  /*611e0*/  LDL.LU R33, [R1+0x20c4] ;  /* 0x0020c40001217983 */ /* 0x000f220000300800 */
[----:B------:R-:W-:-:S03]  /*611f0*/  IMAD.MOV.U32 R22, RZ, RZ, R31 ;  /* 0x000000ffff167224 */ /* 0x000fc600078e001f */
        /* <DEDUP_REMOVED lines=8> */
[----:B------:R-:W2:Y:S04]  /*61280*/  LDL R54, [R1+0x30] ;  /* 0x0000300001367983 */ /* 0x000ea80000100800 */
[----:B------:R-:W2:Y:S04]  /*61290*/  LDL R55, [R1+0x34] ;  /* 0x0000340001377983 */ /* 0x000ea80000100800 */
[----:B------:R-:W2:Y:S04]  /*612a0*/  LDL R52, [R1+0x20] ;  /* 0x0000200001347983 */ /* 0x000ea80000100800 */
[----:B------:R-:W2:Y:S04]  /*612b0*/  LDL R53, [R1+0x24] ;  /* 0x0000240001357983 */ /* 0x000ea80000100800 */
        /* <DEDUP_REMOVED lines=12> */
[----:B------:R-:W-:Y:S04]  /*61380*/  STL.64 [R1+0x4d50], R26 ;  /* 0x004d501a01007387 */ /* 0x000fe80000100a00 */
[----:B------:R0:W-:Y:S04]  /*61390*/  STL.64 [R1+0x4d48], R24 ;  /* 0x004d481801007387 */ /* 0x0001e80000100a00 */
[----:B0-----:R-:W2:Y:S04]  /*613a0*/  LDL.LU R24, [R1+0x9f0] ;  /* 0x0009f00001187983 */ /* 0x001ea80000300800 */
[----:B------:R-:W2:Y:S04]  /*613b0*/  LDL.LU R25, [R1+0x9f4] ;  /* 0x0009f40001197983 */ /* 0x000ea80000300800 */
[----:B------:R-:W2:Y:S04]  /*613c0*/  LDL.LU R26, [R1+0x9f8] ;  /* 0x0009f800011a7983 */ /* 0x000ea80000300800 */
[----:B------:R-:W2:Y:S01]  /*613d0*/  LDL.LU R27, [R1+0x9fc] ;  /* 0x0009fc00011b7983 */ /* 0x000ea20000300800 */
[----:B---3--:R-:W-:-:S03]  /*613e0*/  IMAD R32, R32, 0x100, R28 ;  /* 0x0000010020207824 */ /* 0x008fc600078e021c */
[----:B------:R-:W3:Y:S01]  /*613f0*/  LDL.LU R28, [R1+0x4e44] ;  /* 0x004e4400011c7983 */ /* 0x000ee20000300800 */
[----:B----4-:R-:W-:-:S03]  /*61400*/  IMAD R33, R33, 0x100, R29 ;  /* 0x0000010021217824 */ /* 0x010fc600078e021d */
[----:B------:R-:W3:Y:S01]  /*61410*/  LDL.LU R29, [R1+0x4e40] ;  /* 0x004e4000011d7983 */ /* 0x000ee20000300800 */
[----:B--2---:R-:W-:Y:S02]  /*61420*/  IMAD R34, R34, 0x100, R30 ;  /* 0x0000010022227824 */ /* 0x004fe400078e021e */
[----:B------:R-:W-:Y:S01]  /*61430*/  IMAD R35, R35, 0x100, R31 ;  /* 0x0000010023237824 */ /* 0x000fe200078e021f */
[----:B---3--:R-:W-:-:S15]  /*61440*/  HMMA.16816.F32 R16, R4, R28, R16 ;  /* 0x0000001c0410723c */ /* 0x008fde0000001810 */
[----:B------:R-:W-:-:S08]  /*61450*/  NOP ;  /* 0x0000000000007918 */ /* 0x000fd00000000000 */
[----:B------:R-:W-:Y:S04]  /*61460*/  STL.64 [R1+0xa90], R16 ;  /* 0x000a901001007387 */ /* 0x000fe80000100a00 */
[----:B------:R0:W-:Y:S04]  /*61470*/  STL.64 [R1+0xa98], R18 ;  /* 0x000a981201007387 */ /* 0x0001e80000100a00 */
[----:B0-----:R-:W2:Y:S04]  /*61480*/  LDL.LU.64 R18, [R1+0x4e38] ;  /* 0x004e380001127983 */ /* 0x001ea80000300a00 */
[----:B------:R-:W2:Y:S04]  /*61490*/  LDL.LU.64 R16, [R1+0x4e30] ;  /* 0x004e300001107983 */ /* 0x000ea80000300a00 */
[----:B------:R-:W3:Y:S04]  /*614a0*/  LDL.LU R30, [R1+0x4e2c] ;  /* 0x004e2c00011e7983 */ /* 0x000ee80000300800 */
[----:B------:R-:W3:Y:S02]  /*614b0*/  LDL.LU R31, [R1+0x4e28] ;  /* 0x004e2800011f7983 */ /* 0x000ee40000300800 */
        /* <DEDUP_REMOVED lines=12> */
[C---:B----4-:R-:W-:Y:S06]  /*61580*/  HMMA.16816.F32 R8, R4.reuse, R36, R8 ;  /* 0x000000240408723c */ /* 0x050fec0000001808 */
[----:B------:R-:W-:-:S15]  /*61590*/  HMMA.16816.F32 R4, R4, R52, R44 ;  /* 0x000000340404723c */ /* 0x000fde000000182c */
[----:B------:R-:W-:-:S02]  /*615a0*/  NOP ;  /* 0x0000000000007918 */ /* 0x000fc40000000000 */
[----:B------:R-:W-:Y:S04]  /*615b0*/  STL.64 [R1+0x10a0], R8 ;  /* 0x0010a00801007387 */ /* 0x000fe80000100a00 */
[----:B------:R0:W-:Y:S04]  /*615c0*/  STL.64 [R1+0x10a8], R10 ;  /* 0x0010a80a01007387 */ /* 0x0001e80000100a00 */
[----:B0-----:R-:W4:Y:S04]  /*615d0*/  LDL.LU.64 R10, [R1+0x4e10] ;  /* 0x004e1000010a7983 */ /* 0x001f280000300a00 */
[----:B------:R-:W4:Y:S04]  /*615e0*/  LDL.LU.64 R8, [R1+0x4e08] ;  /* 0x004e080001087983 */ /* 0x000f280000300a00 */
[----:B---3--:R0:W-:Y:S04]  /*615f0*/  STL.64 [R1+0x4dc0], R38 ;  /* 0x004dc02601007387 */ /* 0x0081e80000100a00 */
[----:B0-----:R-:W3:Y:S04]  /*61600*/  LDL R38, [R1+0x10] ;  /* 0x0000100001267983 */ /* 0x001ee80000100800 */
[----:B------:R0:W-:Y:S04]  /*61610*/  STL.64 [R1+0x4db8], R36 ;  /* 0x004db82401007387 */ /* 0x0001e80000100a00 */
[----:B0-----:R-:W2:Y:S04]  /*61620*/  LDL.64 R36, [R1+0x18] ;  /* 0x0000180001247983 */ /* 0x001ea80000100a00 */
[----:B------:R-:W4:Y:S04]  /*61630*/  LDL.LU.64 R46, [R1+0x4e00] ;  /* 0x004e0000012e7983 */ /* 0x000f280000300a00 */
[----:B------:R-:W4:Y:S04]  /*61640*/  LDL.LU.64 R44, [R1+0x4df8] ;  /* 0x004df800012c7983 */ /* 0x000f280000300a00 */
[----:B------:R0:W-:Y:S04]  /*61650*/  STL.64 [R1+0xa80], R4 ;  /* 0x000a800401007387 */ /* 0x0001e80000100a00 */
[----:B------:R1:W-:Y:S04]  /*61660*/  STL.64 [R1+0xa88], R6 ;  /* 0x000a880601007387 */ /* 0x0003e80000100a00 */
[----:B0-----:R-:W3:Y:S04]  /*61670*/  LDL.LU R4, [R1+0xa20] ;  /* 0x000a200001047983 */ /* 0x001ee80000300800 */
[----:B------:R-:W3:Y:S04]  /*61680*/  LDL.LU R5, [R1+0xa24] ;  /* 0x000a240001057983 */ /* 0x000ee80000300800 */
[----:B-1----:R-:W3:Y:S04]  /*61690*/  LDL.LU R6, [R1+0xa28] ;  /* 0x000a280001067983 */ /* 0x002ee80000300800 */
[----:B------:R-:W3:Y:S01]  /*616a0*/  LDL.LU R7, [R1+0xa2c] ;  /* 0x000a2c0001077983 */ /* 0x000ee20000300800 */
[----:B------:R-:W-:-:S02]  /*616b0*/  F2FP.F16.E4M3.UNPACK_B R32, R32 ;  /* 0x00000020ff20723e */ /* 0x000fc400020006ff */
[----:B------:R-:W-:Y:S02]  /*616c0*/  F2FP.F16.E4M3.UNPACK_B R33, R33 ;  /* 0x00000021ff21723e */ /* 0x000fe400020006ff */
[----:B------:R-:W-:Y:S02]  /*616d0*/  F2FP.F16.E4M3.UNPACK_B R34, R34 ;  /* 0x00000022ff22723e */ /* 0x000fe400020006ff */
[----:B------:R-:W-:-:S07]  /*616e0*/  F2FP.F16.E4M3.UNPACK_B R35, R35 ;  /* 0x00000023ff23723e */ /* 0x000fce00020006ff */
[----:B------:R-:W-:Y:S01]  /*616f0*/  HMMA.16816.F32 R52, R32, R54, R48 ;  /* 0x000000362034723c */ /* 0x000fe20000001830 */
[----:B------:R-:W4:Y:S01]  /*61700*/  LDL.LU.64 R50, [R1+0x4df0] ;  /* 0x004df00001327983 */ /* 0x000f220000300a00 */
[----:B------:R-:W-:-:S03]  /*61710*/  IMAD.MOV.U32 R39, RZ, RZ, R0 ;  /* 0x000000ffff277224 */ /* 0x000fc600078e0000 */
[----:B------:R-:W4:-:S15]  /*61720*/  LDL.LU.64 R48, [R1+0x4de8] ;  /* 0x004de80001307983 */ /* 0x000f1e0000300a00 */
[----:B------:R-:W-:-:S03]  /*61730*/  NOP ;  /* 0x0000000000007918 */ /* 0x000fc60000000000 */
[----:B------:R-:W-:Y:S04]  /*61740*/  STL.64 [R1+0xa70], R52 ;  /* 0x000a703401007387 */ /* 0x000fe80000100a00 */
[----:B------:R0:W-:Y:S04]  /*61750*/  STL.64 [R1+0xa78], R54 ;  /* 0x000a783601007387 */ /* 0x0001e80000100a00 */
[----:B0-----:R-:W4:Y:S04]  /*61760*/  LDL.LU.64 R54, [R1+0x4de0] ;  /* 0x004de00001367983 */ /* 0x001f280000300a00 */
[----:B------:R-:W4:Y:S01]  /*61770*/  LDL.LU.64 R52, [R1+0x4dd8] ;  /* 0x004dd80001347983 */ /* 0x000f220000300a00 */
[----:B--2---:R-:W-:Y:S01]  /*61780*/  IMAD.MOV.U32 R0, RZ, RZ, R37 ;  /* 0x000000ffff007224 */ /* 0x004fe200078e0025 */
[----:B---3--:R-:W-:-:S15]  /*61790*/  HMMA.16816.F32 R4, R32, R36, R4 ;  /* 0x000000242004723c */ /* 0x008fde0000001804 */
[----:B------:R-:W-:-:S08]  /*617a0*/  NOP ;  /* 0x0000000000007918 */ /* 0x000fd00000000000 */
[----:B------:R0:W-:Y:S04]  /*617b0*/  STL.64 [R1+0xa60], R4 ;  /* 0x000a600401007387 */ /* 0x0001e80000100a00 */
[----:B------:R-:W-:Y:S01]  /*617c0*/  STL.64 [R1+0xa68], R6 ;  /* 0x000a680601007387 */ /* 0x000fe20000100a00 */
[----:B0-----:R-:W-:Y:S02]  /*617d0*/  IMAD.MOV.U32 R4, RZ, RZ, R36 ;  /* 0x000000ffff047224 */ /* 0x001fe400078e0024 */
[C---:B------:R-:W-:Y:S01]  /*617e0*/  HMMA.16816.F32 R36, R32.reuse, R38, R56 ;  /* 0x000000262024723c */ /* 0x040fe20000001838 */
[----:B------:R-:W2:Y:S04]  /*617f0*/  LDL.LU.64 R58, [R1+0x4dd0] ;  /* 0x004dd000013a7983 */ /* 0x000ea80000300a00 */
[----:B------:R-:W4:Y:S01]  /*61800*/  LDL.LU.64 R56, [R1+0x4dc8] ;  /* 0x004dc80001387983 */ /* 0x000f220000300a00 */
[C---:B------:R-:W-:Y:S06]  /*61810*/  HMMA.16816.F32 R28, R32.reuse, R20, R28 ;  /* 0x00000014201c723c */ /* 0x040fec000000181c */
[C---:B------:R-:W-:Y:S06]  /*61820*/  HMMA.16816.F32 R20, R32.reuse, R22, R24 ;  /* 0x000000162014723c */ /* 0x040fec0000001818 */
[C---:B------:R-:W-:Y:S05]  /*61830*/  HMMA.16816.F32 R16, R32.reuse, R60, R16 ;  /* 0x0000003c2010723c */ /* 0x040fea0000001810 */
[----:B------:R-:W-:Y:S04]  /*61840*/  STL.64 [R1+0xa50], R36 ;  /* 0x000a502401007387 */ /* 0x000fe80000100a00 */
[----:B------:R-:W-:Y:S04]  /*61850*/  STL.64 [R1+0xa58], R38 ;  /* 0x000a582601007387 */ /* 0x000fe80000100a00 */
[----:B------:R-:W-:Y:S04]  /*61860*/  STL.64 [R1+0xa40], R28 ;  /* 0x000a401c01007387 */ /* 0x000fe80000100a00 */
[----:B------:R-:W-:Y:S04]  /*61870*/  STL.64 [R1+0xa48], R30 ;  /* 0x000a481e01007387 */ /* 0x000fe80000100a00 */
[----:B------:R-:W-:Y:S04]  /*61880*/  STL.64 [R1+0xa30], R20 ;  /* 0x000a301401007387 */ /* 0x000fe80000100a00 */
[----:B------:R-:W-:Y:S04]  /*61890*/  STL.64 [R1+0xa38], R22 ;  /* 0x000a381601007387 */ /* 0x000fe80000100a00 */
[----:B------:R-:W-:Y:S04]  /*618a0*/  STL.64 [R1+0xa20], R16 ;  /* 0x000a201001007387 */ /* 0x000fe80000100a00 */
[----:B------:R-:W-:Y:S01]  /*618b0*/  STL.64 [R1+0xa28], R18 ;  /* 0x000a281201007387 */ /* 0x000fe20000100a00 */
[C---:B--2---:R-:W-:Y:S06]  /*618c0*/  HMMA.16816.F32 R12, R32.reuse, R58, R12 ;  /* 0x0000003a200c723c */ /* 0x044fec000000180c */
[----:B----4-:R-:W-:Y:S01]  /*618d0*/  HMMA.16816.F32 R8, R32, R56, R8 ;  /* 0x000000382008723c */ /* 0x010fe20000001808 */
[----:B------:R-:W-:-:S15]  /*618e0*/  STL.64 [R1+0x4cf0], R58 ;  /* 0x004cf03a01007387 */ /* 0x000fde0000100a00 */
[----:B------:R-:W-:-:S01]  /*618f0*/  NOP ;  /* 0x0000000000007918 */ /* 0x000fc20000000000 */
[----:B------:R-:W-:Y:S04]  /*61900*/  STL.64 [R1+0xa10], R12 ;  /* 0x000a100c01007387 */ /* 0x000fe80000100a00 */
[----:B------:R0:W-:Y:S04]  /*61910*/  STL.64 [R1+0xa18], R14 ;  /* 0x000a180e01007387 */ /* 0x0001e80000100a00 */
[----:B------:R-:W-:Y:S04]  /*61920*/  STL.64 [R1+0x4ce8], R56 ;  /* 0x004ce83801007387 */ /* 0x000fe80000100a00 */
[----:B------:R-:W-:Y:S01]  /*61930*/  STL.64 [R1+0xa00], R8 ;  /* 0x000a000801007387 */ /* 0x000fe20000100a00 */
[C---:B0-----:R-:W-:Y:S03]  /*61940*/  HMMA.16816.F32 R12, R32.reuse, R54, R40 ;  /* 0x00000036200c723c */ /* 0x041fe60000001828 */
[----:B------:R0:W-:Y:S04]  /*61950*/  STL.64 [R1+0xa08], R10 ;  /* 0x000a080a01007387 */ /* 0x0001e80000100a00 */
[----:B------:R-:W2:Y:S01]  /*61960*/  LDL.LU R28, [R1+0x8c0] ;  /* 0x0008c000011c7983 */ /* 0x000ea20000300800 */
[----:B0-----:R-:W-:-:S15]  /*61970*/  HMMA.16816.F32 R8, R32, R52, R44 ;  /* 0x000000342008723c */ /* 0x001fde000000182c */
        /* <DEDUP_REMOVED lines=59> */
[----:B------:R-:W3:Y:S04]  /*61d30*/  LDL.LU.64 R44, [R1+0x4da8] ;  /* 0x004da800012c7983 */ /* 0x000ee80000300a00 */
[----:B------:R-:W-:Y:S04]  /*61d40*/  STL.64 [R1+0x4cb8], R50 ;  /* 0x004cb83201007387 */ /* 0x000fe80000100a00 */
[----:B------:R0:W-:Y:S04]  /*61d50*/  STL.64 [R1+0x4cb0], R48 ;  /* 0x004cb03001007387 */ /* 0x0001e80000100a00 */
[----:B0-----:R-:W2:Y:S04]  /*61d60*/  LDL.LU R48, [R1+0x8f0] ;  /* 0x0008f00001307983 */ /* 0x001ea80000300800 */
[----:B------:R-:W2:Y:S04]  /*61d70*/  LDL.LU R49, [R1+0x8f4] ;  /* 0x0008f40001317983 */ /* 0x000ea80000300800 */
[----:B------:R-:W2:Y:S04]  /*61d80*/  LDL.LU R50, [R1+0x8f8] ;  /* 0x0008f80001327983 */ /* 0x000ea80000300800 */
[----:B------:R-:W2:Y:S01]  /*61d90*/  LDL.LU R51, [R1+0x8fc] ;  /* 0x0008fc0001337983 */ /* 0x000ea20000300800 */
        /* <DEDUP_REMOVED lines=10> */
[----:B------:R-:W3:Y:S01]  /*61e40*/  LDL.LU.64 R40, [R1+0x4d88] ;  /* 0x004d880001287983 */ /* 0x000ee20000300a00 */
[C---:B------:R-:W-:Y:S03]  /*61e50*/  HMMA.16816.F32 R8, R32.reuse, R38, R8 ;  /* 0x000000262008723c */ /* 0x040fe60000001808 */
[----:B------:R-:W-:Y:S04]  /*61e60*/  STL.64 [R1+0x4c98], R46 ;  /* 0x004c982e01007387 */ /* 0x000fe80000100a00 */
[----:B------:R0:W-:Y:S04]  /*61e70*/  STL.64 [R1+0x4c90], R44 ;  /* 0x004c902c01007387 */ /* 0x0001e80000100a00 */
[----:B0-----:R-:W4:Y:S04]  /*61e80*/  LDL.LU R44, [R1+0x900] ;  /* 0x00090000012c7983 */ /* 0x001f280000300800 */
[----:B------:R-:W4:Y:S04]  /*61e90*/  LDL.LU R45, [R1+0x904] ;  /* 0x00090400012d7983 */ /* 0x000f280000300800 */
[----:B------:R-:W4:Y:S04]  /*61ea0*/  LDL.LU R46, [R1+0x908] ;  /* 0x00090800012e7983 */ /* 0x000f280000300800 */
[----:B------:R-:W4:Y:S01]  /*61eb0*/  LDL.LU R47, [R1+0x90c] ;  /* 0x00090c00012f7983 */ /* 0x000f220000300800 */
        /* <DEDUP_REMOVED lines=10> */
[----:B------:R-:W3:Y:S04]  /*61f60*/  LDL.LU.64 R12, [R1+0x4d68] ;  /* 0x004d6800010c7983 */ /* 0x000ee80000300a00 */
[----:B------:R-:W-:Y:S04]  /*61f70*/  STL.64 [R1+0x4c78], R42 ;  /* 0x004c782a01007387 */ /* 0x000fe80000100a00 */
[----:B------:R0:W-:Y:S04]  /*61f80*/  STL.64 [R1+0x4c70], R40 ;  /* 0x004c702801007387 */ /* 0x0001e80000100a00 */
[----:B0-----:R-:W4:Y:S04]  /*61f90*/  LDL.LU R40, [R1+0x910] ;  /* 0x0009100001287983 */ /* 0x001f280000300800 */
[----:B------:R-:W4:Y:S04]  /*61fa0*/  LDL.LU R41, [R1+0x914] ;  /* 0x0009140001297983 */ /* 0x000f280000300800 */
[----:B------:R-:W4:Y:S04]  /*61fb0*/  LDL.LU R42, [R1+0x918] ;  /* 0x00091800012a7983 */ /* 0x000f280000300800 */
[----:B------:R-:W4:Y:S04]  /*61fc0*/  LDL.LU R43, [R1+0x91c] ;  /* 0x00091c00012b7983 */ /* 0x000f280000300800 */
        /* <DEDUP_REMOVED lines=9> */
[----:B------:R-:W3:Y:S01]  /*62060*/  LDL.LU R39, [R1+0x92c] ;  /* 0x00092c0001277983 */ /* 0x000ee20000300800 */
[C---:B----4-:R-:W-:Y:S06]  /*62070*/  HMMA.16816.F32 R40, R32.reuse, R8, R40 ;  /* 0x000000082028723c */ /* 0x050fec0000001828 */
[----:B---3--:R-:W-:-:S15]  /*62080*/  HMMA.16816.F32 R36, R32, R2, R36 ;  /* 0x000000022024723c */ /* 0x008fde0000001824 */
[----:B------:R-:W-:-:S08]  /*62090*/  NOP ;  /* 0x0000000000007918 */ /* 0x000fd00000000000 */
[----:B------:R-:W-:Y:S04]  /*620a0*/  STL.64 [R1+0x960], R36 ;  /* 0x0009602401007387 */ /* 0x000fe80000100a00 */
[----:B------:R2:W-:Y:S02]  /*620b0*/  STL.64 [R1+0x968], R38 ;  /* 0x0009682601007387 */ /* 0x0005e40000100a00 */
[C---:B--2---:R-:W-:Y:S06]  /*620c0*/  HMMA.16816.F32 R36, R32.reuse, R10, R44 ;  /* 0x0000000a2024723c */ /* 0x044fec000000182c */
[----:B------:R-:W-:Y:S04]  /*620d0*/  STL.64 [R1+0x4c88], R10 ;  /* 0x004c880a01007387 */ /* 0x000fe80000100a00 */
[----:B------:R-:W-:Y:S04]  /*620e0*/  STL.64 [R1+0x950], R40 ;  /* 0x0009502801007387 */ /* 0x000fe80000100a00 */
[----:B------:R-:W-:Y:S04]  /*620f0*/  STL.64 [R1+0x958], R42 ;  /* 0x0009582a01007387 */ /* 0x000fe80000100a00 */
[----:B------:R0:W-:Y:S05]  /*62100*/  STL.64 [R1+0x4c80], R8 ;  /* 0x004c800801007387 */ /* 0x0001ea0000100a00 */
[----:B------:R-:W-:Y:S04]  /*62110*/  STL.64 [R1+0x940], R36 ;  /* 0x0009402401007387 */ /* 0x000fe80000100a00 */
[----:B------:R1:W-:Y:S01]  /*62120*/  STL.64 [R1+0x948], R38 ;  /* 0x0009482601007387 */ /* 0x0003e20000100a00 */
[C---:B0-----:R-:W-:Y:S06]  /*62130*/  HMMA.16816.F32 R8, R32.reuse, R14, R52 ;  /* 0x0000000e2008723c */ /* 0x041fec0000001834 */
[----:B-1----:R-:W-:Y:S01]  /*62140*/  HMMA.16816.F32 R36, R32, R12, R48 ;  /* 0x0000000c2024723c */ /* 0x002fe20000001830 */
[----:B------:R-:W-:-:S15]  /*62150*/  STL.64 [R1+0x4ca8], R14 ;  /* 0x004ca80e01007387 */ /* 0x000fde0000100a00 */
[----:B------:R-:W-:-:S07]  /*62160*/  NOP ;  /* 0x0000000000007918 */ /* 0x000fce0000000000 */
[----:B------:R-:W-:Y:S04]  /*62170*/  STL.64 [R1+0x930], R36 ;  /* 0x0009302401007387 */ /* 0x000fe80000100a00 */
[----:B------:R-:W-:Y:S04]  /*62180*/  STL.64 [R1+0x938], R38 ;  /* 0x0009382601007387 */ /* 0x000fe80000100a00 */
[----:B------:R0:W-:Y:S04]  /*62190*/  STL.64 [R1+0x4ca0], R12 ;  /* 0x004ca00c01007387 */ /* 0x0001e80000100a00 */
[----:B------:R-:W-:Y:S04]  /*621a0*/  STL.64 [R1+0x920], R8 ;  /* 0x0009200801007387 */ /* 0x000fe80000100a00 */
[----:B------:R1:W-:Y:S01]  /*621b0*/  STL.64 [R1+0x928], R10 ;  /* 0x0009280a01007387 */ /* 0x0003e20000100a00 */
[C---:B0-----:R-:W-:Y:S06]  /*621c0*/  HMMA.16816.F32 R12, R32.reuse, R16, R56 ;  /* 0x00000010200c723c */ /* 0x041fec0000001838 */
[C---:B-1----:R-:W-:Y:S06]  /*621d0*/  HMMA.16816.F32 R8, R32.reuse, R18, R28 ;  /* 0x000000122008723c */ /* 0x042fec000000181c */
[----:B------:R-:W-:Y:S11]  /*621e0*/  STL.64 [R1+0x4c68], R18 ;  /* 0x004c681201007387 */ /* 0x000ff60000100a00 */
[----:B------:R-:W-:Y:S04]  /*621f0*/  STL.64 [R1+0x910], R12 ;  /* 0x0009100c01007387 */ /* 0x000fe80000100a00 */
[----:B------:R-:W-:Y:S04]  /*62200*/  STL.64 [R1+0x918], R14 ;  /* 0x0009180e01007387 */ /* 0x000fe80000100a00 */
[----:B------:R-:W-:Y:S04]  /*62210*/  STL.64 [R1+0x4c60], R16 ;  /* 0x004c601001007387 */ /* 0x000fe80000100a00 */
        /* <DEDUP_REMOVED lines=10> */
[----:B0-----:R-:W3:Y:S04]  /*622c0*/  LDL.LU R8, [R1+0x860] ;  /* 0x0008600001087983 */ /* 0x001ee80000300800 */
[----:B------:R-:W3:Y:S04]  /*622d0*/  LDL.LU R9, [R1+0x864] ;  /* 0x0008640001097983 */ /* 0x000ee80000300800 */
[----:B-1----:R-:W3:Y:S04]  /*622e0*/  LDL.LU R10, [R1+0x868] ;  /* 0x00086800010a7983 */ /* 0x002ee80000300800 */
[----:B------:R-:W3:Y:S04]  /*622f0*/  LDL.LU R11, [R1+0x86c] ;  /* 0x00086c00010b7983 */ /* 0x000ee80000300800 */
[----:B------:R-:W4:Y:S04]  /*62300*/  LDL.LU R24, [R1+0x8a0] ;  /* 0x0008a00001187983 */ /* 0x000f280000300800 */
[----:B------:R-:W4:Y:S04]  /*62310*/  LDL.LU R25, [R1+0x8a4] ;  /* 0x0008a40001197983 */ /* 0x000f280000300800 */
[----:B------:R-:W4:Y:S04]  /*62320*/  LDL.LU R26, [R1+0x8a8] ;  /* 0x0008a800011a7983 */ /* 0x000f280000300800 */
[----:B------:R-:W4:Y:S04]  /*62330*/  LDL.LU R27, [R1+0x8ac] ;  /* 0x0008ac00011b7983 */ /* 0x000f280000300800 */
[----:B------:R-:W2:Y:S04]  /*62340*/  LDL.LU R28, [R1+0x880] ;  /* 0x00088000011c7983 */ /* 0x000ea80000300800 */
[----:B------:R-:W2:Y:S04]  /*62350*/  LDL.LU R29, [R1+0x884] ;  /* 0x00088400011d7983 */ /* 0x000ea80000300800 */
[----:B------:R-:W2:Y:S04]  /*62360*/  LDL.LU R30, [R1+0x888] ;  /* 0x00088800011e7983 */ /* 0x000ea80000300800 */
[----:B------:R-:W2:Y:S01]  /*62370*/  LDL.LU R31, [R1+0x88c] ;  /* 0x00088c00011f7983 */ /* 0x000ea20000300800 */
[----:B------:R-:W-:-:S03]  /*62380*/  IMAD.MOV.U32 R56, RZ, RZ, R4 ;  /* 0x000000ffff387224 */ /* 0x000fc600078e0004 */
        /* <DEDUP_REMOVED lines=18> */
[----:B------:R-:W3:Y:S04]  /*624b0*/  LDL.64 R44, [R1+0x20] ;  /* 0x00002000012c7983 */ /* 0x000ee80000100a00 */
        /* <DEDUP_REMOVED lines=9> */
[----:B------:R-:W3:Y:S01]  /*62550*/  LDL.64 R58, [R1+0x10] ;  /* 0x00001000013a7983 */ /* 0x000ee20000100a00 */
[----:B----4-:R-:W-:-:S15]  /*62560*/  HMMA.16816.F32 R24, R32, R22, R24 ;  /* 0x000000162018723c */ /* 0x010fde0000001818 */
[----:B------:R-:W-:-:S08]  /*62570*/  NOP ;  /* 0x0000000000007918 */ /* 0x000fd00000000000 */
[----:B------:R-:W-:Y:S04]  /*62580*/  STL.64 [R1+0x8e0], R24 ;  /* 0x0008e01801007387 */ /* 0x000fe80000100a00 */
[----:B------:R0:W-:Y:S04]  /*62590*/  STL.64 [R1+0x8e8], R26 ;  /* 0x0008e81a01007387 */ /* 0x0001e80000100a00 */
[----:B0-----:R-:W2:Y:S04]  /*625a0*/  LDL.LU.64 R26, [R1+0x4d50] ;  /* 0x004d5000011a7983 */ /* 0x001ea80000300a00 */
[----:B------:R-:W3:Y:S04]  /*625b0*/  LDL.LU.64 R24, [R1+0x4d48] ;  /* 0x004d480001187983 */ /* 0x000ee80000300a00 */
[----:B------:R0:W-:Y:S04]  /*625c0*/  STL.64 [R1+0x4c48], R22 ;  /* 0x004c481601007387 */ /* 0x0001e80000100a00 */
[----:B0-----:R-:W4:Y:S04]  /*625d0*/  LDL.LU R22, [R1+0x20e8] ;  /* 0x0020e80001167983 */ /* 0x001f280000300800 */
[----:B------:R-:W4:Y:S04]  /*625e0*/  LDL.LU R23, [R1+0x20f0] ;  /* 0x0020f00001177983 */ /* 0x000f280000300800 */
[----:B------:R0:W-:Y:S04]  /*625f0*/  STL.64 [R1+0x4c40], R20 ;  /* 0x004c401401007387 */ /* 0x0001e80000100a00 */
[----:B0-----:R-:W4:Y:S01]  /*62600*/  LDL.LU R21, [R1+0x20e0] ;  /* 0x0020e00001157983 */ /* 0x001f220000300800 */
[C---:B--2---:R-:W-:Y:S06]  /*62610*/  HMMA.16816.F32 R28, R32.reuse, R26, R28 ;  /* 0x0000001a201c723c */ /* 0x044fec000000181c */
[----:B---3--:R-:W-:-:S15]  /*62620*/  HMMA.16816.F32 R36, R32, R24, R36 ;  /* 0x000000182024723c */ /* 0x008fde0000001824 */
[----:B------:R-:W-:-:S08]  /*62630*/  NOP ;  /* 0x0000000000007918 */ /* 0x000fd00000000000 */
        /* <DEDUP_REMOVED lines=10> */
[----:B0-----:R-:W2:Y:S04]  /*626e0*/  LDL.LU R24, [R1+0x870] ;  /* 0x0008700001187983 */ /* 0x001ea80000300800 */
[----:B------:R-:W2:Y:S04]  /*626f0*/  LDL.LU R25, [R1+0x874] ;  /* 0x0008740001197983 */ /* 0x000ea80000300800 */
[----:B------:R-:W2:Y:S04]  /*62700*/  LDL.LU R26, [R1+0x878] ;  /* 0x00087800011a7983 */ /* 0x000ea80000300800 */
[----:B------:R-:W2:Y:S01]  /*62710*/  LDL.LU R27, [R1+0x87c] ;  /* 0x00087c00011b7983 */ /* 0x000ea20000300800 */
[----:B------:R-:W-:Y:S01]  /*62720*/  HMMA.16816.F32 R8, R32, R44, R8 ;  /* 0x0000002c2008723c */ /* 0x000fe20000001808 */
[----:B----4-:R-:W-:-:S02]  /*62730*/  IMAD R4, R4, 0x100, R21 ;  /* 0x0000010004047824 */ /* 0x010fc400078e0215 */
[----:B------:R-:W-:Y:S02]  /*62740*/  IMAD R5, R5, 0x100, R22 ;  /* 0x0000010005057824 */ /* 0x000fe400078e0216 */
[----:B------:R-:W-:Y:S02]  /*62750*/  IMAD R6, R6, 0x100, R23 ;  /* 0x0000010006067824 */ /* 0x000fe400078e0217 */
[----:B------:R-:W-:Y:S01]  /*62760*/  IMAD R7, R0, 0x100, R7 ;  /* 0x0000010000077824 */ /* 0x000fe200078e0207 */
[----:B------:R-:W-:Y:S02]  /*62770*/  F2FP.F16.E4M3.UNPACK_B R4, R4 ;  /* 0x00000004ff04723e */ /* 0x000fe400020006ff */
[----:B------:R-:W-:Y:S02]  /*62780*/  F2FP.F16.E4M3.UNPACK_B R5, R5 ;  /* 0x00000005ff05723e */ /* 0x000fe400020006ff */
[----:B------:R-:W-:Y:S02]  /*62790*/  F2FP.F16.E4M3.UNPACK_B R6, R6 ;  /* 0x00000006ff06723e */ /* 0x000fe400020006ff */
[----:B------:R-:W-:Y:S01]  /*627a0*/  F2FP.F16.E4M3.UNPACK_B R7, R7 ;  /* 0x00000007ff07723e */ /* 0x000fe200020006ff */
[----:B------:R-:W-:Y:S01]  /*627b0*/  IMAD.MOV.U32 R0, RZ, RZ, R47 ;  /* 0x000000ffff007224 */ /* 0x000fe200078e002f */
[C---:B---3--:R-:W-:Y:S06]  /*627c0*/  HMMA.16816.F32 R12, R32.reuse, R36, R12 ;  /* 0x00000024200c723c */ /* 0x048fec000000180c */
[C---:B--2---:R-:W-:Y:S06]  /*627d0*/  HMMA.16816.F32 R16, R32.reuse, R30, R16 ;  /* 0x0000001e2010723c */ /* 0x044fec0000001810 */
[----:B------:R-:W-:-:S15]  /*627e0*/  HMMA.16816.F32 R24, R32, R28, R24 ;  /* 0x0000001c2018723c */ /* 0x000fde0000001818 */
[----:B------:R-:W-:-:S08]  /*627f0*/  NOP ;  /* 0x0000000000007918 */ /* 0x000fd00000000000 */
        /* <DEDUP_REMOVED lines=13> */
[----:B------:R-:W-:-:S02]  /*628d0*/  IMAD.MOV.U32 R17, RZ, RZ, R44 ;  /* 0x000000ffff117224 */ /* 0x000fc400078e002c */
[----:B------:R-:W-:-:S03]  /*628e0*/  IMAD.MOV.U32 R16, RZ, RZ, R45 ;  /* 0x000000ffff107224 */ /* 0x000fc600078e002d */
[C---:B------:R-:W-:Y:S02]  /*628f0*/  HMMA.16816.F32 R12, R4.reuse, R56, R48 ;  /* 0x00000038040c723c */ /* 0x040fe40000001830 */
[----:B------:R-:W-:Y:S04]  /*62900*/  STL.64 [R1+0x4ce0], R16 ;  /* 0x004ce01001007387 */ /* 0x000fe80000100a00 */
[----:B------:R-:W-:Y:S11]  /*62910*/  STL [R1+0x4c28], R0 ;  /* 0x004c280001007387 */ /* 0x000ff60000100800 */
[----:B------:R-:W-:Y:S04]  /*62920*/  STL.64 [R1+0x890], R8 ;  /* 0x0008900801007387 */ /* 0x000fe80000100a00 */
[----:B------:R0:W-:Y:S02]  /*62930*/  STL.64 [R1+0x898], R10 ;  /* 0x0008980a01007387 */ /* 0x0001e40000100a00 */
[----:B0-----:R-:W-:Y:S02]  /*62940*/  HMMA.16816.F32 R8, R4, R58, R52 ;  /* 0x0000003a0408723c */ /* 0x001fe40000001834 */
[----:B------:R-:W-:Y:S04]  /*62950*/  STL.64 [R1+0x880], R12 ;  /* 0x0008800c01007387 */ /* 0x000fe80000100a00 */
[----:B------:R-:W-:Y:S04]  /*62960*/  STL.64 [R1+0x888], R14 ;  /* 0x0008880e01007387 */ /* 0x000fe80000100a00 */
[----:B------:R-:W2:-:S13]  /*62970*/  LDL.LU R24, [R1+0x720] ;  /* 0x0007200001187983 */ /* 0x000e9a0000300800 */
        /* <DEDUP_REMOVED lines=17> */
[----:B------:R-:W-:-:S03]  /*62a90*/  IMAD.MOV.U32 R0, RZ, RZ, R59 ;  /* 0x000000ffff007224 */ /* 0x000fc600078e003b */
[----:B---3--:R-:W-:Y:S04]  /*62aa0*/  STL.64 [R1+0x4d20], R30 ;  /* 0x004d201e01007387 */ /* 0x008fe80000100a00 */
[----:B--2---:R2:W-:Y:S04]  /*62ab0*/  STL.64 [R1+0x4d18], R28 ;  /* 0x004d181c01007387 */ /* 0x0045e80000100a00 */
        /* <DEDUP_REMOVED lines=8> */
[----:B0-----:R-:W3:Y:S04]  /*62b40*/  LDL R26, [R1] ;  /* 0x00000000011a7983 */ /* 0x001ee80000100800 */
[----:B------:R-:W3:Y:S04]  /*62b50*/  LDL R27, [R1+0x4] ;  /* 0x00000400011b7983 */ /* 0x000ee80000100800 */
[----:B-1----:R-:W3:Y:S04]  /*62b60*/  LDL.LU R32, [R1+0x810] ;  /* 0x0008100001207983 */ /* 0x002ee80000300800 */
[----:B------:R-:W3:Y:S04]  /*62b70*/  LDL.LU R33, [R1+0x814] ;  /* 0x0008140001217983 */ /* 0x000ee80000300800 */
[----:B------:R-:W3:Y:S04]  /*62b80*/  LDL.LU R34, [R1+0x818] ;  /* 0x0008180001227983 */ /* 0x000ee80000300800 */
[----:B------:R-:W3:Y:S04]  /*62b90*/  LDL.LU R35, [R1+0x81c] ;  /* 0x00081c0001237983 */ /* 0x000ee80000300800 */
[----:B------:R-:W4:Y:S04]  /*62ba0*/  LDL R24, [R1+0x8] ;  /* 0x0000080001187983 */ /* 0x000f280000100800 */
[----:B------:R-:W4:Y:S04]  /*62bb0*/  LDL R25, [R1+0xc] ;  /* 0x00000c0001197983 */ /* 0x000f280000100800 */
[----:B--2---:R-:W4:Y:S04]  /*62bc0*/  LDL.LU R28, [R1+0x820] ;  /* 0x00082000011c7983 */ /* 0x004f280000300800 */
[----:B------:R-:W4:Y:S04]  /*62bd0*/  LDL.LU R29, [R1+0x824] ;  /* 0x00082400011d7983 */ /* 0x000f280000300800 */
        /* <DEDUP_REMOVED lines=34> */
[C---:B----4-:R-:W-:Y:S06]  /*62e00*/  HMMA.16816.F32 R28, R4.reuse, R24, R28 ;  /* 0x00000018041c723c */ /* 0x050fec000000181c */
[C---:B---3--:R-:W-:Y:S06]  /*62e10*/  HMMA.16816.F32 R24, R4.reuse, R26, R32 ;  /* 0x0000001a0418723c */ /* 0x048fec0000001820 */
[C---:B--2---:R-:W-:Y:S11]  /*62e20*/  HMMA.16816.F32 R56, R4.reuse, R60, R56 ;  /* 0x0000003c0438723c */ /* 0x044ff60000001838 */
[----:B------:R-:W-:Y:S04]  /*62e30*/  STL.64 [R1+0x860], R28 ;  /* 0x0008601c01007387 */ /* 0x000fe80000100a00 */
[----:B------:R0:W-:Y:S04]  /*62e40*/  STL.64 [R1+0x868], R30 ;  /* 0x0008681e01007387 */ /* 0x0001e80000100a00 */
[----:B0-----:R-:W2:Y:S04]  /*62e50*/  LDL.LU.64 R30, [R1+0x4d20] ;  /* 0x004d2000011e7983 */ /* 0x001ea80000300a00 */
[----:B------:R-:W2:Y:S04]  /*62e60*/  LDL.LU.64 R28, [R1+0x4d18] ;  /* 0x004d1800011c7983 */ /* 0x000ea80000300a00 */
[----:B------:R-:W3:Y:S04]  /*62e70*/  LDL.LU.64 R34, [R1+0x4d10] ;  /* 0x004d100001227983 */ /* 0x000ee80000300a00 */
[----:B------:R-:W3:Y:S04]  /*62e80*/  LDL.LU.64 R32, [R1+0x4d08] ;  /* 0x004d080001207983 */ /* 0x000ee80000300a00 */
[----:B------:R-:W-:Y:S04]  /*62e90*/  STL.64 [R1+0x850], R24 ;  /* 0x0008501801007387 */ /* 0x000fe80000100a00 */
[----:B------:R0:W-:Y:S04]  /*62ea0*/  STL.64 [R1+0x858], R26 ;  /* 0x0008581a01007387 */ /* 0x0001e80000100a00 */
[----:B0-----:R-:W4:Y:S04]  /*62eb0*/  LDL.LU.64 R26, [R1+0x4d00] ;  /* 0x004d0000011a7983 */ /* 0x001f280000300a00 */
[----:B------:R-:W4:Y:S04]  /*62ec0*/  LDL.LU.64 R24, [R1+0x4cf8] ;  /* 0x004cf80001187983 */ /* 0x000f280000300a00 */
[----:B------:R-:W-:Y:S04]  /*62ed0*/  STL.64 [R1+0x840], R56 ;  /* 0x0008403801007387 */ /* 0x000fe80000100a00 */
[----:B------:R0:W-:Y:S04]  /*62ee0*/  STL.64 [R1+0x848], R58 ;  /* 0x0008483a01007387 */ /* 0x0001e80000100a00 */
[----:B0-----:R-:W2:Y:S04]  /*62ef0*/  LDL.LU.64 R58, [R1+0x4cf0] ;  /* 0x004cf000013a7983 */ /* 0x001ea80000300a00 */
[----:B------:R-:W3:Y:S04]  /*62f00*/  LDL.LU.64 R56, [R1+0x4ce8] ;  /* 0x004ce80001387983 */ /* 0x000ee80000300a00 */
[----:B------:R-:W-:Y:S01]  /*62f10*/  STL.64 [R1+0x4bb0], R60 ;  /* 0x004bb03c01007387 */ /* 0x000fe20000100a00 */
[C---:B--2---:R-:W-:Y:S06]  /*62f20*/  HMMA.16816.F32 R16, R4.reuse, R58, R16 ;  /* 0x0000003a0410723c */ /* 0x044fec0000001810 */
[----:B---3--:R-:W-:-:S15]  /*62f30*/  HMMA.16816.F32 R52, R4, R56, R52 ;  /* 0x000000380434723c */ /* 0x008fde0000001834 */
[----:B------:R-:W-:-:S02]  /*62f40*/  NOP ;  /* 0x0000000000007918 */ /* 0x000fc40000000000 */
[----:B------:R0:W-:Y:S04]  /*62f50*/  STL.64 [R1+0x830], R16 ;  /* 0x0008301001007387 */ /* 0x0001e80000100a00 */
[----:B------:R-:W-:Y:S04]  /*62f60*/  STL.64 [R1+0x838], R18 ;  /* 0x0008381201007387 */ /* 0x000fe80000100a00 */
[----:B0-----:R-:W2:Y:S04]  /*62f70*/  LDL.LU.64 R16, [R1+0x4ce0] ;  /* 0x004ce00001107983 */ /* 0x001ea80000300a00 */
        /* <DEDUP_REMOVED lines=56> */
[----:B------:R2:W-:Y:S01]  /*63300*/  STL.64 [R1+0x4b40], R44 ;  /* 0x004b402c01007387 */ /* 0x0005e20000100a00 */
[----:B------:R-:W-:Y:S01]  /*63310*/  HMMA.16816.F32 R32, R4, R2, R32 ;  /* 0x000000020420723c */ /* 0x000fe20000001820 */
[----:B------:R-:W-:-:S02]  /*63320*/  IMAD.MOV.U32 R61, RZ, RZ, R16 ;  /* 0x000000ffff3d7224 */ /* 0x000fc400078e0010 */
[----:B------:R-:W-:-:S03]  /*63330*/  IMAD.MOV.U32 R60, RZ, RZ, R17 ;  /* 0x000000ffff3c7224 */ /* 0x000fc600078e0011 */
[C---:B---3--:R-:W-:Y:S06]  /*63340*/  HMMA.16816.F32 R48, R4.reuse, R42, R48 ;  /* 0x0000002a0430723c */ /* 0x048fec0000001830 */
[----:B------:R-:W-:Y:S01]  /*63350*/  STL.64 [R1+0x4b58], R42 ;  /* 0x004b582a01007387 */ /* 0x000fe20000100a00 */
[C---:B--2---:R-:W-:Y:S06]  /*63360*/  HMMA.16816.F32 R44, R4.reuse, R40, R52 ;  /* 0x00000028042c723c */ /* 0x044fec0000001834 */
[C---:B----4-:R-:W-:Y:S10]  /*63370*/  HMMA.16816.F32 R28, R4.reuse, R8, R28 ;  /* 0x00000008041c723c */ /* 0x050ff4000000181c */
[----:B------:R-:W-:Y:S04]  /*63380*/  STL.64 [R1+0x7b0], R48 ;  /* 0x0007b03001007387 */ /* 0x000fe80000100a00 */
[----:B------:R-:W-:Y:S04]  /*63390*/  STL.64 [R1+0x7b8], R50 ;  /* 0x0007b83201007387 */ /* 0x000fe80000100a00 */
[----:B------:R0:W-:Y:S02]  /*633a0*/  STL.64 [R1+0x4b50], R40 ;  /* 0x004b502801007387 */ /* 0x0001e40000100a00 */
[C---:B0-----:R-:W-:Y:S02]  /*633b0*/  HMMA.16816.F32 R40, R4.reuse, R38, R56 ;  /* 0x000000260428723c */ /* 0x041fe40000001838 */
[----:B------:R-:W-:Y:S04]  /*633c0*/  STL.64 [R1+0x7a0], R44 ;  /* 0x0007a02c01007387 */ /* 0x000fe80000100a00 */
[----:B------:R-:W-:Y:S01]  /*633d0*/  STL.64 [R1+0x7a8], R46 ;  /* 0x0007a82e01007387 */ /* 0x000fe20000100a00 */
[----:B------:R-:W-:-:S15]  /*633e0*/  HMMA.16816.F32 R24, R4, R10, R24 ;  /* 0x0000000a0418723c */ /* 0x000fde0000001818 */
        /* <DEDUP_REMOVED lines=10> */
[----:B------:R-:W-:Y:S04]  /*63490*/  STL.64 [R1+0x760], R24 ;  /* 0x0007601801007387 */ /* 0x000fe80000100a00 */
[----:B------:R-:W-:-:S15]  /*634a0*/  STL.64 [R1+0x768], R26 ;  /* 0x0007681a01007387 */ /* 0x000fde0000100a00 */
[----:B------:R-:W-:-:S02]  /*634b0*/  NOP ;  /* 0x0000000000007918 */ /* 0x000fc40000000000 */
[----:B------:R0:W-:Y:S04]  /*634c0*/  STL.64 [R1+0x750], R8 ;  /* 0x0007500801007387 */ /* 0x0001e80000100a00 */
[----:B------:R1:W-:Y:S04]  /*634d0*/  STL.64 [R1+0x758], R10 ;  /* 0x0007580a01007387 */ /* 0x0003e80000100a00 */
[----:B------:R-:W2:Y:S04]  /*634e0*/  LDL.LU R40, [R1+0x690] ;  /* 0x0006900001287983 */ /* 0x000ea80000300800 */
        /* <DEDUP_REMOVED lines=68> */
[----:B0-----:R-:W4:Y:S04]  /*63930*/  LDL.LU R16, [R1+0x6c0] ;  /* 0x0006c00001107983 */ /* 0x001f280000300800 */
[----:B------:R-:W4:Y:S04]  /*63940*/  LDL.LU R17, [R1+0x6c4] ;  /* 0x0006c40001117983 */ /* 0x000f280000300800 */
[----:B------:R-:W4:Y:S04]  /*63950*/  LDL.LU R18, [R1+0x6c8] ;  /* 0x0006c80001127983 */ /* 0x000f280000300800 */
[----:B------:R-:W4:Y:S01]  /*63960*/  LDL.LU R19, [R1+0x6cc] ;  /* 0x0006cc0001137983 */ /* 0x000f220000300800 */
[----:B--2---:R-:W-:-:S15]  /*63970*/  HMMA.16816.F32 R24, R4, R20, R24 ;  /* 0x000000140418723c */ /* 0x004fde0000001818 */
[----:B------:R-:W-:-:S08]  /*63980*/  NOP ;  /* 0x0000000000007918 */ /* 0x000fd00000000000 */
[----:B------:R-:W-:Y:S04]  /*63990*/  STL.64 [R1+0x710], R24 ;  /* 0x0007101801007387 */ /* 0x000fe80000100a00 */
[----:B------:R0:W-:Y:S04]  /*639a0*/  STL.64 [R1+0x718], R26 ;  /* 0x0007181a01007387 */ /* 0x0001e80000100a00 */
[----:B0-----:R-:W2:Y:S04]  /*639b0*/  LDL.LU.64 R26, [R1+0x4c38] ;  /* 0x004c3800011a7983 */ /* 0x001ea80000300a00 */
[----:B------:R-:W3:Y:S01]  /*639c0*/  LDL.LU.64 R24, [R1+0x4c30] ;  /* 0x004c300001187983 */ /* 0x000ee20000300a00 */
[----:B----4-:R-:W-:Y:S06]  /*639d0*/  HMMA.16816.F32 R16, R4, R22, R16 ;  /* 0x000000160410723c */ /* 0x010fec0000001810 */
[----:B------:R-:W-:Y:S04]  /*639e0*/  STL.64 [R1+0x4b08], R22 ;  /* 0x004b081601007387 */ /* 0x000fe80000100a00 */
[----:B------:R-:W-:-:S13]  /*639f0*/  STL.64 [R1+0x4b00], R20 ;  /* 0x004b001401007387 */ /* 0x000fda0000100a00 */
[----:B------:R-:W-:Y:S04]  /*63a00*/  STL.64 [R1+0x700], R16 ;  /* 0x0007001001007387 */ /* 0x000fe80000100a00 */
[----:B------:R-:W-:Y:S01]  /*63a10*/  STL.64 [R1+0x708], R18 ;  /* 0x0007081201007387 */ /* 0x000fe20000100a00 */
[C---:B--2---:R-:W-:Y:S06]  /*63a20*/  HMMA.16816.F32 R8, R4.reuse, R26, R8 ;  /* 0x0000001a0408723c */ /* 0x044fec0000001808 */
[----:B---3--:R-:W-:Y:S01]  /*63a30*/  HMMA.16816.F32 R12, R4, R24, R12 ;  /* 0x00000018040c723c */ /* 0x008fe2000000180c */
[----:B------:R-:W-:-:S15]  /*63a40*/  STL.64 [R1+0x4b18], R26 ;  /* 0x004b181a01007387 */ /* 0x000fde0000100a00 */
[----:B------:R-:W-:-:S07]  /*63a50*/  NOP ;  /* 0x0000000000007918 */ /* 0x000fce0000000000 */
[----:B------:R-:W-:Y:S04]  /*63a60*/  STL.64 [R1+0x6f0], R12 ;  /* 0x0006f00c01007387 */ /* 0x000fe80000100a00 */
[----:B------:R-:W-:Y:S04]  /*63a70*/  STL.64 [R1+0x6f8], R14 ;  /* 0x0006f80e01007387 */ /* 0x000fe80000100a00 */
[----:B------:R-:W-:Y:S04]  /*63a80*/  STL.64 [R1+0x4b10], R24 ;  /* 0x004b101801007387 */ /* 0x000fe80000100a00 */
        /* <DEDUP_REMOVED lines=11> */
[C---:B0-----:R-:W-:Y:S06]  /*63b40*/  HMMA.16816.F32 R8, R4.reuse, R36, R52 ;  /* 0x000000240408723c */ /* 0x041fec0000001834 */
[----:B------:R-:W-:Y:S01]  /*63b50*/  HMMA.16816.F32 R4, R4, R60, R56 ;  /* 0x0000003c0404723c */ /* 0x000fe20000001838 */
[----:B------:R-:W-:Y:S04]  /*63b60*/  STL.64 [R1+0x4bc0], R38 ;  /* 0x004bc02601007387 */ /* 0x000fe80000100a00 */
[----:B------:R-:W-:-:S12]  /*63b70*/  STL.64 [R1+0x4bb8], R36 ;  /* 0x004bb82401007387 */ /* 0x000fd80000100a00 */
[----:B------:R-:W-:Y:S04]  /*63b80*/  STL.64 [R1+0x1060], R8 ;  /* 0x0010600801007387 */ /* 0x000fe80000100a00 */
[----:B------:R-:W-:Y:S04]  /*63b90*/  STL.64 [R1+0x1068], R10 ;  /* 0x0010680a01007387 */ /* 0x000fe80000100a00 */
[----:B------:R-:W2:Y:S04]  /*63ba0*/  LDL.LU R20, [R1+0x550] ;  /* 0x0005500001147983 */ /* 0x000ea80000300800 */
[----:B------:R0:W-:Y:S04]  /*63bb0*/  STL.64 [R1+0x6c0], R4 ;  /* 0x0006c00401007387 */ /* 0x0001e80000100a00 */
[----:B------:R1:W-:Y:S04]  /*63bc0*/  STL.64 [R1+0x6c8], R6 ;  /* 0x0006c80601007387 */ /* 0x0003e80000100a00 */
[----:B------:R-:W2:Y:S04]  /*63bd0*/  LDL.LU R21, [R1+0x554] ;  /* 0x0005540001157983 */ /* 0x000ea80000300800 */
[----:B------:R-:W3:Y:S04]  /*63be0*/  LDL.LU R22, [R1+0x558] ;  /* 0x0005580001167983 */ /* 0x000ee80000300800 */
[----:B------:R-:W3:Y:S04]  /*63bf0*/  LDL.LU R23, [R1+0x55c] ;  /* 0x00055c0001177983 */ /* 0x000ee80000300800 */
[----:B---3--:R-:W-:Y:S04]  /*63c00*/  STL.64 [R1+0x4bd0], R22 ;  /* 0x004bd01601007387 */ /* 0x008fe80000100a00 */
[----:B--2---:R2:W-:Y:S04]  /*63c10*/  STL.64 [R1+0x4bc8], R20 ;  /* 0x004bc81401007387 */ /* 0x0045e80000100a00 */
[----:B------:R-:W3:Y:S04]  /*63c20*/  LDL.LU R24, [R1+0x560] ;  /* 0x0005600001187983 */ /* 0x000ee80000300800 */
[----:B------:R-:W3:Y:S04]  /*63c30*/  LDL.LU R25, [R1+0x564] ;  /* 0x0005640001197983 */ /* 0x000ee80000300800 */
[----:B------:R-:W4:Y:S04]  /*63c40*/  LDL.LU R26, [R1+0x568] ;  /* 0x00056800011a7983 */ /* 0x000f280000300800 */
[----:B------:R-:W4:Y:S04]  /*63c50*/  LDL.LU R27, [R1+0x56c] ;  /* 0x00056c00011b7983 */ /* 0x000f280000300800 */
[----:B----4-:R-:W-:Y:S04]  /*63c60*/  STL.64 [R1+0x4be0], R26 ;  /* 0x004be01a01007387 */ /* 0x010fe80000100a00 */
[----:B---3--:R3:W-:Y:S04]  /*63c70*/  STL.64 [R1+0x4bd8], R24 ;  /* 0x004bd81801007387 */ /* 0x0087e80000100a00 */
[----:B0-----:R-:W4:Y:S04]  /*63c80*/  LDL.LU R4, [R1+0x580] ;  /* 0x0005800001047983 */ /* 0x001f280000300800 */
[----:B------:R-:W4:Y:S04]  /*63c90*/  LDL.LU R5, [R1+0x584] ;  /* 0x0005840001057983 */ /* 0x000f280000300800 */
[----:B-1----:R-:W2:Y:S04]  /*63ca0*/  LDL.LU R6, [R1+0x588] ;  /* 0x0005880001067983 */ /* 0x002ea80000300800 */
[----:B------:R-:W2:Y:S04]  /*63cb0*/  LDL.LU R7, [R1+0x58c] ;  /* 0x00058c0001077983 */ /* 0x000ea80000300800 */
[----:B--2---:R-:W-:Y:S04]  /*63cc0*/  STL.64 [R1+0x4bf0], R6 ;  /* 0x004bf00601007387 */ /* 0x004fe80000100a00 */
[----:B----4-:R0:W-:Y:S04]  /*63cd0*/  STL.64 [R1+0x4be8], R4 ;  /* 0x004be80401007387 */ /* 0x0101e80000100a00 */
[----:B------:R-:W2:Y:S04]  /*63ce0*/  LDL.LU R52, [R1+0x600] ;  /* 0x0006000001347983 */ /* 0x000ea80000300800 */
[----:B------:R-:W2:Y:S04]  /*63cf0*/  LDL.LU R53, [R1+0x604] ;  /* 0x0006040001357983 */ /* 0x000ea80000300800 */
[----:B------:R-:W4:Y:S04]  /*63d00*/  LDL.LU R54, [R1+0x608] ;  /* 0x0006080001367983 */ /* 0x000f280000300800 */
[----:B------:R-:W4:Y:S04]  /*63d10*/  LDL.LU R55, [R1+0x60c] ;  /* 0x00060c0001377983 */ /* 0x000f280000300800 */
[----:B----4-:R1:W-:Y:S04]  /*63d20*/  STL.64 [R1+0x4c00], R54 ;  /* 0x004c003601007387 */ /* 0x0103e80000100a00 */
[----:B--2---:R2:W-:Y:S04]  /*63d30*/  STL.64 [R1+0x4bf8], R52 ;  /* 0x004bf83401007387 */ /* 0x0045e80000100a00 */
[----:B------:R-:W4:Y:S04]  /*63d40*/  LDL.LU R12, [R1+0x610] ;  /* 0x00061000010c7983 */ /* 0x000f280000300800 */
[----:B------:R-:W4:Y:S04]  /*63d50*/  LDL.LU R13, [R1+0x614] ;  /* 0x00061400010d7983 */ /* 0x000f280000300800 */
[----:B------:R-:W3:Y:S04]  /*63d60*/  LDL.LU R14, [R1+0x618] ;  /* 0x00061800010e7983 */ /* 0x000ee80000300800 */
[----:B------:R-:W3:Y:S04]  /*63d70*/  LDL.LU R15, [R1+0x61c] ;  /* 0x00061c00010f7983 */ /* 0x000ee80000300800 */
[----:B---3--:R-:W-:Y:S04]  /*63d80*/  STL.64 [R1+0x4c10], R14 ;  /* 0x004c100e01007387 */ /* 0x008fe80000100a00 */
[----:B----4-:R-:W-:Y:S04]  /*63d90*/  STL.64 [R1+0x4c08], R12 ;  /* 0x004c080c01007387 */ /* 0x010fe80000100a00 */
[----:B------:R-:W3:Y:S04]  /*63da0*/  LDL.LU R36, [R1+0x630] ;  /* 0x0006300001247983 */ /* 0x000ee80000300800 */
[----:B------:R-:W3:Y:S04]  /*63db0*/  LDL.LU R37, [R1+0x634] ;  /* 0x0006340001257983 */ /* 0x000ee80000300800 */
[----:B------:R-:W4:Y:S04]  /*63dc0*/  LDL.LU R38, [R1+0x638] ;  /* 0x0006380001267983 */ /* 0x000f280000300800 */
[----:B------:R-:W4:Y:S01]  /*63dd0*/  LDL.LU R39, [R1+0x63c] ;  /* 0x00063c0001277983 */ /* 0x000f220000300800 */
[----:B------:R-:W-:-:S03]  /*63de0*/  IMAD.MOV.U32 R21, RZ, RZ, R0 ;  /* 0x000000ffff157224 */ /* 0x000fc600078e0000 */
[----:B----4-:R-:W-:Y:S04]  /*63df0*/  STL.64 [R1+0x4c20], R38 ;  /* 0x004c202601007387 */ /* 0x010fe80000100a00 */
[----:B---3--:R3:W-:Y:S04]  /*63e00*/  STL.64 [R1+0x4c18], R36 ;  /* 0x004c182401007387 */ /* 0x0087e80000100a00 */
[----:B------:R-:W4:Y:S04]  /*63e10*/  LDL R22, [R1+0x8] ;  /* 0x0000080001167983 */ /* 0x000f280000100800 */
[----:B------:R-:W4:Y:S04]  /*63e20*/  LDL R23, [R1+0xc] ;  /* 0x00000c0001177983 */ /* 0x000f280000100800 */
[----:B------:R-:W4:Y:S04]  /*63e30*/  LDL.LU R24, [R1+0x640] ;  /* 0x0006400001187983 */ /* 0x000f280000300800 */
[----:B------:R-:W4:Y:S04]  /*63e40*/  LDL.LU R25, [R1+0x644] ;  /* 0x0006440001197983 */ /* 0x000f280000300800 */
[----:B------:R-:W4:Y:S04]  /*63e50*/  LDL.LU R26, [R1+0x648] ;  /* 0x00064800011a7983 */ /* 0x000f280000300800 */
[----:B------:R-:W4:Y:S04]  /*63e60*/  LDL.LU R27, [R1+0x64c] ;  /* 0x00064c00011b7983 */ /* 0x000f280000300800 */
[----:B------:R-:W4:Y:S04]  /*63e70*/  LDL R20, [R1+0x10] ;  /* 0x0000100001147983 */ /* 0x000f280000100800 */
[----:B------:R-:W4:Y:S04]  /*63e80*/  LDL.LU R0, [R1+0x4c28] ;  /* 0x004c280001007983 */ /* 0x000f280000300800 */
[----:B0-----:R-:W4:Y:S04]  /*63e90*/  LDL.LU R4, [R1+0x650] ;  /* 0x0006500001047983 */ /* 0x001f280000300800 */
[----:B------:R-:W4:Y:S04]  /*63ea0*/  LDL.LU R5, [R1+0x654] ;  /* 0x0006540001057983 */ /* 0x000f280000300800 */
[----:B------:R-:W4:Y:S04]  /*63eb0*/  LDL.LU R6, [R1+0x658] ;  /* 0x0006580001067983 */ /* 0x000f280000300800 */
[----:B------:R-:W4:Y:S04]  /*63ec0*/  LDL.LU R7, [R1+0x65c] ;  /* 0x00065c0001077983 */ /* 0x000f280000300800 */
[----:B-1----:R-:W4:Y:S04]  /*63ed0*/  LDL R54, [R1+0x18] ;  /* 0x0000180001367983 */ /* 0x002f280000100800 */
[----:B------:R-:W4:Y:S04]  /*63ee0*/  LDL R55, [R1+0x1c] ;  /* 0x00001c0001377983 */ /* 0x000f280000100800 */
[----:B--2---:R-:W2:Y:S04]  /*63ef0*/  LDL R52, [R1+0x30] ;  /* 0x0000300001347983 */ /* 0x004ea80000100800 */
[----:B---3--:R-:W2:Y:S04]  /*63f00*/  LDL.LU R36, [R1+0x670] ;  /* 0x0006700001247983 */ /* 0x008ea80000300800 */
[----:B------:R-:W2:Y:S04]  /*63f10*/  LDL.LU R37, [R1+0x674] ;  /* 0x0006740001257983 */ /* 0x000ea80000300800 */
[----:B------:R-:W2:Y:S04]  /*63f20*/  LDL.LU R38, [R1+0x678] ;  /* 0x0006780001267983 */ /* 0x000ea80000300800 */
[----:B------:R-:W2:Y:S01]  /*63f30*/  LDL.LU R39, [R1+0x67c] ;  /* 0x00067c0001277983 */ /* 0x000ea20000300800 */
[----:B------:R-:W-:-:S02]  /*63f40*/  IMAD R32, R32, 0x100, R44 ;  /* 0x0000010020207824 */ /* 0x000fc400078e022c */
[----:B------:R-:W-:Y:S01]  /*63f50*/  IMAD R33, R33, 0x100, R45 ;  /* 0x0000010021217824 */ /* 0x000fe200078e022d */
[----:B------:R-:W3:Y:S01]  /*63f60*/  LDL.LU R12, [R1+0x660] ;  /* 0x00066000010c7983 */ /* 0x000ee20000300800 */
[----:B------:R-:W-:Y:S02]  /*63f70*/  IMAD R34, R34, 0x100, R46 ;  /* 0x0000010022227824 */ /* 0x000fe400078e022e */
[----:B------:R-:W-:Y:S01]  /*63f80*/  IMAD R35, R35, 0x100, R47 ;  /* 0x0000010023237824 */ /* 0x000fe200078e022f */
[----:B------:R-:W3:Y:S01]  /*63f90*/  LDL.LU R13, [R1+0x664] ;  /* 0x00066400010d7983 */ /* 0x000ee20000300800 */
[----:B------:R-:W-:Y:S02]  /*63fa0*/  F2FP.F16.E4M3.UNPACK_B R32, R32 ;  /* 0x00000020ff20723e */ /* 0x000fe400020006ff */
[----:B------:R-:W-:Y:S01]  /*63fb0*/  F2FP.F16.E4M3.UNPACK_B R33, R33 ;  /* 0x00000021ff21723e */ /* 0x000fe200020006ff */
[----:B------:R-:W3:Y:S01]  /*63fc0*/  LDL.LU R14, [R1+0x668] ;  /* 0x00066800010e7983 */ /* 0x000ee20000300800 */
[----:B------:R-:W-:-:S02]  /*63fd0*/  F2FP.F16.E4M3.UNPACK_B R34, R34 ;  /* 0x00000022ff22723e */ /* 0x000fc400020006ff */
[----:B------:R-:W-:Y:S01]  /*63fe0*/  F2FP.F16.E4M3.UNPACK_B R35, R35 ;  /* 0x00000023ff23723e */ /* 0x000fe200020006ff */
[----:B------:R-:W3:Y:S04]  /*63ff0*/  LDL.LU R15, [R1+0x66c] ;  /* 0x00066c00010f7983 */ /* 0x000ee80000300800 */
[----:B------:R-:W3:Y:S04]  /*64000*/  LDL.64 R60, [R1] ;  /* 0x00000000013c7983 */ /* 0x000ee80000100a00 */
        /* <DEDUP_REMOVED lines=28> */
[----:B----4-:R-:W-:-:S07]  /*641d0*/  IMAD.MOV.U32 R53, RZ, RZ, R0 ;  /* 0x000000ffff357224 */ /* 0x010fce00078e0000 */
[----:B--2---:R-:W-:-:S15]  /*641e0*/  HMMA.16816.F32 R36, R32, R52, R36 ;  /* 0x000000342024723c */ /* 0x004fde0000001824 */
[----:B------:R-:W-:-:S08]  /*641f0*/  NOP ;  /* 0x0000000000007918 */ /* 0x000fd00000000000 */
[----:B------:R-:W-:Y:S04]  /*64200*/  STL.64 [R1+0x6b0], R36 ;  /* 0x0006b02401007387 */ /* 0x000fe80000100a00 */
[----:B------:R0:W-:Y:S04]  /*64210*/  STL.64 [R1+0x6b8], R38 ;  /* 0x0006b82601007387 */ /* 0x0001e80000100a00 */
[----:B0-----:R-:W2:Y:S04]  /*64220*/  LDL.LU.64 R38, [R1+0x4c20] ;  /* 0x004c200001267983 */ /* 0x001ea80000300a00 */
[----:B------:R-:W2:Y:S01]  /*64230*/  LDL.LU.64 R36, [R1+0x4c18] ;  /* 0x004c180001247983 */ /* 0x000ea20000300a00 */
[C---:B---3--:R-:W-:Y:S03]  /*64240*/  HMMA.16816.F32 R52, R32.reuse, R54, R12 ;  /* 0x000000362034723c */ /* 0x048fe6000000180c */
[----:B------:R-:W3:Y:S03]  /*64250*/  LDL.LU.64 R14, [R1+0x4c10] ;  /* 0x004c1000010e7983 */ /* 0x000ee60000300a00 */
[C---:B------:R-:W-:Y:S01]  /*64260*/  HMMA.16816.F32 R4, R32.reuse, R20, R4 ;  /* 0x000000142004723c */ /* 0x040fe20000001804 */
[----:B------:R-:W3:Y:S05]  /*64270*/  LDL.LU.64 R12, [R1+0x4c08] ;  /* 0x004c0800010c7983 */ /* 0x000eea0000300a00 */
[----:B------:R-:W-:Y:S11]  /*64280*/  HMMA.16816.F32 R20, R32, R22, R24 ;  /* 0x000000162014723c */ /* 0x000ff60000001818 */
[----:B------:R-:W-:Y:S04]  /*64290*/  STL.64 [R1+0x6a0], R52 ;  /* 0x0006a03401007387 */ /* 0x000fe80000100a00 */
[----:B------:R0:W-:Y:S04]  /*642a0*/  STL.64 [R1+0x6a8], R54 ;  /* 0x0006a83601007387 */ /* 0x0001e80000100a00 */
[----:B0-----:R-:W4:Y:S04]  /*642b0*/  LDL.LU.64 R54, [R1+0x4c00] ;  /* 0x004c000001367983 */ /* 0x001f280000300a00 */
[----:B------:R-:W4:Y:S04]  /*642c0*/  LDL.LU.64 R52, [R1+0x4bf8] ;  /* 0x004bf80001347983 */ /* 0x000f280000300a00 */
[----:B------:R-:W-:Y:S04]  /*642d0*/  STL.64 [R1+0x690], R4 ;  /* 0x0006900401007387 */ /* 0x000fe80000100a00 */
[----:B------:R0:W-:Y:S01]  /*642e0*/  STL.64 [R1+0x698], R6 ;  /* 0x0006980601007387 */ /* 0x0001e20000100a00 */
[----:B------:R-:W-:-:S03]  /*642f0*/  IMAD.MOV.U32 R0, RZ, RZ, R61 ;  /* 0x000000ffff007224 */ /* 0x000fc600078e003d */
[----:B0-----:R-:W4:Y:S04]  /*64300*/  LDL.LU.64 R6, [R1+0x4bf0] ;  /* 0x004bf00001067983 */ /* 0x001f280000300a00 */
[----:B------:R-:W4:Y:S04]  /*64310*/  LDL.LU.64 R4, [R1+0x4be8] ;  /* 0x004be80001047983 */ /* 0x000f280000300a00 */
[----:B------:R-:W4:Y:S04]  /*64320*/  LDL.LU.64 R26, [R1+0x4be0] ;  /* 0x004be000011a7983 */ /* 0x000f280000300a00 */
        /* <DEDUP_REMOVED lines=10> */
[----:B------:R-:W2:Y:S04]  /*643d0*/  LDL.LU.64 R36, [R1+0x4bb8] ;  /* 0x004bb80001247983 */ /* 0x000ea80000300a00 */
[----:B------:R-:W3:Y:S02]  /*643e0*/  LDL.LU.64 R60, [R1+0x4bb0] ;  /* 0x004bb000013c7983 */ /* 0x000ee40000300a00 */
[----:B---3--:R-:W-:-:S15]  /*643f0*/  HMMA.16816.F32 R56, R32, R60, R56 ;  /* 0x0000003c2038723c */ /* 0x008fde0000001838 */
[----:B------:R-:W-:-:S08]  /*64400*/  NOP ;  /* 0x0000000000007918 */ /* 0x000fd00000000000 */
[----:B------:R-:W-:Y:S04]  /*64410*/  STL.64 [R1+0x660], R56 ;  /* 0x0006603801007387 */ /* 0x000fe80000100a00 */
[----:B------:R0:W-:Y:S04]  /*64420*/  STL.64 [R1+0x668], R58 ;  /* 0x0006683a01007387 */ /* 0x0001e80000100a00 */
[----:B0-----:R-:W3:Y:S04]  /*64430*/  LDL.LU.64 R58, [R1+0x4ba8] ;  /* 0x004ba800013a7983 */ /* 0x001ee80000300a00 */
[----:B------:R-:W4:Y:S01]  /*64440*/  LDL.LU.64 R56, [R1+0x4ba0] ;  /* 0x004ba00001387983 */ /* 0x000f220000300a00 */
        /* <DEDUP_REMOVED lines=51> */
[C---:B------:R-:W-:Y:S06]  /*64780*/  HMMA.16816.F32 R24, R32.reuse, R2, R24 ;  /* 0x000000022018723c */ /* 0x040fec0000001818 */
[C---:B---3--:R-:W-:Y:S06]  /*64790*/  HMMA.16816.F32 R20, R32.reuse, R8, R20 ;  /* 0x000000082014723c */ /* 0x048fec0000001814 */
[C---:B----4-:R-:W-:Y:S06]  /*647a0*/  HMMA.16816.F32 R4, R32.reuse, R40, R4 ;  /* 0x000000282004723c */ /* 0x050fec0000001804 */
        /* <DEDUP_REMOVED lines=21> */
[C---:B0-----:R-:W-:Y:S02]  /*64900*/  HMMA.16816.F32 R4, R32.reuse, R10, R16 ;  /* 0x0000000a2004723c */ /* 0x041fe40000001810 */
[----:B------:R-:W-:Y:S04]  /*64910*/  STL.64 [R1+0x5a0], R24 ;  /* 0x0005a01801007387 */ /* 0x000fe80000100a00 */
[----:B------:R-:W-:Y:S04]  /*64920*/  STL.64 [R1+0x5a8], R26 ;  /* 0x0005a81a01007387 */ /* 0x000fe80000100a00 */
[----:B------:R-:W2:Y:S04]  /*64930*/  LDL.LU R44, [R1+0x4b0] ;  /* 0x0004b000012c7983 */ /* 0x000ea80000300800 */
[----:B------:R0:W-:Y:S04]  /*64940*/  STL.64 [R1+0x590], R20 ;  /* 0x0005901401007387 */ /* 0x0001e80000100a00 */
[----:B------:R1:W-:Y:S05]  /*64950*/  STL.64 [R1+0x598], R22 ;  /* 0x0005981601007387 */ /* 0x0003ea0000100a00 */
        /* <DEDUP_REMOVED lines=30> */
[----:B----4-:R-:W3:Y:S04]  /*64b40*/  LDL.LU R6, [R1+0x212c] ;  /* 0x00212c0001067983 */ /* 0x010ee80000300800 */
        /* <DEDUP_REMOVED lines=49> */
[----:B------:R-:W3:Y:S01]  /*64e60*/  LDL.LU R19, [R1+0x4fc] ;  /* 0x0004fc0001137983 */ /* 0x000ee20000300800 */
[----:B------:R-:W-:-:S02]  /*64e70*/  IMAD R6, R6, 0x100, R50 ;  /* 0x0000010006067824 */ /* 0x000fc400078e0232 */
[----:B------:R-:W-:Y:S02]  /*64e80*/  IMAD R7, R7, 0x100, R51 ;  /* 0x0000010007077824 */ /* 0x000fe400078e0233 */
[----:B------:R-:W-:Y:S02]  /*64e90*/  IMAD R4, R4, 0x100, R48 ;  /* 0x0000010004047824 */ /* 0x000fe400078e0230 */
[----:B------:R-:W-:Y:S01]  /*64ea0*/  IMAD R5, R5, 0x100, R49 ;  /* 0x0000010005057824 */ /* 0x000fe200078e0231 */
[----:B------:R-:W-:Y:S02]  /*64eb0*/  F2FP.F16.E4M3.UNPACK_B R6, R6 ;  /* 0x00000006ff06723e */ /* 0x000fe400020006ff */
[----:B------:R-:W-:Y:S02]  /*64ec0*/  F2FP.F16.E4M3.UNPACK_B R7, R7 ;  /* 0x00000007ff07723e */ /* 0x000fe400020006ff */
[----:B------:R-:W-:Y:S02]  /*64ed0*/  F2FP.F16.E4M3.UNPACK_B R4, R4 ;  /* 0x00000004ff04723e */ /* 0x000fe400020006ff */
[----:B------:R-:W-:Y:S01]  /*64ee0*/  F2FP.F16.E4M3.UNPACK_B R5, R5 ;  /* 0x00000005ff05723e */ /* 0x000fe200020006ff */
[C---:B--2---:R-:W-:Y:S06]  /*64ef0*/  HMMA.16816.F32 R12, R32.reuse, R22, R12 ;  /* 0x00000016200c723c */ /* 0x044fec000000180c */
[----:B------:R-:W-:Y:S01]  /*64f00*/  STL.64 [R1+0x49e0], R22 ;  /* 0x0049e01601007387 */ /* 0x000fe20000100a00 */
[----:B---3--:R-:W-:-:S15]  /*64f10*/  HMMA.16816.F32 R16, R32, R20, R16 ;  /* 0x000000142010723c */ /* 0x008fde0000001810 */
[----:B------:R-:W-:-:S08]  /*64f20*/  NOP ;  /* 0x0000000000007918 */ /* 0x000fd00000000000 */
[----:B------:R-:W-:Y:S04]  /*64f30*/  STL.64 [R1+0x530], R16 ;  /* 0x0005301001007387 */ /* 0x000fe80000100a00 */
[----:B------:R-:W-:Y:S04]  /*64f40*/  STL.64 [R1+0x538], R18 ;  /* 0x0005381201007387 */ /* 0x000fe80000100a00 */
[----:B------:R-:W-:Y:S04]  /*64f50*/  STL.64 [R1+0x49d8], R20 ;  /* 0x0049d81401007387 */ /* 0x000fe80000100a00 */
[----:B------:R-:W-:Y:S04]  /*64f60*/  STL.64 [R1+0x520], R12 ;  /* 0x0005200c01007387 */ /* 0x000fe80000100a00 */
[----:B------:R4:W-:Y:S02]  /*64f70*/  STL.64 [R1+0x528], R14 ;  /* 0x0005280e01007387 */ /* 0x0009e40000100a00 */
[C---:B----4-:R-:W-:Y:S06]  /*64f80*/  HMMA.16816.F32 R12, R32.reuse, R24, R8 ;  /* 0x00000018200c723c */ /* 0x050fec0000001808 */
[C---:B------:R-:W-:Y:S06]  /*64f90*/  HMMA.16816.F32 R8, R32.reuse, R26, R40 ;  /* 0x0000001a2008723c */ /* 0x040fec0000001828 */
[----:B------:R-:W-:Y:S11]  /*64fa0*/  STL.64 [R1+0x49f0], R26 ;  /* 0x0049f01a01007387 */ /* 0x000ff60000100a00 */
        /* <DEDUP_REMOVED lines=11> */
[----:B------:R0:W-:-:S13]  /*65060*/  STL.64 [R1+0x4a08], R28 ;  /* 0x004a081c01007387 */ /* 0x0001da0000100a00 */
[----:B------:R-:W-:Y:S04]  /*65070*/  STL.64 [R1+0x1050], R8 ;  /* 0x0010500801007387 */ /* 0x000fe80000100a00 */
[----:B------:R-:W-:Y:S04]  /*65080*/  STL.64 [R1+0x1058], R10 ;  /* 0x0010580a01007387 */ /* 0x000fe80000100a00 */
[----:B------:R-:W-:Y:S04]  /*65090*/  STL.64 [R1+0x4af8], R6 ;  /* 0x004af80601007387 */ /* 0x000fe80000100a00 */
[----:B------:R1:W-:Y:S04]  /*650a0*/  STL.64 [R1+0x4af0], R4 ;  /* 0x004af00401007387 */ /* 0x0003e80000100a00 */
[----:B0-----:R-:W2:Y:S01]  /*650b0*/  LDL.LU R28, [R1+0x3f0] ;  /* 0x0003f000011c7983 */ /* 0x001ea20000300800 */
[----:B-1----:R-:W-:-:S15]  /*650c0*/  HMMA.16816.F32 R4, R32, R36, R56 ;  /* 0x000000242004723c */ /* 0x002fde0000001838 */
[----:B------:R-:W-:-:S08]  /*650d0*/  NOP ;  /* 0x0000000000007918 */ /* 0x000fd00000000000 */
[----:B------:R-:W-:Y:S04]  /*650e0*/  STL.64 [R1+0x1040], R4 ;  /* 0x0010400401007387 */ /* 0x000fe80000100a00 */
[----:B------:R-:W-:Y:S04]  /*650f0*/  STL.64 [R1+0x1048], R6 ;  /* 0x0010480601007387 */ /* 0x000fe80000100a00 */
        /* <DEDUP_REMOVED lines=23> */
[----:B------:R-:W4:Y:S04]  /*65270*/  LDL.LU R46, [R1+0x18] ;  /* 0x00001800012e7983 */ /* 0x000f280000300800 */
[----:B------:R-:W4:Y:S04]  /*65280*/  LDL.LU R47, [R1+0x1c] ;  /* 0x00001c00012f7983 */ /* 0x000f280000300800 */
[----:B0-----:R-:W4:Y:S04]  /*65290*/  LDL.LU R28, [R1+0x470] ;  /* 0x00047000011c7983 */ /* 0x001f280000300800 */
        /* <DEDUP_REMOVED lines=9> */
[----:B-1----:R-:W3:Y:S04]  /*65330*/  LDL.LU R24, [R1+0x480] ;  /* 0x0004800001187983 */ /* 0x002ee80000300800 */
[----:B------:R-:W3:Y:S04]  /*65340*/  LDL.LU R25, [R1+0x484] ;  /* 0x0004840001197983 */ /* 0x000ee80000300800 */
[----:B------:R-:W3:Y:S04]  /*65350*/  LDL.LU R26, [R1+0x488] ;  /* 0x00048800011a7983 */ /* 0x000ee80000300800 */
        /* <DEDUP_REMOVED lines=21> */
[----:B------:R0:W-:Y:S04]  /*654b0*/  STL.64 [R1+0x4a60], R38 ;  /* 0x004a602601007387 */ /* 0x0001e80000100a00 */
[----:B0-----:R-:W4:Y:S04]  /*654c0*/  LDL.LU R38, [R1] ;  /* 0x0000000001267983 */ /* 0x001f280000300800 */
[----:B------:R0:W-:Y:S04]  /*654d0*/  STL.64 [R1+0x4a58], R36 ;  /* 0x004a582401007387 */ /* 0x0001e80000100a00 */
[----:B0-----:R-:W2:Y:S02]  /*654e0*/  LDL.64 R36, [R1+0x20] ;  /* 0x0000200001247983 */ /* 0x001ea40000100a00 */
[----:B--2---:R-:W-:Y:S02]  /*654f0*/  HMMA.16816.F32 R32, R32, R36, R4 ;  /* 0x000000242020723c */ /* 0x004fe40000001804 */
[----:B------:R-:W3:Y:S04]  /*65500*/  LDL.LU.64 R6, [R1+0x4af8] ;  /* 0x004af80001067983 */ /* 0x000ee80000300a00 */
[----:B------:R-:W3:-:S15]  /*65510*/  LDL.LU.64 R4, [R1+0x4af0] ;  /* 0x004af00001047983 */ /* 0x000ede0000300a00 */
[----:B------:R-:W-:-:S02]  /*65520*/  NOP ;  /* 0x0000000000007918 */ /* 0x000fc40000000000 */
[----:B------:R0:W-:Y:S04]  /*65530*/  STL.64 [R1+0x4e0], R32 ;  /* 0x0004e02001007387 */ /* 0x0001e80000100a00 */
[----:B------:R1:W-:Y:S04]  /*65540*/  STL.64 [R1+0x4e8], R34 ;  /* 0x0004e82201007387 */ /* 0x0003e80000100a00 */
[----:B0-----:R-:W2:Y:S04]  /*65550*/  LDL.LU R32, [R1+0x410] ;  /* 0x0004100001207983 */ /* 0x001ea80000300800 */
[----:B------:R-:W2:Y:S04]  /*65560*/  LDL.LU R33, [R1+0x414] ;  /* 0x0004140001217983 */ /* 0x000ea80000300800 */
[----:B-1----:R-:W2:Y:S04]  /*65570*/  LDL.LU R34, [R1+0x418] ;  /* 0x0004180001227983 */ /* 0x002ea80000300800 */
[----:B------:R-:W2:Y:S01]  /*65580*/  LDL.LU R35, [R1+0x41c] ;  /* 0x00041c0001237983 */ /* 0x000ea20000300800 */
[C---:B---3--:R-:W-:Y:S06]  /*65590*/  HMMA.16816.F32 R24, R4.reuse, R44, R24 ;  /* 0x0000002c0418723c */ /* 0x048fec0000001818 */
[C---:B----4-:R-:W-:Y:S06]  /*655a0*/  HMMA.16816.F32 R44, R4.reuse, R46, R28 ;  /* 0x0000002e042c723c */ /* 0x050fec000000181c */
[C---:B------:R-:W-:Y:S06]  /*655b0*/  HMMA.16816.F32 R48, R4.reuse, R56, R48 ;  /* 0x000000380430723c */ /* 0x040fec0000001830 */
[----:B------:R-:W-:Y:S05]  /*655c0*/  HMMA.16816.F32 R56, R4, R58, R52 ;  /* 0x0000003a0438723c */ /* 0x000fea0000001834 */
[----:B------:R-:W-:Y:S04]  /*655d0*/  STL.64 [R1+0x4c0], R24 ;  /* 0x0004c01801007387 */ /* 0x000fe80000100a00 */
[----:B------:R0:W-:Y:S04]  /*655e0*/  STL.64 [R1+0x4c8], R26 ;  /* 0x0004c81a01007387 */ /* 0x0001e80000100a00 */
[----:B0-----:R-:W3:Y:S04]  /*655f0*/  LDL.LU.64 R26, [R1+0x4ae8] ;  /* 0x004ae800011a7983 */ /* 0x001ee80000300a00 */
[----:B------:R-:W3:Y:S04]  /*65600*/  LDL.LU.64 R24, [R1+0x4ae0] ;  /* 0x004ae00001187983 */ /* 0x000ee80000300a00 */
[----:B------:R-:W4:Y:S04]  /*65610*/  LDL.LU.64 R30, [R1+0x4ad8] ;  /* 0x004ad800011e7983 */ /* 0x000f280000300a00 */
[----:B------:R-:W4:Y:S04]  /*65620*/  LDL.LU.64 R28, [R1+0x4ad0] ;  /* 0x004ad000011c7983 */ /* 0x000f280000300a00 */
        /* <DEDUP_REMOVED lines=8> */
[----:B------:R-:W3:Y:S04]  /*656b0*/  LDL.LU.64 R54, [R1+0x4aa8] ;  /* 0x004aa80001367983 */ /* 0x000ee80000300a00 */
[----:B------:R-:W3:Y:S04]  /*656c0*/  LDL.LU.64 R52, [R1+0x4aa0] ;  /* 0x004aa00001347983 */ /* 0x000ee80000300a00 */
[----:B------:R-:W-:Y:S04]  /*656d0*/  STL.64 [R1+0x470], R56 ;  /* 0x0004703801007387 */ /* 0x000fe80000100a00 */
[----:B------:R0:W-:Y:S04]  /*656e0*/  STL.64 [R1+0x478], R58 ;  /* 0x0004783a01007387 */ /* 0x0001e80000100a00 */
[----:B0-----:R-:W3:Y:S01]  /*656f0*/  LDL.LU.64 R58, [R1+0x4a98] ;  /* 0x004a9800013a7983 */ /* 0x001ee20000300a00 */
[----:B------:R-:W-:-:S03]  /*65700*/  IMAD.MOV.U32 R39, RZ, RZ, R0 ;  /* 0x000000ffff277224 */ /* 0x000fc600078e0000 */
[----:B------:R-:W3:Y:S04]  /*65710*/  LDL.LU.64 R56, [R1+0x4a90] ;  /* 0x004a900001387983 */ /* 0x000ee80000300a00 */
[----:B--2---:R-:W-:-:S15]  /*65720*/  HMMA.16816.F32 R32, R4, R38, R32 ;  /* 0x000000260420723c */ /* 0x004fde0000001820 */
[----:B------:R-:W-:-:S08]  /*65730*/  NOP ;  /* 0x0000000000007918 */ /* 0x000fd00000000000 */
[----:B------:R0:W-:Y:S04]  /*65740*/  STL.64 [R1+0x440], R32 ;  /* 0x0004402001007387 */ /* 0x0001e80000100a00 */
[----:B------:R1:W-:Y:S04]  /*65750*/  STL.64 [R1+0x448], R34 ;  /* 0x0004482201007387 */ /* 0x0003e80000100a00 */
[----:B0-----:R-:W2:Y:S01]  /*65760*/  LDL.LU R32, [R1+0x391c] ;  /* 0x00391c0001207983 */ /* 0x001ea20000300800 */
[----:B----4-:R-:W-:-:S15]  /*65770*/  HMMA.16816.F32 R28, R4, R60, R28 ;  /* 0x0000003c041c723c */ /* 0x010fde000000181c */
[----:B------:R-:W-:-:S08]  /*65780*/  NOP ;  /* 0x0000000000007918 */ /* 0x000fd00000000000 */
[----:B------:R-:W-:Y:S04]  /*65790*/  STL.64 [R1+0x420], R28 ;  /* 0x0004201c01007387 */ /* 0x000fe80000100a00 */
[----:B------:R-:W-:Y:S04]  /*657a0*/  STL.64 [R1+0x428], R30 ;  /* 0x0004281e01007387 */ /* 0x000fe80000100a00 */
[----:B------:R-:W2:Y:S01]  /*657b0*/  LDL.LU R33, [R1+0x3924] ;  /* 0x0039240001217983 */ /* 0x000ea20000300800 */
[----:B---3--:R-:W-:-:S15]  /*657c0*/  HMMA.16816.F32 R24, R4, R58, R24 ;  /* 0x0000003a0418723c */ /* 0x008fde0000001818 */
[----:B------:R-:W-:-:S08]  /*657d0*/  NOP ;  /* 0x0000000000007918 */ /* 0x000fd00000000000 */
[----:B------:R-:W-:Y:S04]  /*657e0*/  STL.64 [R1+0x3f0], R24 ;  /* 0x0003f01801007387 */ /* 0x000fe80000100a00 */
[----:B------:R-:W-:Y:S04]  /*657f0*/  STL.64 [R1+0x3f8], R26 ;  /* 0x0003f81a01007387 */ /* 0x000fe80000100a00 */
[----:B------:R-:W3:Y:S04]  /*65800*/  LDL.LU R60, [R1+0x3930] ;  /* 0x00393000013c7983 */ /* 0x000ee80000300800 */
[----:B-1----:R-:W4:Y:S04]  /*65810*/  LDL.LU R34, [R1+0x392c] ;  /* 0x00392c0001227983 */ /* 0x002f280000300800 */
[----:B------:R-:W3:Y:S04]  /*65820*/  LDL.LU R61, [R1+0x3938] ;  /* 0x00393800013d7983 */ /* 0x000ee80000300800 */
[----:B------:R-:W4:Y:S01]  /*65830*/  LDL.LU R35, [R1+0x3934] ;  /* 0x0039340001237983 */ /* 0x000f220000300800 */
[----:B------:R-:W-:Y:S03]  /*65840*/  HMMA.16816.F32 R20, R4, R56, R20 ;  /* 0x000000380414723c */ /* 0x000fe60000001814 */
[----:B----4-:R-:W-:Y:S04]  /*65850*/  STL.64 [R1+0x4a30], R34 ;  /* 0x004a302201007387 */ /* 0x010fe80000100a00 */
[----:B--2---:R-:W-:Y:S04]  /*65860*/  STL.64 [R1+0x4a28], R32 ;  /* 0x004a282001007387 */ /* 0x004fe80000100a00 */
[----:B------:R-:W2:-:S12]  /*65870*/  LDL.LU R56, [R1+0x50] ;  /* 0x0000500001387983 */ /* 0x000e980000300800 */
[----:B------:R-:W-:Y:S04]  /*65880*/  STL.64 [R1+0x1140], R20 ;  /* 0x0011401401007387 */ /* 0x000fe80000100a00 */
[----:B------:R-:W-:Y:S04]  /*65890*/  STL.64 [R1+0x1148], R22 ;  /* 0x0011481601007387 */ /* 0x000fe80000100a00 */
[----:B------:R-:W2:Y:S04]  /*658a0*/  LDL.LU R57, [R1+0x54] ;  /* 0x0000540001397983 */ /* 0x000ea80000300800 */
[----:B------:R-:W4:Y:S04]  /*658b0*/  LDL.LU R58, [R1+0x58] ;  /* 0x00005800013a7983 */ /* 0x000f280000300800 */
[----:B------:R-:W4:Y:S01]  /*658c0*/  LDL.LU R59, [R1+0x5c] ;  /* 0x00005c00013b7983 */ /* 0x000f220000300800 */
[C---:B------:R-:W-:Y:S03]  /*658d0*/  HMMA.16816.F32 R16, R4.reuse, R54, R16 ;  /* 0x000000360410723c */ /* 0x040fe60000001810 */
[----:B----4-:R-:W-:Y:S04]  /*658e0*/  STL.64 [R1+0x4a50], R58 ;  /* 0x004a503a01007387 */ /* 0x010fe80000100a00 */
[----:B--2---:R-:W-:Y:S04]  /*658f0*/  STL.64 [R1+0x4a48], R56 ;  /* 0x004a483801007387 */ /* 0x004fe80000100a00 */
[----:B------:R-:W2:Y:S04]  /*65900*/  LDL.LU R54, [R1+0x3920] ;  /* 0x0039200001367983 */ /* 0x000ea80000300800 */
[----:B------:R-:W2:Y:S08]  /*65910*/  LDL.LU R55, [R1+0x3928] ;  /* 0x0039280001377983 */ /* 0x000eb00000300800 */
[----:B------:R-:W-:Y:S04]  /*65920*/  STL.64 [R1+0x3a0], R16 ;  /* 0x0003a01001007387 */ /* 0x000fe80000100a00 */
[----:B------:R0:W-:Y:S02]  /*65930*/  STL.64 [R1+0x3a8], R18 ;  /* 0x0003a81201007387 */ /* 0x0001e40000100a00 */
[C---:B0-----:R-:W-:Y:S06]  /*65940*/  HMMA.16816.F32 R16, R4.reuse, R52, R12 ;  /* 0x000000340410723c */ /* 0x041fec000000180c */
[C---:B------:R-:W-:Y:S06]  /*65950*/  HMMA.16816.F32 R12, R4.reuse, R50, R8 ;  /* 0x00000032040c723c */ /* 0x040fec0000001808 */
[----:B------:R-:W-:Y:S01]  /*65960*/  HMMA.16816.F32 R8, R4, R48, R40 ;  /* 0x000000300408723c */ /* 0x000fe20000001828 */
[----:B--2---:R-:W-:Y:S10]  /*65970*/  STL.64 [R1+0x4a68], R54 ;  /* 0x004a683601007387 */ /* 0x004ff40000100a00 */
[----:B------:R0:W-:Y:S04]  /*65980*/  STL.64 [R1+0x1130], R16 ;  /* 0x0011301001007387 */ /* 0x0001e80000100a00 */
[----:B------:R1:W-:Y:S04]  /*65990*/  STL.64 [R1+0x1138], R18 ;  /* 0x0011381201007387 */ /* 0x0003e80000100a00 */
[----:B0-----:R-:W2:Y:S04]  /*659a0*/  LDL.LU R16, [R1+0x1c0] ;  /* 0x0001c00001107983 */ /* 0x001ea80000300800 */
[----:B------:R0:W-:Y:S04]  /*659b0*/  STL.64 [R1+0x350], R12 ;  /* 0x0003500c01007387 */ /* 0x0001e80000100a00 */
[----:B------:R4:W-:Y:S04]  /*659c0*/  STL.64 [R1+0x358], R14 ;  /* 0x0003580e01007387 */ /* 0x0009e80000100a00 */
[----:B------:R3:W-:Y:S04]  /*659d0*/  STL.64 [R1+0x330], R8 ;  /* 0x0003300801007387 */ /* 0x0007e80000100a00 */
[----:B------:R3:W-:Y:S04]  /*659e0*/  STL.64 [R1+0x338], R10 ;  /* 0x0003380a01007387 */ /* 0x0007e80000100a00 */
[----:B------:R-:W2:Y:S04]  /*659f0*/  LDL.LU R17, [R1+0x1c4] ;  /* 0x0001c40001117983 */ /* 0x000ea80000300800 */
[----:B-1----:R-:W4:Y:S04]  /*65a00*/  LDL.LU R18, [R1+0x1c8] ;  /* 0x0001c80001127983 */ /* 0x002f280000300800 */
[----:B------:R-:W4:Y:S04]  /*65a10*/  LDL.LU R19, [R1+0x1cc] ;  /* 0x0001cc0001137983 */ /* 0x000f280000300800 */
[----:B----4-:R-:W-:Y:S04]  /*65a20*/  STL.64 [R1+0x4a88], R18 ;  /* 0x004a881201007387 */ /* 0x010fe80000100a00 */
[----:B--2---:R1:W-:Y:S04]  /*65a30*/  STL.64 [R1+0x4a80], R16 ;  /* 0x004a801001007387 */ /* 0x0043e80000100a00 */
[----:B0-----:R-:W2:Y:S04]  /*65a40*/  LDL.LU R12, [R1+0x1f0] ;  /* 0x0001f000010c7983 */ /* 0x001ea80000300800 */
[----:B------:R-:W2:Y:S04]  /*65a50*/  LDL.LU R13, [R1+0x1f4] ;  /* 0x0001f400010d7983 */ /* 0x000ea80000300800 */
[----:B------:R-:W2:Y:S04]  /*65a60*/  LDL.LU R14, [R1+0x1f8] ;  /* 0x0001f800010e7983 */ /* 0x000ea80000300800 */
[----:B------:R-:W2:Y:S04]  /*65a70*/  LDL.LU R15, [R1+0x1fc] ;  /* 0x0001fc00010f7983 */ /* 0x000ea80000300800 */
[----:B---3--:R-:W3:Y:S04]  /*65a80*/  LDL.LU R8, [R1+0x240] ;  /* 0x0002400001087983 */ /* 0x008ee80000300800 */
[----:B------:R-:W3:Y:S04]  /*65a90*/  LDL.LU R9, [R1+0x244] ;  /* 0x0002440001097983 */ /* 0x000ee80000300800 */
[----:B------:R-:W3:Y:S04]  /*65aa0*/  LDL.LU R10, [R1+0x248] ;  /* 0x00024800010a7983 */ /* 0x000ee80000300800 */
[----:B------:R-:W3:Y:S04]  /*65ab0*/  LDL.LU R11, [R1+0x24c] ;  /* 0x00024c00010b7983 */ /* 0x000ee80000300800 */
[----:B------:R-:W4:Y:S04]  /*65ac0*/  LDL.LU R40, [R1+0x2c0] ;  /* 0x0002c00001287983 */ /* 0x000f280000300800 */
[----:B------:R-:W4:Y:S04]  /*65ad0*/  LDL.LU R41, [R1+0x2c4] ;  /* 0x0002c40001297983 */ /* 0x000f280000300800 */
[----:B------:R-:W4:Y:S04]  /*65ae0*/  LDL.LU R42, [R1+0x2c8] ;  /* 0x0002c800012a7983 */ /* 0x000f280000300800 */
[----:B------:R-:W4:Y:S04]  /*65af0*/  LDL.LU R43, [R1+0x2cc] ;  /* 0x0002cc00012b7983 */ /* 0x000f280000300800 */
[----:B-1----:R-:W2:Y:S04]  /*65b00*/  LDL.LU R16, [R1+0x2e0] ;  /* 0x0002e00001107983 */ /* 0x002ea80000300800 */
[----:B------:R-:W2:Y:S04]  /*65b10*/  LDL.LU R17, [R1+0x2e4] ;  /* 0x0002e40001117983 */ /* 0x000ea80000300800 */
[----:B------:R-:W2:Y:S04]  /*65b20*/  LDL.LU R18, [R1+0x2e8] ;  /* 0x0002e80001127983 */ /* 0x000ea80000300800 */
        /* <DEDUP_REMOVED lines=34> */
[C---:B--2---:R-:W-:Y:S06]  /*65d50*/  HMMA.16816.F32 R16, R4.reuse, R46, R16 ;  /* 0x0000002e0410723c */ /* 0x044fec0000001810 */
[----:B----4-:R-:W-:-:S15]  /*65d60*/  HMMA.16816.F32 R44, R4, R44, R40 ;  /* 0x0000002c042c723c */ /* 0x010fde0000001828 */
[----:B------:R-:W-:-:S02]  /*65d70*/  NOP ;  /* 0x0000000000007918 */ /* 0x000fc40000000000 */
[----:B------:R-:W-:Y:S04]  /*65d80*/  STL.64 [R1+0x1120], R16 ;  /* 0x0011201001007387 */ /* 0x000fe80000100a00 */
[----:B------:R0:W-:Y:S04]  /*65d90*/  STL.64 [R1+0x1128], R18 ;  /* 0x0011281201007387 */ /* 0x0001e80000100a00 */
[----:B0-----:R-:W2:Y:S04]  /*65da0*/  LDL.LU.64 R18, [R1+0x4a88] ;  /* 0x004a880001127983 */ /* 0x001ea80000300a00 */
[----:B------:R-:W2:Y:S04]  /*65db0*/  LDL.LU.64 R16, [R1+0x4a80] ;  /* 0x004a800001107983 */ /* 0x000ea80000300a00 */
[----:B------:R-:W3:Y:S04]  /*65dc0*/  LDL.LU.64 R42, [R1+0x4a78] ;  /* 0x004a7800012a7983 */ /* 0x000ee80000300a00 */
[----:B------:R-:W4:Y:S04]  /*65dd0*/  LDL.LU.64 R40, [R1+0x4a70] ;  /* 0x004a700001287983 */ /* 0x000f280000300a00 */
[----:B------:R0:W-:Y:S04]  /*65de0*/  STL.64 [R1+0x1030], R44 ;  /* 0x0010302c01007387 */ /* 0x0001e80000100a00 */
[----:B------:R1:W-:Y:S04]  /*65df0*/  STL.64 [R1+0x1038], R46 ;  /* 0x0010382e01007387 */ /* 0x0003e80000100a00 */
[----:B0-----:R-:W2:Y:S04]  /*65e00*/  LDL.LU R44, [R1+0x80] ;  /* 0x00008000012c7983 */ /* 0x001ea80000300800 */
[----:B------:R-:W2:Y:S04]  /*65e10*/  LDL.LU R45, [R1+0x84] ;  /* 0x00008400012d7983 */ /* 0x000ea80000300800 */
[----:B-1----:R-:W2:Y:S04]  /*65e20*/  LDL.LU R46, [R1+0x88] ;  /* 0x00008800012e7983 */ /* 0x002ea80000300800 */
[----:B------:R-:W2:Y:S01]  /*65e30*/  LDL.LU R47, [R1+0x8c] ;  /* 0x00008c00012f7983 */ /* 0x000ea20000300800 */
[C---:B---3--:R-:W-:Y:S06]  /*65e40*/  HMMA.16816.F32 R52, R4.reuse, R42, R52 ;  /* 0x0000002a0434723c */ /* 0x048fec0000001834 */
[----:B----4-:R-:W-:-:S15]  /*65e50*/  HMMA.16816.F32 R40, R4, R40, R36 ;  /* 0x000000280428723c */ /* 0x010fde0000001824 */
[----:B------:R-:W-:-:S02]  /*65e60*/  NOP ;  /* 0x0000000000007918 */ /* 0x000fc40000000000 */
[----:B------:R-:W-:Y:S04]  /*65e70*/  STL.64 [R1+0x2c0], R52 ;  /* 0x0002c03401007387 */ /* 0x000fe80000100a00 */
[----:B------:R0:W-:Y:S04]  /*65e80*/  STL.64 [R1+0x2c8], R54 ;  /* 0x0002c83601007387 */ /* 0x0001e80000100a00 */
[----:B0-----:R-:W3:Y:S04]  /*65e90*/  LDL.LU.64 R54, [R1+0x4a68] ;  /* 0x004a680001367983 */ /* 0x001ee80000300a00 */
[----:B------:R-:W4:Y:S01]  /*65ea0*/  LDL.LU.64 R38, [R1+0x4a60] ;  /* 0x004a600001267983 */ /* 0x000f220000300a00 */
[C---:B------:R-:W-:Y:S03]  /*65eb0*/  HMMA.16816.F32 R8, R4.reuse, R2, R8 ;  /* 0x000000020408723c */ /* 0x040fe60000001808 */
[----:B------:R-:W3:Y:S04]  /*65ec0*/  LDL.LU.64 R36, [R1+0x4a58] ;  /* 0x004a580001247983 */ /* 0x000ee80000300a00 */
[----:B------:R0:W-:Y:S04]  /*65ed0*/  STL.64 [R1+0x2a0], R40 ;  /* 0x0002a02801007387 */ /* 0x0001e80000100a00 */
[----:B------:R1:W-:Y:S04]  /*65ee0*/  STL.64 [R1+0x2a8], R42 ;  /* 0x0002a82a01007387 */ /* 0x0003e80000100a00 */
[----:B0-----:R-:W3:Y:S04]  /*65ef0*/  LDL.LU R40, [R1+0xa0] ;  /* 0x0000a00001287983 */ /* 0x001ee80000300800 */
[----:B------:R-:W3:Y:S04]  /*65f00*/  LDL.LU R41, [R1+0xa4] ;  /* 0x0000a40001297983 */ /* 0x000ee80000300800 */
[----:B-1----:R-:W3:Y:S04]  /*65f10*/  LDL.LU R42, [R1+0xa8] ;  /* 0x0000a800012a7983 */ /* 0x002ee80000300800 */
        /* <DEDUP_REMOVED lines=9> */
[----:B0-----:R-:W2:Y:S04]  /*65fb0*/  LDL.LU.64 R10, [R1+0x4a40] ;  /* 0x004a4000010a7983 */ /* 0x001ea80000300a00 */
[----:B------:R-:W3:Y:S02]  /*65fc0*/  LDL.LU.64 R8, [R1+0x4a38] ;  /* 0x004a380001087983 */ /* 0x000ee40000300a00 */
[C---:B---3--:R-:W-:Y:S06]  /*65fd0*/  HMMA.16816.F32 R32, R4.reuse, R8, R32 ;  /* 0x000000080420723c */ /* 0x048fec0000001820 */
[----:B--2---:R-:W-:-:S15]  /*65fe0*/  HMMA.16816.F32 R8, R4, R10, R12 ;  /* 0x0000000a0408723c */ /* 0x004fde000000180c */
[----:B------:R-:W-:-:S02]  /*65ff0*/  NOP ;  /* 0x0000000000007918 */ /* 0x000fc40000000000 */
[----:B------:R-:W-:Y:S04]  /*66000*/  STL.64 [R1+0x3c0], R32 ;  /* 0x0003c02001007387 */ /* 0x000fe80000100a00 */
[----:B------:R0:W-:Y:S04]  /*66010*/  STL.64 [R1+0x3c8], R34 ;  /* 0x0003c82201007387 */ /* 0x0001e80000100a00 */
[----:B0-----:R-:W2:Y:S04]  /*66020*/  LDL.LU.64 R34, [R1+0x4a30] ;  /* 0x004a300001227983 */ /* 0x001ea80000300a00 */
[----:B------:R-:W3:Y:S04]  /*66030*/  LDL.LU.64 R32, [R1+0x4a28] ;  /* 0x004a280001207983 */ /* 0x000ee80000300a00 */
[----:B------:R-:W4:Y:S04]  /*66040*/  LDL.LU.64 R14, [R1+0x4a20] ;  /* 0x004a2000010e7983 */ /* 0x000f280000300a00 */
[----:B------:R-:W2:Y:S04]  /*66050*/  LDL.LU.64 R12, [R1+0x4a18] ;  /* 0x004a1800010c7983 */ /* 0x000ea80000300a00 */
[----:B------:R0:W-:Y:S04]  /*66060*/  STL.64 [R1+0x370], R8 ;  /* 0x0003700801007387 */ /* 0x0001e80000100a00 */
[----:B------:R1:W-:Y:S04]  /*66070*/  STL.64 [R1+0x378], R10 ;  /* 0x0003780a01007387 */ /* 0x0003e80000100a00 */
[----:B0-----:R-:W3:Y:S04]  /*66080*/  LDL.LU R8, [R1+0xb0] ;  /* 0x0000b00001087983 */ /* 0x001ee80000300800 */
[----:B------:R-:W3:Y:S04]  /*66090*/  LDL.LU R9, [R1+0xb4] ;  /* 0x0000b40001097983 */ /* 0x000ee80000300800 */
[----:B-1----:R-:W3:Y:S04]  /*660a0*/  LDL.LU R10, [R1+0xb8] ;  /* 0x0000b800010a7983 */ /* 0x002ee80000300800 */
[----:B------:R-:W3:Y:S01]  /*660b0*/  LDL.LU R11, [R1+0xbc] ;  /* 0x0000bc00010b7983 */ /* 0x000ee20000300800 */
[C---:B--2---:R-:W-:Y:S06]  /*660c0*/  HMMA.16816.F32 R28, R4.reuse, R12, R28 ;  /* 0x0000000c041c723c */ /* 0x044fec000000181c */
[----:B----4-:R-:W-:-:S15]  /*660d0*/  HMMA.16816.F32 R12, R4, R14, R16 ;  /* 0x0000000e040c723c */ /* 0x010fde0000001810 */
[----:B------:R-:W-:-:S02]  /*660e0*/  NOP ;  /* 0x0000000000007918 */ /* 0x000fc40000000000 */
[----:B------:R-:W-:Y:S04]  /*660f0*/  STL.64 [R1+0x1f0], R28 ;  /* 0x0001f01c01007387 */ /* 0x000fe80000100a00 */
[----:B------:R0:W-:Y:S04]  /*66100*/  STL.64 [R1+0x1f8], R30 ;  /* 0x0001f81e01007387 */ /* 0x0001e80000100a00 */
[----:B0-----:R-:W2:Y:S04]  /*66110*/  LDL.LU.64 R30, [R1+0x4a10] ;  /* 0x004a1000011e7983 */ /* 0x001ea80000300a00 */
[----:B------:R-:W4:Y:S04]  /*66120*/  LDL.LU.64 R28, [R1+0x4a08] ;  /* 0x004a0800011c7983 */ /* 0x000f280000300a00 */
[----:B------:R-:W3:Y:S04]  /*66130*/  LDL.LU.64 R18, [R1+0x4a00] ;  /* 0x004a000001127983 */ /* 0x000ee80000300a00 */
[----:B------:R-:W2:Y:S04]  /*66140*/  LDL.LU.64 R16, [R1+0x49f8] ;  /* 0x0049f80001107983 */ /* 0x000ea80000300a00 */
[----:B------:R0:W-:Y:S04]  /*66150*/  STL.64 [R1+0x2e0], R12 ;  /* 0x0002e00c01007387 */ /* 0x0001e80000100a00 */
[----:B------:R1:W-:Y:S04]  /*66160*/  STL.64 [R1+0x2e8], R14 ;  /* 0x0002e80e01007387 */ /* 0x0003e80000100a00 */
[----:B0-----:R-:W4:Y:S04]  /*66170*/  LDL.LU R12, [R1+0xf0] ;  /* 0x0000f000010c7983 */ /* 0x001f280000300800 */
[----:B------:R-:W4:Y:S04]  /*66180*/  LDL.LU R13, [R1+0xf4] ;  /* 0x0000f400010d7983 */ /* 0x000f280000300800 */
[----:B-1----:R-:W4:Y:S04]  /*66190*/  LDL.LU R14, [R1+0xf8] ;  /* 0x0000f800010e7983 */ /* 0x002f280000300800 */
        /* <DEDUP_REMOVED lines=28> */
[C---:B0-----:R-:W-:Y:S09]  /*66360*/  HMMA.16816.F32 R8, R4.reuse, R30, R48 ;  /* 0x0000001e0408723c */ /* 0x041ff20000001830 */
[----:B------:R-:W-:Y:S04]  /*66370*/  STL.64 [R1+0xc0], R16 ;  /* 0x0000c01001007387 */ /* 0x000fe80000100a00 */
        /* <DEDUP_REMOVED lines=20> */
[----:B0-----:R-:W4:Y:S04]  /*664c0*/  LDL.LU R8, [R1+0x120] ;  /* 0x0001200001087983 */ /* 0x001f280000300800 */
[----:B------:R-:W4:Y:S04]  /*664d0*/  LDL.LU R9, [R1+0x124] ;  /* 0x0001240001097983 */ /* 0x000f280000300800 */
[----:B-1----:R-:W4:Y:S04]  /*664e0*/  LDL.LU R10, [R1+0x128] ;  /* 0x00012800010a7983 */ /* 0x002f280000300800 */
[----:B------:R-:W4:Y:S04]  /*664f0*/  LDL.LU R11, [R1+0x12c] ;  /* 0x00012c00010b7983 */ /* 0x000f280000300800 */
        /* <DEDUP_REMOVED lines=8> */
[----:B------:R-:W3:Y:S04]  /*66580*/  LDL.LU R28, [R1+0x60] ;  /* 0x00006000011c7983 */ /* 0x000ee80000300800 */
[----:B------:R-:W3:Y:S04]  /*66590*/  LDL.LU R29, [R1+0x64] ;  /* 0x00006400011d7983 */ /* 0x000ee80000300800 */
[----:B------:R-:W3:Y:S04]  /*665a0*/  LDL.LU R30, [R1+0x68] ;  /* 0x00006800011e7983 */ /* 0x000ee80000300800 */
[----:B------:R-:W3:Y:S04]  /*665b0*/  LDL.LU R31, [R1+0x6c] ;  /* 0x00006c00011f7983 */ /* 0x000ee80000300800 */
[----:B------:R-:W4:Y:S04]  /*665c0*/  LDL.LU R0, [R1+0x49d0] ;  /* 0x0049d00001007983 */ /* 0x000f280000300800 */
[----:B------:R-:W3:Y:S04]  /*665d0*/  LDL.LU R37, [R1+0x24] ;  /* 0x0000240001257983 */ /* 0x000ee80000300800 */
[----:B------:R-:W3:Y:S04]  /*665e0*/  LDL R23, [R1+0x1238] ;  /* 0x0012380001177983 */ /* 0x000ee80000100800 */
[----:B------:R-:W3:Y:S04]  /*665f0*/  LDL R20, [R1+0x123c] ;  /* 0x00123c0001147983 */ /* 0x000ee80000100800 */
[----:B--2---:R-:W3:Y:S04]  /*66600*/  LDL.LU R48, [R1+0x40] ;  /* 0x0000400001307983 */ /* 0x004ee80000300800 */
[----:B------:R-:W3:Y:S04]  /*66610*/  LDL.LU R49, [R1+0x44] ;  /* 0x0000440001317983 */ /* 0x000ee80000300800 */
[----:B------:R-:W3:Y:S04]  /*66620*/  LDL.LU R50, [R1+0x48] ;  /* 0x0000480001327983 */ /* 0x000ee80000300800 */
[----:B------:R-:W2:Y:S04]  /*66630*/  LDL R21, [R1+0x1248] ;  /* 0x0012480001157983 */ /* 0x000ea80000100800 */
[----:B------:R-:W2:Y:S04]  /*66640*/  LDL R2, [R1+0x124c] ;  /* 0x00124c0001027983 */ /* 0x000ea80000100800 */
[----:B------:R-:W2:Y:S01]  /*66650*/  LDL R3, [R1+0x1258] ;  /* 0x0012580001037983 */ /* 0x000ea20000100800 */
[----:B------:R-:W-:-:S02]  /*66660*/  IMAD R34, R34, 0x100, R60 ;  /* 0x0000010022227824 */ /* 0x000fc400078e023c */
[----:B------:R-:W-:Y:S02]  /*66670*/  IMAD R35, R35, 0x100, R61 ;  /* 0x0000010023237824 */ /* 0x000fe400078e023d */
[----:B------:R-:W-:Y:S02]  /*66680*/  IMAD R32, R32, 0x100, R54 ;  /* 0x0000010020207824 */ /* 0x000fe400078e0236 */
[----:B------:R-:W-:Y:S02]  /*66690*/  IMAD R33, R33, 0x100, R55 ;  /* 0x0000010021217824 */ /* 0x000fe400078e0237 */
[----:B----4-:R-:W-:Y:S02]  /*666a0*/  IMAD.MOV.U32 R51, RZ, RZ, R0 ;  /* 0x000000ffff337224 */ /* 0x010fe400078e0000 */
[----:B------:R-:W4:Y:S04]  /*666b0*/  LDL R0, [R1+0x125c] ;  /* 0x00125c0001007983 */ /* 0x000f280000100800 */
[----:B------:R-:W4:Y:S04]  /*666c0*/  LDL.LU R24, [R1+0x90] ;  /* 0x0000900001187983 */ /* 0x000f280000300800 */
[----:B------:R-:W4:Y:S04]  /*666d0*/  LDL.LU R25, [R1+0x94] ;  /* 0x0000940001197983 */ /* 0x000f280000300800 */
[----:B------:R-:W4:Y:S04]  /*666e0*/  LDL.LU R26, [R1+0x98] ;  /* 0x00009800011a7983 */ /* 0x000f280000300800 */
[----:B------:R-:W4:Y:S04]  /*666f0*/  LDL.LU R27, [R1+0x9c] ;  /* 0x00009c00011b7983 */ /* 0x000f280000300800 */
[----:B------:R-:W4:Y:S04]  /*66700*/  LDL R38, [R1+0x1268] ;  /* 0x0012680001267983 */ /* 0x000f280000100800 */
[----:B------:R-:W4:Y:S04]  /*66710*/  LDL R39, [R1+0x126c] ;  /* 0x00126c0001277983 */ /* 0x000f280000100800 */
[----:B------:R-:W4:Y:S04]  /*66720*/  LDL R52, [R1+0x1278] ;  /* 0x0012780001347983 */ /* 0x000f280000100800 */
[----:B------:R-:W4:Y:S04]  /*66730*/  LDL R53, [R1+0x127c] ;  /* 0x00127c0001357983 */ /* 0x000f280000100800 */
[----:B------:R-:W4:Y:S04]  /*66740*/  LDL R60, [R1+0x1288] ;  /* 0x00128800013c7983 */ /* 0x000f280000100800 */
[----:B------:R-:W4:Y:S04]  /*66750*/  LDL R61, [R1+0x128c] ;  /* 0x00128c00013d7983 */ /* 0x000f280000100800 */
[----:B------:R-:W4:Y:S04]  /*66760*/  LDL R58, [R1+0x1298] ;  /* 0x00129800013a7983 */ /* 0x000f280000100800 */
[----:B------:R-:W4:Y:S04]  /*66770*/  LDL R59, [R1+0x129c] ;  /* 0x00129c00013b7983 */ /* 0x000f280000100800 */
[----:B------:R-:W4:Y:S04]  /*66780*/  LDL.LU R40, [R1+0x130] ;  /* 0x0001300001287983 */ /* 0x000f280000300800 */
[----:B------:R-:W4:Y:S04]  /*66790*/  LDL.LU R41, [R1+0x134] ;  /* 0x0001340001297983 */ /* 0x000f280000300800 */
[----:B------:R-:W4:Y:S04]  /*667a0*/  LDL.LU R42, [R1+0x138] ;  /* 0x00013800012a7983 */ /* 0x000f280000300800 */
[----:B------:R-:W4:Y:S04]  /*667b0*/  LDL.LU R43, [R1+0x13c] ;  /* 0x00013c00012b7983 */ /* 0x000f280000300800 */
[----:B------:R-:W4:Y:S04]  /*667c0*/  LDL R56, [R1+0x12a8] ;  /* 0x0012a80001387983 */ /* 0x000f280000100800 */
[----:B------:R-:W4:Y:S01]  /*667d0*/  LDL R57, [R1+0x12ac] ;  /* 0x0012ac0001397983 */ /* 0x000f220000100800 */
[----:B---3--:R-:W-:Y:S03]  /*667e0*/  HMMA.16816.F32 R4, R4, R36, R48 ;  /* 0x000000240404723c */ /* 0x008fe60000001830 */
[----:B------:R-:W3:Y:S04]  /*667f0*/  LDL R54, [R1+0x12b8] ;  /* 0x0012b80001367983 */ /* 0x000ee80000100800 */
[----:B------:R-:W3:Y:S04]  /*66800*/  LDL R55, [R1+0x12bc] ;  /* 0x0012bc0001377983 */ /* 0x000ee80000100800 */
[----:B------:R-:W3:Y:S04]  /*66810*/  LDL.LU.64 R50, [R1+0x49c8] ;  /* 0x0049c80001327983 */ /* 0x000ee80000300a00 */
[----:B------:R-:W3:Y:S01]  /*66820*/  LDL.LU.64 R48, [R1+0x49c0] ;  /* 0x0049c00001307983 */ /* 0x000ee20000300a00 */
[----:B------:R-:W-:-:S02]  /*66830*/  F2FP.F16.E4M3.UNPACK_B R22, R23 ;  /* 0x00000017ff16723e */ /* 0x000fc400020006ff */
[----:B------:R-:W-:Y:S02]  /*66840*/  F2FP.F16.E4M3.UNPACK_B R32, R32 ;  /* 0x00000020ff20723e */ /* 0x000fe400020006ff */
[----:B------:R-:W-:Y:S02]  /*66850*/  F2FP.F16.E4M3.UNPACK_B R33, R33 ;  /* 0x00000021ff21723e */ /* 0x000fe400020006ff */
[----:B------:R-:W-:Y:S02]  /*66860*/  F2FP.F16.E4M3.UNPACK_B R34, R34 ;  /* 0x00000022ff22723e */ /* 0x000fe400020006ff */
[----:B------:R-:W-:Y:S02]  /*66870*/  F2FP.F16.E4M3.UNPACK_B R35, R35 ;  /* 0x00000023ff23723e */ /* 0x000fe400020006ff */
[----:B------:R-:W-:Y:S01]  /*66880*/  F2FP.F16.E4M3.UNPACK_B R23, R20 ;  /* 0x00000014ff17723e */ /* 0x000fe200020006ff */
[----:B------:R-:W-:Y:S04]  /*66890*/  STL [R1+0x28], R22 ;  /* 0x0000281601007387 */ /* 0x000fe80000100800 */
[----:B------:R-:W-:Y:S04]  /*668a0*/  STL.64 [R1+0x40], R4 ;  /* 0x0000400401007387 */ /* 0x000fe80000100a00 */
[----:B------:R0:W-:Y:S02]  /*668b0*/  STL.64 [R1+0x48], R6 ;  /* 0x0000480601007387 */ /* 0x0001e40000100a00 */
[----:B0-----:R-:W-:Y:S01]  /*668c0*/  HMMA.16816.F32 R4, R32, R22, R28 ;  /* 0x000000162004723c */ /* 0x001fe2000000181c */
[----:B--2---:R-:W-:-:S02]  /*668d0*/  F2FP.F16.E4M3.UNPACK_B R20, R21 ;  /* 0x00000015ff14723e */ /* 0x004fc400020006ff */
[----:B------:R-:W-:-:S03]  /*668e0*/  F2FP.F16.E4M3.UNPACK_B R21, R2 ;  /* 0x00000002ff15723e */ /* 0x000fc600020006ff */
[----:B------:R-:W-:Y:S04]  /*668f0*/  STL [R1+0x2c], R23 ;  /* 0x00002c1701007387 */ /* 0x000fe80000100800 */
[----:B------:R-:W-:Y:S01]  /*66900*/  STL [R1+0x18], R20 ;  /* 0x0000181401007387 */ /* 0x000fe20000100800 */
[----:B------:R-:W-:-:S12]  /*66910*/  F2FP.F16.E4M3.UNPACK_B R2, R3 ;  /* 0x00000003ff02723e */ /* 0x000fd800020006ff */
[----:B------:R-:W-:Y:S04]  /*66920*/  STL.64 [R1+0x50], R4 ;  /* 0x0000500401007387 */ /* 0x000fe80000100a00 */
[----:B------:R0:W-:Y:S04]  /*66930*/  STL.64 [R1+0x58], R6 ;  /* 0x0000580601007387 */ /* 0x0001e80000100a00 */
[----:B------:R-:W-:Y:S01]  /*66940*/  STL [R1+0x1c], R21 ;  /* 0x00001c1501007387 */ /* 0x000fe20000100800 */
[----:B----4-:R-:W-:-:S07]  /*66950*/  F2FP.F16.E4M3.UNPACK_B R3, R0 ;  /* 0x00000000ff03723e */ /* 0x010fce00020006ff */
[C---:B------:R-:W-:Y:S06]  /*66960*/  HMMA.16816.F32 R16, R32.reuse, R2, R16 ;  /* 0x000000022010723c */ /* 0x040fec0000001810 */
[----:B0-----:R-:W-:-:S15]  /*66970*/  HMMA.16816.F32 R4, R32, R20, R24 ;  /* 0x000000142004723c */ /* 0x001fde0000001818 */
[----:B------:R-:W-:-:S08]  /*66980*/  NOP ;  /* 0x0000000000007918 */ /* 0x000fd00000000000 */
[----:B------:R0:W-:Y:S01]  /*66990*/  STL.64 [R1+0x60], R4 ;  /* 0x0000600401007387 */ /* 0x0001e20000100a00 */
[----:B------:R-:W-:-:S03]  /*669a0*/  IMAD.MOV.U32 R0, RZ, RZ, R7 ;  /* 0x000000ffff007224 */ /* 0x000fc600078e0007 */
[----:B------:R-:W-:Y:S04]  /*669b0*/  STL [R1+0x68], R6 ;  /* 0x0000680601007387 */ /* 0x000fe80000100800 */
[----:B------:R-:W-:Y:S01]  /*669c0*/  STL [R1+0x10], R2 ;  /* 0x0000100201007387 */ /* 0x000fe20000100800 */
[----:B0-----:R-:W-:-:S03]  /*669d0*/  F2FP.F16.E4M3.UNPACK_B R4, R38 ;  /* 0x00000026ff04723e */ /* 0x001fc600020006ff */
[----:B------:R-:W-:Y:S01]  /*669e0*/  STL [R1+0x42a8], R0 ;  /* 0x0042a80001007387 */ /* 0x000fe20000100800 */
[----:B------:R-:W-:-:S03]  /*669f0*/  F2FP.F16.E4M3.UNPACK_B R5, R39 ;  /* 0x00000027ff05723e */ /* 0x000fc600020006ff */
[----:B------:R-:W-:Y:S04]  /*66a00*/  STL [R1+0x14], R3 ;  /* 0x0000140301007387 */ /* 0x000fe80000100800 */
[----:B------:R-:W-:Y:S04]  /*66a10*/  STL [R1+0x8], R4 ;  /* 0x0000080401007387 */ /* 0x000fe80000100800 */
[----:B------:R-:W-:Y:S04]  /*66a20*/  STL.64 [R1+0xa0], R16 ;  /* 0x0000a01001007387 */ /* 0x000fe80000100a00 */
[----:B------:R-:W-:Y:S04]  /*66a30*/  STL.64 [R1+0xa8], R18 ;  /* 0x0000a81201007387 */ /* 0x000fe80000100a00 */
[----:B------:R0:W-:Y:S02]  /*66a40*/  STL [R1+0xc], R5 ;  /* 0x00000c0501007387 */ /* 0x0001e40000100800 */
[----:B0-----:R-:W-:Y:S01]  /*66a50*/  HMMA.16816.F32 R4, R32, R4, R12 ;  /* 0x000000042004723c */ /* 0x001fe2000000180c */
[----:B------:R-:W-:-:S02]  /*66a60*/  F2FP.F16.E4M3.UNPACK_B R2, R52 ;  /* 0x00000034ff02723e */ /* 0x000fc400020006ff */
[----:B------:R-:W-:-:S03]  /*66a70*/  F2FP.F16.E4M3.UNPACK_B R3, R53 ;  /* 0x00000035ff03723e */ /* 0x000fc600020006ff */
[----:B------:R-:W-:-:S15]  /*66a80*/  STL [R1], R2 ;  /* 0x0000000201007387 */ /* 0x000fde0000100800 */
[----:B------:R-:W-:-:S02]  /*66a90*/  NOP ;  /* 0x0000000000007918 */ /* 0x000fc40000000000 */
[----:B------:R-:W-:Y:S04]  /*66aa0*/  STL.64 [R1+0xe0], R4 ;  /* 0x0000e00401007387 */ /* 0x000fe80000100a00 */
[----:B------:R0:W-:Y:S02]  /*66ab0*/  STL.64 [R1+0xe8], R6 ;  /* 0x0000e80601007387 */ /* 0x0001e40000100a00 */
[----:B0-----:R-:W-:Y:S01]  /*66ac0*/  HMMA.16816.F32 R4, R32, R2, R8 ;  /* 0x000000022004723c */ /* 0x001fe20000001808 */
[----:B------:R-:W-:Y:S02]  /*66ad0*/  F2FP.F16.E4M3.UNPACK_B R60, R60 ;  /* 0x0000003cff3c723e */ /* 0x000fe400020006ff */
[----:B------:R-:W-:-:S03]  /*66ae0*/  F2FP.F16.E4M3.UNPACK_B R61, R61 ;  /* 0x0000003dff3d723e */ /* 0x000fc600020006ff */
[----:B------:R-:W-:-:S15]  /*66af0*/  STL [R1+0x4], R3 ;  /* 0x0000040301007387 */ /* 0x000fde0000100800 */
[----:B------:R-:W-:-:S02]  /*66b00*/  NOP ;  /* 0x0000000000007918 */ /* 0x000fc40000000000 */
[----:B------:R-:W-:Y:S04]  /*66b10*/  STL.64 [R1+0x160], R4 ;  /* 0x0001600401007387 */ /* 0x000fe80000100a00 */
[----:B------:R0:W-:Y:S02]  /*66b20*/  STL.64 [R1+0x168], R6 ;  /* 0x0001680601007387 */ /* 0x0001e40000100a00 */
[----:B0-----:R-:W-:Y:S01]  /*66b30*/  HMMA.16816.F32 R4, R32, R60, R40 ;  /* 0x0000003c2004723c */ /* 0x001fe20000001828 */
[----:B------:R-:W-:Y:S02]  /*66b40*/  F2FP.F16.E4M3.UNPACK_B R58, R58 ;  /* 0x0000003aff3a723e */ /* 0x000fe400020006ff */
[----:B------:R-:W-:-:S03]  /*66b50*/  F2FP.F16.E4M3.UNPACK_B R59, R59 ;  /* 0x0000003bff3b723e */ /* 0x000fc600020006ff */
[----:B------:R-:W-:-:S15]  /*66b60*/  STL.64 [R1+0x4978], R60 ;  /* 0x0049783c01007387 */ /* 0x000fde0000100a00 */
[----:B------:R-:W-:-:S02]  /*66b70*/  NOP ;  /* 0x0000000000007918 */ /* 0x000fc40000000000 */
[----:B------:R-:W-:Y:S04]  /*66b80*/  STL.64 [R1+0x180], R4 ;  /* 0x0001800401007387 */ /* 0x000fe80000100a00 */
[----:B------:R0:W-:Y:S02]  /*66b90*/  STL.64 [R1+0x188], R6 ;  /* 0x0001880601007387 */ /* 0x0001e40000100a00 */
[----:B0-----:R-:W-:Y:S01]  /*66ba0*/  HMMA.16816.F32 R4, R32, R58, R44 ;  /* 0x0000003a2004723c */ /* 0x001fe2000000182c */
[----:B------:R-:W-:Y:S02]  /*66bb0*/  F2FP.F16.E4M3.UNPACK_B R56, R56 ;  /* 0x00000038ff38723e */ /* 0x000fe400020006ff */
[----:B------:R-:W-:-:S15]  /*66bc0*/  F2FP.F16.E4M3.UNPACK_B R57, R57 ;  /* 0x00000039ff39723e */ /* 0x000fde00020006ff */
[----:B------:R-:W-:-:S05]  /*66bd0*/  NOP ;  /* 0x0000000000007918 */ /* 0x000fca0000000000 */
[----:B------:R-:W-:Y:S04]  /*66be0*/  STL.64 [R1+0x1a0], R4 ;  /* 0x0001a00401007387 */ /* 0x000fe80000100a00 */
[----:B------:R3:W-:Y:S04]  /*66bf0*/  STL.64 [R1+0x1a8], R6 ;  /* 0x0001a80601007387 */ /* 0x0007e80000100a00 */
[----:B------:R-:W2:Y:S01]  /*66c00*/  LDL.LU R8, [R1+0x380] ;  /* 0x0003800001087983 */ /* 0x000ea20000300800 */
[----:B---3--:R-:W-:-:S15]  /*66c10*/  HMMA.16816.F32 R4, R32, R56, R48 ;  /* 0x000000382004723c */ /* 0x008fde0000001830 */
        /* <DEDUP_REMOVED lines=16> */
[----:B-1----:R-:W2:Y:S04]  /*66d20*/  LDL.LU R6, [R1+0x1d8] ;  /* 0x0001d80001067983 */ /* 0x002ea80000300800 */
[----:B------:R-:W2:Y:S04]  /*66d30*/  LDL.LU R7, [R1+0x1dc] ;  /* 0x0001dc0001077983 */ /* 0x000ea80000300800 */
[----:B------:R-:W3:Y:S04]  /*66d40*/  LDL R52, [R1+0x12c8] ;  /* 0x0012c80001347983 */ /* 0x000ee80000100800 */
[----:B------:R-:W4:Y:S04]  /*66d50*/  LDL R53, [R1+0x12cc] ;  /* 0x0012cc0001357983 */ /* 0x000f280000100800 */
[----:B------:R-:W2:Y:S04]  /*66d60*/  LDL R50, [R1+0x12d8] ;  /* 0x0012d80001327983 */ /* 0x000ea80000100800 */
[----:B------:R-:W2:Y:S04]  /*66d70*/  LDL R51, [R1+0x12dc] ;  /* 0x0012dc0001337983 */ /* 0x000ea80000100800 */
        /* <DEDUP_REMOVED lines=24> */
[----:B------:R-:W-:Y:S04]  /*66f00*/  STL.64 [R1+0x4970], R58 ;  /* 0x0049703a01007387 */ /* 0x000fe80000100a00 */
[----:B------:R0:W-:Y:S04]  /*66f10*/  STL.64 [R1+0x4968], R56 ;  /* 0x0049683801007387 */ /* 0x0001e80000100a00 */
[----:B0-----:R-:W2:Y:S04]  /*66f20*/  LDL.LU R56, [R1+0x1b0] ;  /* 0x0001b00001387983 */ /* 0x001ea80000300800 */
[----:B------:R-:W2:Y:S04]  /*66f30*/  LDL.LU R57, [R1+0x1b4] ;  /* 0x0001b40001397983 */ /* 0x000ea80000300800 */
[----:B------:R-:W2:Y:S04]  /*66f40*/  LDL.LU R58, [R1+0x1b8] ;  /* 0x0001b800013a7983 */ /* 0x000ea80000300800 */
[----:B------:R-:W2:Y:S01]  /*66f50*/  LDL.LU R59, [R1+0x1bc] ;  /* 0x0001bc00013b7983 */ /* 0x000ea20000300800 */
[----:B------:R-:W-:-:S02]  /*66f60*/  F2FP.F16.E4M3.UNPACK_B R54, R54 ;  /* 0x00000036ff36723e */ /* 0x000fc400020006ff */
[----:B------:R-:W-:Y:S01]  /*66f70*/  F2FP.F16.E4M3.UNPACK_B R55, R55 ;  /* 0x00000037ff37723e */ /* 0x000fe200020006ff */
[----:B------:R-:W2:Y:S04]  /*66f80*/  LDL R2, [R1+0x1348] ;  /* 0x0013480001027983 */ /* 0x000ea80000100800 */
[----:B------:R-:W2:Y:S01]  /*66f90*/  LDL R3, [R1+0x134c] ;  /* 0x00134c0001037983 */ /* 0x000ea20000100800 */
[----:B---3--:R-:W-:Y:S02]  /*66fa0*/  F2FP.F16.E4M3.UNPACK_B R52, R52 ;  /* 0x00000034ff34723e */ /* 0x008fe400020006ff */
[----:B----4-:R-:W-:-:S07]  /*66fb0*/  F2FP.F16.E4M3.UNPACK_B R53, R53 ;  /* 0x00000035ff35723e */ /* 0x010fce00020006ff */
[C---:B--2---:R-:W-:Y:S01]  /*66fc0*/  HMMA.16816.F32 R4, R32.reuse, R52, R4 ;  /* 0x000000342004723c */ /* 0x044fe20000001804 */
[----:B------:R-:W-:Y:S02]  /*66fd0*/  F2FP.F16.E4M3.UNPACK_B R50, R50 ;  /* 0x00000032ff32723e */ /* 0x000fe400020006ff */
[----:B------:R-:W-:Y:S02]  /*66fe0*/  F2FP.F16.E4M3.UNPACK_B R51, R51 ;  /* 0x00000033ff33723e */ /* 0x000fe400020006ff */
[----:B------:R-:W-:Y:S02]  /*66ff0*/  F2FP.F16.E4M3.UNPACK_B R48, R48 ;  /* 0x00000030ff30723e */ /* 0x000fe400020006ff */
[----:B------:R-:W-:Y:S02]  /*67000*/  F2FP.F16.E4M3.UNPACK_B R49, R49 ;  /* 0x00000031ff31723e */ /* 0x000fe400020006ff */
[----:B------:R-:W-:Y:S02]  /*67010*/  F2FP.F16.E4M3.UNPACK_B R46, R46 ;  /* 0x0000002eff2e723e */ /* 0x000fe400020006ff */
[----:B------:R-:W-:Y:S01]  /*67020*/  F2FP.F16.E4M3.UNPACK_B R47, R47 ;  /* 0x0000002fff2f723e */ /* 0x000fe200020006ff */
[----:B------:R-:W-:-:S15]  /*67030*/  HMMA.16816.F32 R56, R32, R54, R56 ;  /* 0x000000362038723c */ /* 0x000fde0000001838 */
[----:B------:R-:W-:-:S08]  /*67040*/  NOP ;  /* 0x0000000000007918 */ /* 0x000fd00000000000 */
        /* <DEDUP_REMOVED lines=10> */
[----:B0-----:R-:W-:Y:S02]  /*670f0*/  HMMA.16816.F32 R4, R32, R48, R24 ;  /* 0x000000302004723c */ /* 0x001fe40000001818 */
[----:B------:R-:W-:Y:S04]  /*67100*/  STL.64 [R1+0x4998], R50 ;  /* 0x0049983201007387 */ /* 0x000fe80000100a00 */
        /* <DEDUP_REMOVED lines=9> */
[----:B------:R0:W-:Y:S02]  /*671a0*/  STL.64 [R1+0x268], R6 ;  /* 0x0002680601007387 */ /* 0x0001e40000100a00 */
[----:B0-----:R-:W-:Y:S01]  /*671b0*/  HMMA.16816.F32 R4, R32, R44, R16 ;  /* 0x0000002c2004723c */ /* 0x001fe20000001810 */
[----:B------:R-:W-:Y:S02]  /*671c0*/  F2FP.F16.E4M3.UNPACK_B R42, R42 ;  /* 0x0000002aff2a723e */ /* 0x000fe400020006ff */
[----:B------:R-:W-:Y:S01]  /*671d0*/  F2FP.F16.E4M3.UNPACK_B R43, R43 ;  /* 0x0000002bff2b723e */ /* 0x000fe200020006ff */
[----:B------:R-:W-:Y:S04]  /*671e0*/  STL.64 [R1+0x49a8], R46 ;  /* 0x0049a82e01007387 */ /* 0x000fe80000100a00 */
[----:B------:R-:W-:-:S15]  /*671f0*/  STL.64 [R1+0x49a0], R44 ;  /* 0x0049a02c01007387 */ /* 0x000fde0000100a00 */
        /* <DEDUP_REMOVED lines=28> */
[----:B0-----:R-:W4:Y:S04]  /*673c0*/  LDL.LU R40, [R1+0x2f0] ;  /* 0x0002f00001287983 */ /* 0x001f280000300800 */
[----:B------:R-:W4:Y:S04]  /*673d0*/  LDL.LU R41, [R1+0x2f4] ;  /* 0x0002f40001297983 */ /* 0x000f280000300800 */
[----:B------:R-:W4:Y:S04]  /*673e0*/  LDL.LU R42, [R1+0x2f8] ;  /* 0x0002f800012a7983 */ /* 0x000f280000300800 */
[----:B------:R-:W4:Y:S04]  /*673f0*/  LDL.LU R43, [R1+0x2fc] ;  /* 0x0002fc00012b7983 */ /* 0x000f280000300800 */
[----:B-1----:R-:W2:Y:S04]  /*67400*/  LDL.LU R28, [R1+0x3d0] ;  /* 0x0003d000011c7983 */ /* 0x002ea80000300800 */
[----:B------:R-:W2:Y:S04]  /*67410*/  LDL.LU R29, [R1+0x3d4] ;  /* 0x0003d400011d7983 */ /* 0x000ea80000300800 */
[----:B------:R-:W2:Y:S04]  /*67420*/  LDL.LU R30, [R1+0x3d8] ;  /* 0x0003d800011e7983 */ /* 0x000ea80000300800 */
[----:B------:R-:W2:Y:S04]  /*67430*/  LDL.LU R31, [R1+0x3dc] ;  /* 0x0003dc00011f7983 */ /* 0x000ea80000300800 */
[----:B------:R-:W3:Y:S04]  /*67440*/  LDL R8, [R1+0x1358] ;  /* 0x0013580001087983 */ /* 0x000ee80000100800 */
[----:B------:R-:W3:Y:S04]  /*67450*/  LDL R9, [R1+0x135c] ;  /* 0x00135c0001097983 */ /* 0x000ee80000100800 */
[----:B------:R-:W3:Y:S04]  /*67460*/  LDL R10, [R1+0x1368] ;  /* 0x00136800010a7983 */ /* 0x000ee80000100800 */
[----:B------:R-:W3:Y:S04]  /*67470*/  LDL R11, [R1+0x136c] ;  /* 0x00136c00010b7983 */ /* 0x000ee80000100800 */
[----:B------:R-:W3:Y:S04]  /*67480*/  LDL.LU R44, [R1+0x310] ;  /* 0x00031000012c7983 */ /* 0x000ee80000300800 */
[----:B------:R-:W3:Y:S04]  /*67490*/  LDL.LU R45, [R1+0x314] ;  /* 0x00031400012d7983 */ /* 0x000ee80000300800 */
[----:B------:R-:W3:Y:S04]  /*674a0*/  LDL.LU R46, [R1+0x318] ;  /* 0x00031800012e7983 */ /* 0x000ee80000300800 */
[----:B------:R-:W3:Y:S04]  /*674b0*/  LDL.LU R47, [R1+0x31c] ;  /* 0x00031c00012f7983 */ /* 0x000ee80000300800 */
[----:B------:R-:W3:Y:S04]  /*674c0*/  LDL R12, [R1+0x1378] ;  /* 0x00137800010c7983 */ /* 0x000ee80000100800 */
[----:B------:R-:W3:Y:S04]  /*674d0*/  LDL R13, [R1+0x137c] ;  /* 0x00137c00010d7983 */ /* 0x000ee80000100800 */
[----:B------:R-:W3:Y:S04]  /*674e0*/  LDL R14, [R1+0x1388] ;  /* 0x00138800010e7983 */ /* 0x000ee80000100800 */
[----:B------:R-:W3:Y:S04]  /*674f0*/  LDL R15, [R1+0x138c] ;  /* 0x00138c00010f7983 */ /* 0x000ee80000100800 */
[----:B------:R-:W3:Y:S04]  /*67500*/  LDL.LU R52, [R1+0x10e0] ;  /* 0x0010e00001347983 */ /* 0x000ee80000300800 */
[----:B------:R-:W3:Y:S04]  /*67510*/  LDL.LU R53, [R1+0x10e4] ;  /* 0x0010e40001357983 */ /* 0x000ee80000300800 */
[----:B------:R-:W3:Y:S04]  /*67520*/  LDL.LU R54, [R1+0x10e8] ;  /* 0x0010e80001367983 */ /* 0x000ee80000300800 */
[----:B------:R-:W3:Y:S01]  /*67530*/  LDL.LU R55, [R1+0x10ec] ;  /* 0x0010ec0001377983 */ /* 0x000ee20000300800 */
[----:B------:R-:W-:-:S02]  /*67540*/  F2FP.F16.E4M3.UNPACK_B R38, R38 ;  /* 0x00000026ff26723e */ /* 0x000fc400020006ff */
[----:B------:R-:W-:Y:S01]  /*67550*/  F2FP.F16.E4M3.UNPACK_B R39, R39 ;  /* 0x00000027ff27723e */ /* 0x000fe200020006ff */
        /* <DEDUP_REMOVED lines=22> */
[----:B------:R-:W-:-:S02]  /*676c0*/  F2FP.F16.E4M3.UNPACK_B R2, R2 ;  /* 0x00000002ff02723e */ /* 0x000fc400020006ff */
[----:B------:R-:W-:-:S07]  /*676d0*/  F2FP.F16.E4M3.UNPACK_B R3, R3 ;  /* 0x00000003ff03723e */ /* 0x000fce00020006ff */
[----:B----4-:R-:W-:Y:S01]  /*676e0*/  HMMA.16816.F32 R40, R32, R2, R40 ;  /* 0x000000022028723c */ /* 0x010fe20000001828 */
[----:B---3--:R-:W-:Y:S02]  /*676f0*/  F2FP.F16.E4M3.UNPACK_B R8, R8 ;  /* 0x00000008ff08723e */ /* 0x008fe400020006ff */
[----:B------:R-:W-:-:S15]  /*67700*/  F2FP.F16.E4M3.UNPACK_B R9, R9 ;  /* 0x00000009ff09723e */ /* 0x000fde00020006ff */
[----:B------:R-:W-:-:S05]  /*67710*/  NOP ;  /* 0x0000000000007918 */ /* 0x000fca0000000000 */
[----:B------:R-:W-:Y:S04]  /*67720*/  STL.64 [R1+0x320], R40 ;  /* 0x0003202801007387 */ /* 0x000fe80000100a00 */
[----:B------:R0:W-:Y:S02]  /*67730*/  STL.64 [R1+0x328], R42 ;  /* 0x0003282a01007387 */ /* 0x0001e40000100a00 */
[----:B0-----:R-:W-:Y:S01]  /*67740*/  HMMA.16816.F32 R40, R32, R8, R44 ;  /* 0x000000082028723c */ /* 0x001fe2000000182c */
[----:B------:R-:W-:Y:S02]  /*67750*/  F2FP.F16.E4M3.UNPACK_B R10, R10 ;  /* 0x0000000aff0a723e */ /* 0x000fe400020006ff */
[----:B------:R-:W-:Y:S02]  /*67760*/  F2FP.F16.E4M3.UNPACK_B R11, R11 ;  /* 0x0000000bff0b723e */ /* 0x000fe400020006ff */
[----:B------:R-:W-:-:S02]  /*67770*/  F2FP.F16.E4M3.UNPACK_B R12, R12 ;  /* 0x0000000cff0c723e */ /* 0x000fc400020006ff */
[----:B------:R-:W-:-:S15]  /*67780*/  F2FP.F16.E4M3.UNPACK_B R13, R13 ;  /* 0x0000000dff0d723e */ /* 0x000fde00020006ff */
[----:B------:R-:W-:-:S01]  /*67790*/  NOP ;  /* 0x0000000000007918 */ /* 0x000fc20000000000 */
[----:B------:R-:W-:Y:S04]  /*677a0*/  STL.64 [R1+0x340], R40 ;  /* 0x0003402801007387 */ /* 0x000fe80000100a00 */
[----:B------:R0:W-:Y:S04]  /*677b0*/  STL.64 [R1+0x348], R42 ;  /* 0x0003482a01007387 */ /* 0x0001e80000100a00 */
[----:B------:R-:W-:Y:S04]  /*677c0*/  STL.64 [R1+0x4910], R10 ;  /* 0x0049100a01007387 */ /* 0x000fe80000100a00 */
[----:B------:R1:W-:Y:S01]  /*677d0*/  STL.64 [R1+0x4908], R8 ;  /* 0x0049080801007387 */ /* 0x0003e20000100a00 */
[C---:B0-----:R-:W-:Y:S06]  /*677e0*/  HMMA.16816.F32 R40, R32.reuse, R10, R48 ;  /* 0x0000000a2028723c */ /* 0x041fec0000001830 */
[----:B-1----:R-:W-:Y:S01]  /*677f0*/  HMMA.16816.F32 R8, R32, R12, R52 ;  /* 0x0000000c2008723c */ /* 0x002fe20000001834 */
[----:B------:R-:W-:-:S02]  /*67800*/  F2FP.F16.E4M3.UNPACK_B R14, R14 ;  /* 0x0000000eff0e723e */ /* 0x000fc400020006ff */
[----:B------:R-:W-:Y:S02]  /*67810*/  F2FP.F16.E4M3.UNPACK_B R15, R15 ;  /* 0x0000000fff0f723e */ /* 0x000fe400020006ff */
[----:B------:R-:W-:Y:S02]  /*67820*/  F2FP.F16.E4M3.UNPACK_B R16, R16 ;  /* 0x00000010ff10723e */ /* 0x000fe400020006ff */
[----:B------:R-:W-:-:S10]  /*67830*/  F2FP.F16.E4M3.UNPACK_B R17, R17 ;  /* 0x00000011ff11723e */ /* 0x000fd400020006ff */
[----:B------:R-:W-:Y:S04]  /*67840*/  STL.64 [R1+0x360], R40 ;  /* 0x0003602801007387 */ /* 0x000fe80000100a00 */
[----:B------:R-:W-:Y:S04]  /*67850*/  STL.64 [R1+0x368], R42 ;  /* 0x0003682a01007387 */ /* 0x000fe80000100a00 */
[----:B------:R-:W-:Y:S01]  /*67860*/  STL.64 [R1+0x390], R8 ;  /* 0x0003900801007387 */ /* 0x000fe20000100a00 */
[C---:B------:R-:W-:Y:S03]  /*67870*/  HMMA.16816.F32 R4, R32.reuse, R16, R4 ;  /* 0x000000102004723c */ /* 0x040fe60000001804 */
[----:B------:R0:W-:Y:S03]  /*67880*/  STL.64 [R1+0x398], R10 ;  /* 0x0003980a01007387 */ /* 0x0001e60000100a00 */
[----:B0-----:R-:W-:Y:S01]  /*67890*/  HMMA.16816.F32 R8, R32, R14, R56 ;  /* 0x0000000e2008723c */ /* 0x001fe20000001838 */
[----:B------:R-:W-:-:S05]  /*678a0*/  F2FP.F16.E4M3.UNPACK_B R18, R18 ;  /* 0x00000012ff12723e */ /* 0x000fca00020006ff */
[----:B------:R-:W-:Y:S01]  /*678b0*/  STL.64 [R1+0x4900], R14 ;  /* 0x0049000e01007387 */ /* 0x000fe20000100a00 */
[----:B------:R-:W-:-:S03]  /*678c0*/  F2FP.F16.E4M3.UNPACK_B R19, R19 ;  /* 0x00000013ff13723e */ /* 0x000fc600020006ff */
[----:B------:R-:W-:-:S13]  /*678d0*/  STL.64 [R1+0x48f8], R12 ;  /* 0x0048f80c01007387 */ /* 0x000fda0000100a00 */
[----:B------:R-:W-:Y:S04]  /*678e0*/  STL.64 [R1+0x3b0], R8 ;  /* 0x0003b00801007387 */ /* 0x000fe80000100a00 */
[----:B------:R-:W-:Y:S04]  /*678f0*/  STL.64 [R1+0x3b8], R10 ;  /* 0x0003b80a01007387 */ /* 0x000fe80000100a00 */
[----:B------:R-:W-:Y:S04]  /*67900*/  STL.64 [R1+0x3e0], R4 ;  /* 0x0003e00401007387 */ /* 0x000fe80000100a00 */
[----:B------:R2:W-:Y:S01]  /*67910*/  STL.64 [R1+0x3e8], R6 ;  /* 0x0003e80601007387 */ /* 0x0005e20000100a00 */
[----:B------:R-:W-:-:S02]  /*67920*/  F2FP.F16.E4M3.UNPACK_B R20, R20 ;  /* 0x00000014ff14723e */ /* 0x000fc400020006ff */
[----:B------:R-:W-:Y:S01]  /*67930*/  F2FP.F16.E4M3.UNPACK_B R21, R21 ;  /* 0x00000015ff15723e */ /* 0x000fe200020006ff */
[----:B------:R-:W-:Y:S04]  /*67940*/  STL.64 [R1+0x4920], R18 ;  /* 0x0049201201007387 */ /* 0x000fe80000100a00 */
[----:B------:R-:W-:Y:S01]  /*67950*/  STL.64 [R1+0x4918], R16 ;  /* 0x0049181001007387 */ /* 0x000fe20000100a00 */
        /* <DEDUP_REMOVED lines=20> */
[----:B------:R-:W2:Y:S04]  /*67aa0*/  LDL R24, [R1+0x13d8] ;  /* 0x0013d80001187983 */ /* 0x000ea80000100800 */
[----:B------:R-:W3:Y:S04]  /*67ab0*/  LDL R25, [R1+0x13dc] ;  /* 0x0013dc0001197983 */ /* 0x000ee80000100800 */
[----:B------:R-:W4:Y:S04]  /*67ac0*/  LDL R26, [R1+0x13e8] ;  /* 0x0013e800011a7983 */ /* 0x000f280000100800 */
[----:B------:R-:W4:Y:S04]  /*67ad0*/  LDL R27, [R1+0x13ec] ;  /* 0x0013ec00011b7983 */ /* 0x000f280000100800 */
[----:B------:R-:W4:Y:S04]  /*67ae0*/  LDL.LU R41, [R1+0x3940] ;  /* 0x0039400001297983 */ /* 0x000f280000300800 */
[----:B0-----:R-:W4:Y:S04]  /*67af0*/  LDL.LU R4, [R1+0x393c] ;  /* 0x00393c0001047983 */ /* 0x001f280000300800 */
[----:B------:R-:W4:Y:S04]  /*67b00*/  LDL.LU R42, [R1+0x3948] ;  /* 0x00394800012a7983 */ /* 0x000f280000300800 */
[----:B------:R-:W4:Y:S04]  /*67b10*/  LDL.LU R5, [R1+0x3944] ;  /* 0x0039440001057983 */ /* 0x000f280000300800 */
[----:B------:R-:W4:Y:S04]  /*67b20*/  LDL.LU R43, [R1+0x3950] ;  /* 0x00395000012b7983 */ /* 0x000f280000300800 */
[----:B-1----:R-:W4:Y:S04]  /*67b30*/  LDL.LU R6, [R1+0x394c] ;  /* 0x00394c0001067983 */ /* 0x002f280000300800 */
        /* <DEDUP_REMOVED lines=8> */
[----:B------:R-:W4:Y:S04]  /*67bc0*/  LDL R30, [R1+0x1408] ;  /* 0x00140800011e7983 */ /* 0x000f280000100800 */
        /* <DEDUP_REMOVED lines=9> */
[----:B------:R-:W4:Y:S04]  /*67c60*/  LDL.LU R56, [R1+0x1210] ;  /* 0x0012100001387983 */ /* 0x000f280000300800 */
[----:B------:R-:W4:Y:S04]  /*67c70*/  LDL.LU R57, [R1+0x1214] ;  /* 0x0012140001397983 */ /* 0x000f280000300800 */
[----:B------:R-:W4:Y:S04]  /*67c80*/  LDL.LU R58, [R1+0x1218] ;  /* 0x00121800013a7983 */ /* 0x000f280000300800 */
[----:B------:R-:W4:Y:S01]  /*67c90*/  LDL.LU R59, [R1+0x121c] ;  /* 0x00121c00013b7983 */ /* 0x000f220000300800 */
[----:B------:R-:W-:-:S02]  /*67ca0*/  F2FP.F16.E4M3.UNPACK_B R22, R22 ;  /* 0x00000016ff16723e */ /* 0x000fc400020006ff */
[----:B------:R-:W-:-:S05]  /*67cb0*/  F2FP.F16.E4M3.UNPACK_B R23, R23 ;  /* 0x00000017ff17723e */ /* 0x000fca00020006ff */
[----:B------:R-:W-:Y:S04]  /*67cc0*/  STL.64 [R1+0x4930], R22 ;  /* 0x0049301601007387 */ /* 0x000fe80000100a00 */
[----:B------:R-:W-:Y:S01]  /*67cd0*/  STL.64 [R1+0x4928], R20 ;  /* 0x0049281401007387 */ /* 0x000fe20000100a00 */
[----:B--2---:R-:W-:Y:S02]  /*67ce0*/  F2FP.F16.E4M3.UNPACK_B R24, R24 ;  /* 0x00000018ff18723e */ /* 0x004fe400020006ff */
[----:B---3--:R-:W-:Y:S01]  /*67cf0*/  F2FP.F16.E4M3.UNPACK_B R25, R25 ;  /* 0x00000019ff19723e */ /* 0x008fe200020006ff */
[C---:B----4-:R-:W-:Y:S06]  /*67d00*/  HMMA.16816.F32 R12, R32.reuse, R22, R12 ;  /* 0x00000016200c723c */ /* 0x050fec000000180c */
[----:B------:R-:W-:Y:S01]  /*67d10*/  HMMA.16816.F32 R8, R32, R24, R8 ;  /* 0x000000182008723c */ /* 0x000fe20000001808 */
[----:B------:R-:W-:-:S02]  /*67d20*/  F2FP.F16.E4M3.UNPACK_B R26, R26 ;  /* 0x0000001aff1a723e */ /* 0x000fc400020006ff */
[----:B------:R-:W-:-:S14]  /*67d30*/  F2FP.F16.E4M3.UNPACK_B R27, R27 ;  /* 0x0000001bff1b723e */ /* 0x000fdc00020006ff */
[----:B------:R-:W-:Y:S04]  /*67d40*/  STL.64 [R1+0x450], R12 ;  /* 0x0004500c01007387 */ /* 0x000fe80000100a00 */
[----:B------:R-:W-:Y:S04]  /*67d50*/  STL.64 [R1+0x458], R14 ;  /* 0x0004580e01007387 */ /* 0x000fe80000100a00 */
[----:B------:R-:W-:Y:S04]  /*67d60*/  STL.64 [R1+0x480], R8 ;  /* 0x0004800801007387 */ /* 0x000fe80000100a00 */
[----:B------:R0:W-:Y:S02]  /*67d70*/  STL.64 [R1+0x488], R10 ;  /* 0x0004880a01007387 */ /* 0x0001e40000100a00 */
[----:B0-----:R-:W-:Y:S01]  /*67d80*/  HMMA.16816.F32 R8, R32, R26, R44 ;  /* 0x0000001a2008723c */ /* 0x001fe2000000182c */
[----:B------:R-:W-:-:S02]  /*67d90*/  F2FP.F16.E4M3.UNPACK_B R28, R28 ;  /* 0x0000001cff1c723e */ /* 0x000fc400020006ff */
        /* <DEDUP_REMOVED lines=8> */
[----:B------:R-:W-:Y:S01]  /*67e20*/  STL [R1+0x48e0], R28 ;  /* 0x0048e01c01007387 */ /* 0x000fe20000100800 */
[----:B------:R-:W-:-:S03]  /*67e30*/  F2FP.F16.E4M3.UNPACK_B R36, R36 ;  /* 0x00000024ff24723e */ /* 0x000fc600020006ff */
[----:B------:R-:W-:Y:S01]  /*67e40*/  STL [R1+0x48b8], R29 ;  /* 0x0048b81d01007387 */ /* 0x000fe20000100800 */
[----:B------:R-:W-:-:S12]  /*67e50*/  F2FP.F16.E4M3.UNPACK_B R37, R37 ;  /* 0x00000025ff25723e */ /* 0x000fd800020006ff */
[----:B------:R-:W-:Y:S04]  /*67e60*/  STL.64 [R1+0x4d0], R8 ;  /* 0x0004d00801007387 */ /* 0x000fe80000100a00 */
[----:B------:R0:W-:Y:S01]  /*67e70*/  STL.64 [R1+0x4d8], R10 ;  /* 0x0004d80a01007387 */ /* 0x0001e20000100a00 */
[C---:B------:R-:W-:Y:S06]  /*67e80*/  HMMA.16816.F32 R12, R32.reuse, R36, R56 ;  /* 0x00000024200c723c */ /* 0x040fec0000001838 */
[----:B0-----:R-:W-:Y:S01]  /*67e90*/  HMMA.16816.F32 R8, R32, R30, R52 ;  /* 0x0000001e2008723c */ /* 0x001fe20000001834 */
[----:B------:R-:W-:-:S02]  /*67ea0*/  F2FP.F16.E4M3.UNPACK_B R28, R61 ;  /* 0x0000003dff1c723e */ /* 0x000fc400020006ff */
[----:B------:R-:W-:-:S03]  /*67eb0*/  F2FP.F16.E4M3.UNPACK_B R29, R0 ;  /* 0x00000000ff1d723e */ /* 0x000fc600020006ff */
[----:B------:R-:W-:-:S15]  /*67ec0*/  STL [R1+0x20], R28 ;  /* 0x0000201c01007387 */ /* 0x000fde0000100800 */
[----:B------:R-:W-:-:S02]  /*67ed0*/  NOP ;  /* 0x0000000000007918 */ /* 0x000fc40000000000 */
[----:B------:R0:W-:Y:S04]  /*67ee0*/  STL.64 [R1+0x1110], R8 ;  /* 0x0011100801007387 */ /* 0x0001e80000100a00 */
[----:B------:R1:W-:Y:S04]  /*67ef0*/  STL.64 [R1+0x1118], R10 ;  /* 0x0011180a01007387 */ /* 0x0003e80000100a00 */
[----:B------:R-:W-:Y:S04]  /*67f00*/  STL [R1+0x24], R29 ;  /* 0x0000241d01007387 */ /* 0x000fe80000100800 */
[----:B0-----:R-:W2:Y:S04]  /*67f10*/  LDL.LU R8, [R1+0xfa0] ;  /* 0x000fa00001087983 */ /* 0x001ea80000300800 */
[----:B------:R0:W-:Y:S04]  /*67f20*/  STL.64 [R1+0x1100], R12 ;  /* 0x0011000c01007387 */ /* 0x0001e80000100a00 */
[----:B------:R3:W-:Y:S04]  /*67f30*/  STL.64 [R1+0x1108], R14 ;  /* 0x0011080e01007387 */ /* 0x0007e80000100a00 */
[----:B------:R-:W2:Y:S04]  /*67f40*/  LDL.LU R9, [R1+0xfa4] ;  /* 0x000fa40001097983 */ /* 0x000ea80000300800 */
[----:B-1----:R-:W2:Y:S04]  /*67f50*/  LDL.LU R10, [R1+0xfa8] ;  /* 0x000fa800010a7983 */ /* 0x002ea80000300800 */
[----:B------:R-:W2:Y:S04]  /*67f60*/  LDL.LU R11, [R1+0xfac] ;  /* 0x000fac00010b7983 */ /* 0x000ea80000300800 */
[----:B------:R-:W4:Y:S04]  /*67f70*/  LDL.LU R44, [R1+0x11b0] ;  /* 0x0011b000012c7983 */ /* 0x000f280000300800 */
[----:B------:R-:W4:Y:S04]  /*67f80*/  LDL.LU R45, [R1+0x11b4] ;  /* 0x0011b400012d7983 */ /* 0x000f280000300800 */
[----:B------:R-:W4:Y:S04]  /*67f90*/  LDL.LU R46, [R1+0x11b8] ;  /* 0x0011b800012e7983 */ /* 0x000f280000300800 */
[----:B------:R-:W4:Y:S01]  /*67fa0*/  LDL.LU R47, [R1+0x11bc] ;  /* 0x0011bc00012f7983 */ /* 0x000f220000300800 */
[----:B------:R-:W-:-:S03]  /*67fb0*/  IMAD R5, R5, 0x100, R42 ;  /* 0x0000010005057824 */ /* 0x000fc600078e022a */
[----:B------:R-:W2:Y:S01]  /*67fc0*/  LDL.LU R16, [R1+0x11a0] ;  /* 0x0011a00001107983 */ /* 0x000ea20000300800 */
[----:B------:R-:W-:-:S03]  /*67fd0*/  IMAD R6, R6, 0x100, R43 ;  /* 0x0000010006067824 */ /* 0x000fc600078e022b */
[----:B------:R-:W2:Y:S04]  /*67fe0*/  LDL.LU R17, [R1+0x11a4] ;  /* 0x0011a40001117983 */ /* 0x000ea80000300800 */
[----:B------:R-:W2:Y:S04]  /*67ff0*/  LDL.LU R18, [R1+0x11a8] ;  /* 0x0011a80001127983 */ /* 0x000ea80000300800 */
[----:B------:R-:W2:Y:S04]  /*68000*/  LDL.LU R19, [R1+0x11ac] ;  /* 0x0011ac0001137983 */ /* 0x000ea80000300800 */
[----:B------:R-:W2:Y:S01]  /*68010*/  LDL.64 R42, [R1+0x28] ;  /* 0x00002800012a7983 */ /* 0x000ea20000100a00 */
[----:B------:R-:W-:-:S02]  /*68020*/  IMAD R4, R4, 0x100, R41 ;  /* 0x0000010004047824 */ /* 0x000fc400078e0229 */
[----:B------:R-:W-:Y:S01]  /*68030*/  IMAD R7, R7, 0x100, R60 ;  /* 0x0000010007077824 */ /* 0x000fe200078e023c */
[----:B0-----:R-:W2:Y:S01]  /*68040*/  LDL.LU R12, [R1+0xfb0] ;  /* 0x000fb000010c7983 */ /* 0x001ea20000300800 */
[----:B------:R-:W-:-:S03]  /*68050*/  F2FP.F16.E4M3.UNPACK_B R5, R5 ;  /* 0x00000005ff05723e */ /* 0x000fc600020006ff */
[----:B------:R-:W2:Y:S01]  /*68060*/  LDL.LU R13, [R1+0xfb4] ;  /* 0x000fb400010d7983 */ /* 0x000ea20000300800 */
[----:B------:R-:W-:Y:S02]  /*68070*/  F2FP.F16.E4M3.UNPACK_B R4, R4 ;  /* 0x00000004ff04723e */ /* 0x000fe400020006ff */
[----:B------:R-:W-:Y:S01]  /*68080*/  F2FP.F16.E4M3.UNPACK_B R6, R6 ;  /* 0x00000006ff06723e */ /* 0x000fe200020006ff */
[----:B---3--:R-:W3:Y:S01]  /*68090*/  LDL.LU R14, [R1+0xfb8] ;  /* 0x000fb800010e7983 */ /* 0x008ee20000300800 */
[----:B------:R-:W-:-:S03]  /*680a0*/  F2FP.F16.E4M3.UNPACK_B R7, R7 ;  /* 0x00000007ff07723e */ /* 0x000fc600020006ff */
        /* <DEDUP_REMOVED lines=18> */
[----:B------:R0:W-:Y:S04]  /*681d0*/  STL.64 [R1+0x4940], R38 ;  /* 0x0049402601007387 */ /* 0x0001e80000100a00 */
[----:B0-----:R-:W3:Y:S04]  /*681e0*/  LDL.64 R38, [R1] ;  /* 0x0000000001267983 */ /* 0x001ee80000100a00 */
[----:B------:R0:W-:Y:S04]  /*681f0*/  STL.64 [R1+0x4938], R36 ;  /* 0x0049382401007387 */ /* 0x0001e80000100a00 */
[----:B0-----:R-:W3:Y:S01]  /*68200*/  LDL.64 R36, [R1+0x8] ;  /* 0x0000080001247983 */ /* 0x001ee20000100a00 */
[----:B----4-:R-:W-:Y:S03]  /*68210*/  HMMA.16816.F32 R32, R32, R28, R44 ;  /* 0x0000001c2020723c */ /* 0x010fe6000000182c */
[----:B------:R-:W4:Y:S04]  /*68220*/  LDL.LU.64 R46, [R1+0x49a8] ;  /* 0x0049a800012e7983 */ /* 0x000f280000300a00 */
[----:B------:R-:W4:Y:S01]  /*68230*/  LDL.LU.64 R44, [R1+0x49a0] ;  /* 0x0049a000012c7983 */ /* 0x000f220000300a00 */
[----:B--2---:R-:W-:-:S15]  /*68240*/  HMMA.16816.F32 R16, R4, R42, R16 ;  /* 0x0000002a0410723c */ /* 0x004fde0000001810 */
[----:B------:R0:W-:Y:S04]  /*68250*/  STL.64 [R1+0x1020], R32 ;  /* 0x0010202001007387 */ /* 0x0001e80000100a00 */
[----:B------:R1:W-:Y:S04]  /*68260*/  STL.64 [R1+0x1028], R34 ;  /* 0x0010282201007387 */ /* 0x0003e80000100a00 */
[----:B0-----:R-:W2:Y:S04]  /*68270*/  LDL.LU R32, [R1+0xfd0] ;  /* 0x000fd00001207983 */ /* 0x001ea80000300800 */
[----:B------:R-:W2:Y:S04]  /*68280*/  LDL.LU R33, [R1+0xfd4] ;  /* 0x000fd40001217983 */ /* 0x000ea80000300800 */
[----:B-1----:R-:W2:Y:S04]  /*68290*/  LDL.LU R34, [R1+0xfd8] ;  /* 0x000fd80001227983 */ /* 0x002ea80000300800 */
[----:B------:R-:W2:Y:S04]  /*682a0*/  LDL.LU R35, [R1+0xfdc] ;  /* 0x000fdc0001237983 */ /* 0x000ea80000300800 */
[----:B------:R0:W-:Y:S04]  /*682b0*/  STL.64 [R1+0x1010], R16 ;  /* 0x0010101001007387 */ /* 0x0001e80000100a00 */
[----:B------:R1:W-:Y:S01]  /*682c0*/  STL.64 [R1+0x1018], R18 ;  /* 0x0010181201007387 */ /* 0x0003e20000100a00 */
[----:B------:R-:W-:-:S03]  /*682d0*/  IMAD.MOV.U32 R27, RZ, RZ, R42 ;  /* 0x000000ffff1b7224 */ /* 0x000fc600078e002a */
[----:B0-----:R-:W4:Y:S04]  /*682e0*/  LDL.LU R16, [R1+0xf90] ;  /* 0x000f900001107983 */ /* 0x001f280000300800 */
[----:B------:R-:W4:Y:S04]  /*682f0*/  LDL.LU R17, [R1+0xf94] ;  /* 0x000f940001117983 */ /* 0x000f280000300800 */
[----:B-1----:R-:W4:Y:S01]  /*68300*/  LDL.LU R18, [R1+0xf98] ;  /* 0x000f980001127983 */ /* 0x002f220000300800 */
[----:B------:R-:W-:-:S03]  /*68310*/  IMAD.MOV.U32 R28, RZ, RZ, R43 ;  /* 0x000000ffff1c7224 */ /* 0x000fc600078e002b */
[----:B------:R-:W4:Y:S04]  /*68320*/  LDL.LU R19, [R1+0xf9c] ;  /* 0x000f9c0001137983 */ /* 0x000f280000300800 */
[----:B------:R-:W4:Y:S04]  /*68330*/  LDL.LU R40, [R1+0xf80] ;  /* 0x000f800001287983 */ /* 0x000f280000300800 */
[----:B------:R-:W4:Y:S04]  /*68340*/  LDL.LU R41, [R1+0xf84] ;  /* 0x000f840001297983 */ /* 0x000f280000300800 */
[----:B------:R-:W4:Y:S04]  /*68350*/  LDL.LU R42, [R1+0xf88] ;  /* 0x000f8800012a7983 */ /* 0x000f280000300800 */
[----:B------:R-:W4:Y:S04]  /*68360*/  LDL.LU R43, [R1+0xf8c] ;  /* 0x000f8c00012b7983 */ /* 0x000f280000300800 */
[----:B------:R0:W-:Y:S04]  /*68370*/  STL.64 [R1+0x48f0], R26 ;  /* 0x0048f01a01007387 */ /* 0x0001e80000100a00 */
[----:B0-----:R-:W2:Y:S01]  /*68380*/  LDL.64 R26, [R1+0x18] ;  /* 0x00001800011a7983 */ /* 0x001ea20000100a00 */
[C---:B---3--:R-:W-:Y:S03]  /*68390*/  HMMA.16816.F32 R52, R4.reuse, R60, R52 ;  /* 0x0000003c0434723c */ /* 0x048fe60000001834 */
[----:B------:R0:W-:Y:S03]  /*683a0*/  STL.64 [R1+0x48e8], R24 ;  /* 0x0048e81801007387 */ /* 0x0001e60000100a00 */
[----:B------:R-:W-:Y:S01]  /*683b0*/  HMMA.16816.F32 R56, R4, R36, R56 ;  /* 0x000000240438723c */ /* 0x000fe20000001838 */
[----:B0-----:R-:W-:-:S05]  /*683c0*/  IMAD.MOV.U32 R25, RZ, RZ, R61 ;  /* 0x000000ffff197224 */ /* 0x001fca00078e003d */
[----:B--2---:R-:W-:Y:S06]  /*683d0*/  HMMA.16816.F32 R48, R4, R26, R48 ;  /* 0x0000001a0430723c */ /* 0x004fec0000001830 */
[----:B------:R-:W-:Y:S02]  /*683e0*/  IMAD.MOV.U32 R24, RZ, RZ, R26 ;  /* 0x000000ffff187224 */ /* 0x000fe400078e001a */
[----:B------:R-:W-:-:S15]  /*683f0*/  IMAD.MOV.U32 R26, RZ, RZ, R60 ;  /* 0x000000ffff1a7224 */ /* 0x000fde00078e003c */
        /* <DEDUP_REMOVED lines=9> */
[----:B------:R-:W-:Y:S04]  /*68490*/  STL.64 [R1+0xfe0], R56 ;  /* 0x000fe03801007387 */ /* 0x000fe80000100a00 */
[----:B------:R0:W-:Y:S04]  /*684a0*/  STL.64 [R1+0xfe8], R58 ;  /* 0x000fe83a01007387 */ /* 0x0001e80000100a00 */
[----:B0-----:R-:W4:Y:S04]  /*684b0*/  LDL.LU.64 R58, [R1+0x4970] ;  /* 0x00497000013a7983 */ /* 0x001f280000300a00 */
[----:B------:R-:W2:Y:S01]  /*684c0*/  LDL.LU.64 R56, [R1+0x4968] ;  /* 0x0049680001387983 */ /* 0x000ea20000300a00 */
[----:B------:R-:W-:-:S03]  /*684d0*/  IMAD.MOV.U32 R29, RZ, RZ, R36 ;  /* 0x000000ffff1d7224 */ /* 0x000fc600078e0024 */
[----:B------:R-:W-:Y:S04]  /*684e0*/  STL.64 [R1+0x4960], R30 ;  /* 0x0049601e01007387 */ /* 0x000fe80000100a00 */
[----:B------:R0:W-:Y:S02]  /*684f0*/  STL.64 [R1+0x4958], R28 ;  /* 0x0049581c01007387 */ /* 0x0001e40000100a00 */
[----:B0-----:R-:W-:-:S15]  /*68500*/  HMMA.16816.F32 R28, R4, R38, R32 ;  /* 0x00000026041c723c */ /* 0x001fde0000001820 */
[----:B------:R-:W-:-:S08]  /*68510*/  NOP ;  /* 0x0000000000007918 */ /* 0x000fd00000000000 */
[----:B------:R-:W-:Y:S04]  /*68520*/  STL.64 [R1+0xfd0], R28 ;  /* 0x000fd01c01007387 */ /* 0x000fe80000100a00 */
[----:B------:R3:W-:Y:S02]  /*68530*/  STL.64 [R1+0xfd8], R30 ;  /* 0x000fd81e01007387 */ /* 0x0007e40000100a00 */
[C---:B---3--:R-:W-:Y:S06]  /*68540*/  HMMA.16816.F32 R28, R4.reuse, R60, R20 ;  /* 0x0000003c041c723c */ /* 0x048fec0000001814 */
[C---:B----4-:R-:W-:Y:S06]  /*68550*/  HMMA.16816.F32 R20, R4.reuse, R58, R12 ;  /* 0x0000003a0414723c */ /* 0x050fec000000180c */
[C---:B--2---:R-:W-:Y:S11]  /*68560*/  HMMA.16816.F32 R12, R4.reuse, R56, R8 ;  /* 0x00000038040c723c */ /* 0x044ff60000001808 */
[----:B------:R-:W-:Y:S04]  /*68570*/  STL.64 [R1+0xfc0], R28 ;  /* 0x000fc01c01007387 */ /* 0x000fe80000100a00 */
[----:B------:R-:W-:Y:S04]  /*68580*/  STL.64 [R1+0xfc8], R30 ;  /* 0x000fc81e01007387 */ /* 0x000fe80000100a00 */
[----:B------:R-:W2:Y:S04]  /*68590*/  LDL.LU R8, [R1+0xf60] ;  /* 0x000f600001087983 */ /* 0x000ea80000300800 */
[----:B------:R-:W-:Y:S04]  /*685a0*/  STL.64 [R1+0xfb0], R20 ;  /* 0x000fb01401007387 */ /* 0x000fe80000100a00 */
[----:B------:R0:W-:Y:S02]  /*685b0*/  STL.64 [R1+0xfb8], R22 ;  /* 0x000fb81601007387 */ /* 0x0001e40000100a00 */
[C---:B0-----:R-:W-:Y:S06]  /*685c0*/  HMMA.16816.F32 R20, R4.reuse, R54, R16 ;  /* 0x000000360414723c */ /* 0x041fec0000001810 */
[----:B------:R-:W-:Y:S01]  /*685d0*/  HMMA.16816.F32 R16, R4, R52, R40 ;  /* 0x000000340410723c */ /* 0x000fe20000001828 */
        /* <DEDUP_REMOVED lines=9> */
[----:B------:R-:W-:Y:S04]  /*68670*/  STL.64 [R1+0x4890], R58 ;  /* 0x0048903a01007387 */ /* 0x000fe80000100a00 */
[----:B------:R0:W-:Y:S04]  /*68680*/  STL.64 [R1+0x4888], R56 ;  /* 0x0048883801007387 */ /* 0x0001e80000100a00 */
[----:B0-----:R-:W4:Y:S04]  /*68690*/  LDL.LU R56, [R1+0xe90] ;  /* 0x000e900001387983 */ /* 0x001f280000300800 */
[----:B------:R0:W-:Y:S04]  /*686a0*/  STL.64 [R1+0xf90], R20 ;  /* 0x000f901401007387 */ /* 0x0001e80000100a00 */
[----:B------:R1:W-:Y:S04]  /*686b0*/  STL.64 [R1+0xf98], R22 ;  /* 0x000f981601007387 */ /* 0x0003e80000100a00 */
[----:B------:R-:W-:Y:S04]  /*686c0*/  STL.64 [R1+0xf80], R16 ;  /* 0x000f801001007387 */ /* 0x000fe80000100a00 */
[----:B------:R-:W-:Y:S04]  /*686d0*/  STL.64 [R1+0xf88], R18 ;  /* 0x000f881201007387 */ /* 0x000fe80000100a00 */
[----:B------:R-:W4:Y:S04]  /*686e0*/  LDL.LU R57, [R1+0xe94] ;  /* 0x000e940001397983 */ /* 0x000f280000300800 */
[----:B------:R-:W4:Y:S04]  /*686f0*/  LDL.LU R58, [R1+0xe98] ;  /* 0x000e9800013a7983 */ /* 0x000f280000300800 */
[----:B------:R-:W4:Y:S04]  /*68700*/  LDL.LU R59, [R1+0xe9c] ;  /* 0x000e9c00013b7983 */ /* 0x000f280000300800 */
        /* <DEDUP_REMOVED lines=12> */
[----:B------:R-:W-:-:S02]  /*687d0*/  IMAD.MOV.U32 R0, RZ, RZ, R27 ;  /* 0x000000ffff007224 */ /* 0x000fc400078e001b */
[----:B------:R-:W-:Y:S01]  /*687e0*/  IMAD.MOV.U32 R27, RZ, RZ, R37 ;  /* 0x000000ffff1b7224 */ /* 0x000fe200078e0025 */
[----:B------:R-:W4:Y:S01]  /*687f0*/  LDL.LU R36, [R1+0xf30] ;  /* 0x000f300001247983 */ /* 0x000f220000300800 */
[----:B------:R-:W-:Y:S02]  /*68800*/  IMAD.MOV.U32 R33, RZ, RZ, R38 ;  /* 0x000000ffff217224 */ /* 0x000fe400078e0026 */
[----:B------:R-:W-:Y:S01]  /*68810*/  IMAD.MOV.U32 R32, RZ, RZ, R39 ;  /* 0x000000ffff207224 */ /* 0x000fe200078e0027 */
        /* <DEDUP_REMOVED lines=8> */
[----:B------:R-:W4:Y:S04]  /*688a0*/  LDL.LU R55, [R1+0xeac] ;  /* 0x000eac0001377983 */ /* 0x000f280000300800 */
[----:B------:R-:W4:Y:S01]  /*688b0*/  LDL.LU R16, [R1+0xf10] ;  /* 0x000f100001107983 */ /* 0x000f220000300800 */
[C---:B--2---:R-:W-:Y:S06]  /*688c0*/  HMMA.16816.F32 R8, R4.reuse, R48, R8 ;  /* 0x000000300408723c */ /* 0x044fec0000001808 */
[----:B---3--:R-:W-:-:S15]  /*688d0*/  HMMA.16816.F32 R12, R4, R50, R12 ;  /* 0x00000032040c723c */ /* 0x008fde000000180c */
[----:B------:R-:W-:-:S08]  /*688e0*/  NOP ;  /* 0x0000000000007918 */ /* 0x000fd00000000000 */
[----:B------:R-:W-:Y:S04]  /*688f0*/  STL.64 [R1+0xf70], R12 ;  /* 0x000f700c01007387 */ /* 0x000fe80000100a00 */
[----:B------:R-:W-:Y:S04]  /*68900*/  STL.64 [R1+0xf78], R14 ;  /* 0x000f780e01007387 */ /* 0x000fe80000100a00 */
        /* <DEDUP_REMOVED lines=9> */
[----:B------:R-:W2:Y:S04]  /*689a0*/  LDL.LU R12, [R1+0xef0] ;  /* 0x000ef000010c7983 */ /* 0x000ea80000300800 */
[----:B------:R-:W2:Y:S04]  /*689b0*/  LDL.LU R13, [R1+0xef4] ;  /* 0x000ef400010d7983 */ /* 0x000ea80000300800 */
[----:B------:R-:W2:Y:S04]  /*689c0*/  LDL.LU R14, [R1+0xef8] ;  /* 0x000ef800010e7983 */ /* 0x000ea80000300800 */
[----:B------:R-:W2:Y:S01]  /*689d0*/  LDL.LU R15, [R1+0xefc] ;  /* 0x000efc00010f7983 */ /* 0x000ea20000300800 */
[C---:B----4-:R-:W-:Y:S06]  /*689e0*/  HMMA.16816.F32 R40, R4.reuse, R44, R40 ;  /* 0x0000002c0428723c */ /* 0x050fec0000001828 */
[C---:B------:R-:W-:Y:S01]  /*689f0*/  HMMA.16816.F32 R28, R4.reuse, R46, R28 ;  /* 0x0000002e041c723c */ /* 0x040fe2000000181c */
        /* <DEDUP_REMOVED lines=25> */
[----:B------:R-:W4:Y:S01]  /*68b90*/  LDL.LU.64 R36, [R1+0x4938] ;  /* 0x0049380001247983 */ /* 0x000f220000300a00 */
[C---:B--2---:R-:W-:Y:S06]  /*68ba0*/  HMMA.16816.F32 R20, R4.reuse, R40, R20 ;  /* 0x000000280414723c */ /* 0x044fec0000001814 */
[----:B------:R-:W-:-:S15]  /*68bb0*/  HMMA.16816.F32 R8, R4, R2, R8 ;  /* 0x000000020408723c */ /* 0x000fde0000001808 */
[----:B------:R-:W-:-:S02]  /*68bc0*/  NOP ;  /* 0x0000000000007918 */ /* 0x000fc40000000000 */
        /* <DEDUP_REMOVED lines=15> */
[----:B------:R-:W3:Y:S04]  /*68cc0*/  LDL.LU.64 R16, [R1+0x4918] ;  /* 0x0049180001107983 */ /* 0x000ee80000300a00 */
[----:B------:R-:W-:Y:S04]  /*68cd0*/  STL.64 [R1+0x48a0], R38 ;  /* 0x0048a02601007387 */ /* 0x000fe80000100a00 */
[----:B----4-:R0:W-:Y:S04]  /*68ce0*/  STL.64 [R1+0x4898], R36 ;  /* 0x0048982401007387 */ /* 0x0101e80000100a00 */
[----:B0-----:R-:W4:Y:S04]  /*68cf0*/  LDL.LU R36, [R1+0xee0] ;  /* 0x000ee00001247983 */ /* 0x001f280000300800 */
[----:B------:R-:W4:Y:S04]  /*68d00*/  LDL.LU R37, [R1+0xee4] ;  /* 0x000ee40001257983 */ /* 0x000f280000300800 */
[----:B------:R-:W4:Y:S04]  /*68d10*/  LDL.LU R38, [R1+0xee8] ;  /* 0x000ee80001267983 */ /* 0x000f280000300800 */
[----:B------:R-:W4:Y:S04]  /*68d20*/  LDL.LU R39, [R1+0xeec] ;  /* 0x000eec0001277983 */ /* 0x000f280000300800 */
[----:B------:R-:W-:Y:S04]  /*68d30*/  STL.64 [R1+0xf00], R8 ;  /* 0x000f000801007387 */ /* 0x000fe80000100a00 */
[----:B------:R0:W-:Y:S04]  /*68d40*/  STL.64 [R1+0xf08], R10 ;  /* 0x000f080a01007387 */ /* 0x0001e80000100a00 */
[----:B0-----:R-:W4:Y:S04]  /*68d50*/  LDL.LU.64 R10, [R1+0x4910] ;  /* 0x00491000010a7983 */ /* 0x001f280000300a00 */
[----:B------:R-:W2:Y:S02]  /*68d60*/  LDL.LU.64 R8, [R1+0x4908] ;  /* 0x0049080001087983 */ /* 0x000ea40000300a00 */
        /* <DEDUP_REMOVED lines=8> */
[----:B------:R2:W-:-:S13]  /*68df0*/  STL.64 [R1+0x4808], R8 ;  /* 0x0048080801007387 */ /* 0x0005da0000100a00 */
[----:B------:R-:W-:Y:S04]  /*68e00*/  STL.64 [R1+0xee0], R36 ;  /* 0x000ee02401007387 */ /* 0x000fe80000100a00 */
[----:B------:R3:W-:Y:S01]  /*68e10*/  STL.64 [R1+0xee8], R38 ;  /* 0x000ee82601007387 */ /* 0x0007e20000100a00 */
[C---:B--2---:R-:W-:Y:S06]  /*68e20*/  HMMA.16816.F32 R8, R4.reuse, R14, R44 ;  /* 0x0000000e0408723c */ /* 0x044fec000000182c */
[----:B---3--:R-:W-:Y:S01]  /*68e30*/  HMMA.16816.F32 R36, R4, R12, R40 ;  /* 0x0000000c0424723c */ /* 0x008fe20000001828 */
        /* <DEDUP_REMOVED lines=17> */
[----:B------:R0:W-:Y:S04]  /*68f50*/  STL.64 [R1+0xe90], R8 ;  /* 0x000e900801007387 */ /* 0x0001e80000100a00 */
[----:B------:R1:W-:Y:S04]  /*68f60*/  STL.64 [R1+0xe98], R10 ;  /* 0x000e980a01007387 */ /* 0x0003e80000100a00 */
[----:B------:R-:W2:Y:S04]  /*68f70*/  LDL.LU R44, [R1+0xdf0] ;  /* 0x000df000012c7983 */ /* 0x000ea80000300800 */
[----:B------:R-:W2:Y:S04]  /*68f80*/  LDL.LU R45, [R1+0xdf4] ;  /* 0x000df400012d7983 */ /* 0x000ea80000300800 */
[----:B------:R-:W3:Y:S04]  /*68f90*/  LDL.LU R46, [R1+0xdf8] ;  /* 0x000df800012e7983 */ /* 0x000ee80000300800 */
[----:B------:R-:W3:Y:S01]  /*68fa0*/  LDL.LU R47, [R1+0xdfc] ;  /* 0x000dfc00012f7983 */ /* 0x000ee20000300800 */
[----:B------:R-:W-:-:S02]  /*68fb0*/  IMAD.MOV.U32 R50, RZ, RZ, R33 ;  /* 0x000000ffff327224 */ /* 0x000fc400078e0021 */
[----:B------:R-:W-:Y:S02]  /*68fc0*/  IMAD.MOV.U32 R51, RZ, RZ, R32 ;  /* 0x000000ffff337224 */ /* 0x000fe400078e0020 */
[----:B------:R-:W-:Y:S02]  /*68fd0*/  IMAD.MOV.U32 R48, RZ, RZ, R29 ;  /* 0x000000ffff307224 */ /* 0x000fe400078e001d */
[----:B------:R-:W-:Y:S01]  /*68fe0*/  IMAD.MOV.U32 R49, RZ, RZ, R27 ;  /* 0x000000ffff317224 */ /* 0x000fe200078e001b */
[----:B---3--:R-:W-:Y:S04]  /*68ff0*/  STL.64 [R1+0x48b0], R46 ;  /* 0x0048b02e01007387 */ /* 0x008fe80000100a00 */
[----:B--2---:R2:W-:Y:S04]  /*69000*/  STL.64 [R1+0x48a8], R44 ;  /* 0x0048a82c01007387 */ /* 0x0045e80000100a00 */
[----:B------:R-:W-:Y:S04]  /*69010*/  STL.64 [R1+0x48c8], R50 ;  /* 0x0048c83201007387 */ /* 0x000fe80000100a00 */
[----:B------:R-:W-:Y:S04]  /*69020*/  STL.64 [R1+0x48c0], R48 ;  /* 0x0048c03001007387 */ /* 0x000fe80000100a00 */
[----:B------:R-:W3:Y:S04]  /*69030*/  LDL.LU R40, [R1+0xe00] ;  /* 0x000e000001287983 */ /* 0x000ee80000300800 */
[----:B------:R-:W3:Y:S04]  /*69040*/  LDL.LU R41, [R1+0xe04] ;  /* 0x000e040001297983 */ /* 0x000ee80000300800 */
[----:B------:R-:W4:Y:S04]  /*69050*/  LDL.LU R42, [R1+0xe08] ;  /* 0x000e0800012a7983 */ /* 0x000f280000300800 */
[----:B------:R-:W4:Y:S01]  /*69060*/  LDL.LU R43, [R1+0xe0c] ;  /* 0x000e0c00012b7983 */ /* 0x000f220000300800 */
[----:B0-----:R-:W-:-:S02]  /*69070*/  IMAD.MOV.U32 R8, RZ, RZ, R24 ;  /* 0x000000ffff087224 */ /* 0x001fc400078e0018 */
[----:B-1----:R-:W-:Y:S02]  /*69080*/  IMAD.MOV.U32 R11, RZ, RZ, R25 ;  /* 0x000000ffff0b7224 */ /* 0x002fe400078e0019 */
[----:B------:R-:W-:Y:S01]  /*69090*/  IMAD.MOV.U32 R10, RZ, RZ, R26 ;  /* 0x000000ffff0a7224 */ /* 0x000fe200078e001a */
[----:B----4-:R-:W-:Y:S04]  /*690a0*/  STL.64 [R1+0x48d8], R42 ;  /* 0x0048d82a01007387 */ /* 0x010fe80000100a00 */
[----:B---3--:R0:W-:Y:S04]  /*690b0*/  STL.64 [R1+0x48d0], R40 ;  /* 0x0048d02801007387 */ /* 0x0081e80000100a00 */
[----:B------:R-:W3:Y:S04]  /*690c0*/  LDL.LU R12, [R1+0xe10] ;  /* 0x000e1000010c7983 */ /* 0x000ee80000300800 */
[----:B------:R-:W3:Y:S04]  /*690d0*/  LDL.LU R13, [R1+0xe14] ;  /* 0x000e1400010d7983 */ /* 0x000ee80000300800 */
[----:B------:R-:W3:Y:S04]  /*690e0*/  LDL.LU R14, [R1+0xe18] ;  /* 0x000e1800010e7983 */ /* 0x000ee80000300800 */
[----:B------:R-:W3:Y:S04]  /*690f0*/  LDL.LU R15, [R1+0xe1c] ;  /* 0x000e1c00010f7983 */ /* 0x000ee80000300800 */
[----:B--2---:R-:W2:Y:S04]  /*69100*/  LDL.LU R44, [R1+0xe50] ;  /* 0x000e5000012c7983 */ /* 0x004ea80000300800 */
[----:B------:R-:W2:Y:S04]  /*69110*/  LDL.LU R45, [R1+0xe54] ;  /* 0x000e5400012d7983 */ /* 0x000ea80000300800 */
[----:B------:R-:W2:Y:S04]  /*69120*/  LDL.LU R46, [R1+0xe58] ;  /* 0x000e5800012e7983 */ /* 0x000ea80000300800 */
[----:B------:R-:W2:Y:S04]  /*69130*/  LDL.LU R47, [R1+0xe5c] ;  /* 0x000e5c00012f7983 */ /* 0x000ea80000300800 */
        /* <DEDUP_REMOVED lines=8> */
[----:B------:R-:W2:Y:S04]  /*691c0*/  LDL.LU R48, [R1+0xe60] ;  /* 0x000e600001307983 */ /* 0x000ea80000300800 */
[----:B------:R-:W2:Y:S04]  /*691d0*/  LDL.LU R49, [R1+0xe64] ;  /* 0x000e640001317983 */ /* 0x000ea80000300800 */
[----:B------:R-:W2:Y:S04]  /*691e0*/  LDL.LU R50, [R1+0xe68] ;  /* 0x000e680001327983 */ /* 0x000ea80000300800 */
[----:B------:R-:W2:Y:S04]  /*691f0*/  LDL.LU R51, [R1+0xe6c] ;  /* 0x000e6c0001337983 */ /* 0x000ea80000300800 */
[----:B------:R-:W2:Y:S01]  /*69200*/  LDL.LU R29, [R1+0x3960] ;  /* 0x00396000011d7983 */ /* 0x000ea20000300800 */
        /* <DEDUP_REMOVED lines=27> */
[----:B------:R-:W3:Y:S04]  /*693c0*/  LDL.LU.64 R24, [R1+0x48e8] ;  /* 0x0048e80001187983 */ /* 0x000ee80000300a00 */
[----:B------:R4:W-:Y:S02]  /*693d0*/  STL.64 [R1+0x47f0], R22 ;  /* 0x0047f01601007387 */ /* 0x0009e40000100a00 */
[----:B----4-:R-:W-:-:S02]  /*693e0*/  IMAD.MOV.U32 R22, RZ, RZ, R27 ;  /* 0x000000ffff167224 */ /* 0x010fc400078e001b */
[----:B------:R-:W4:Y:S01]  /*693f0*/  LDL.LU R27, [R1+0x48e4] ;  /* 0x0048e400011b7983 */ /* 0x000f220000300800 */
[----:B---3--:R-:W-:Y:S01]  /*69400*/  HMMA.16816.F32 R40, R4, R24, R40 ;  /* 0x000000180428723c */ /* 0x008fe20000001828 */
[----:B------:R-:W-:Y:S02]  /*69410*/  IMAD.MOV.U32 R23, RZ, RZ, R28 ;  /* 0x000000ffff177224 */ /* 0x000fe400078e001c */
[----:B------:R-:W3:Y:S04]  /*69420*/  LDL.LU R28, [R1+0x48e0] ;  /* 0x0048e000011c7983 */ /* 0x000ee80000300800 */
[----:B------:R0:W-:Y:S04]  /*69430*/  STL.64 [R1+0x47e8], R20 ;  /* 0x0047e81401007387 */ /* 0x0001e80000100a00 */
[----:B0-----:R-:W3:Y:S04]  /*69440*/  LDL.LU R20, [R1+0x3968] ;  /* 0x0039680001147983 */ /* 0x001ee80000300800 */
[----:B------:R-:W3:Y:S08]  /*69450*/  LDL.LU R21, [R1+0x3970] ;  /* 0x0039700001157983 */ /* 0x000ef00000300800 */
[----:B------:R-:W-:Y:S04]  /*69460*/  STL.64 [R1+0xe70], R40 ;  /* 0x000e702801007387 */ /* 0x000fe80000100a00 */
[----:B------:R0:W-:Y:S01]  /*69470*/  STL.64 [R1+0xe78], R42 ;  /* 0x000e782a01007387 */ /* 0x0001e20000100a00 */
[----:B--2---:R-:W-:-:S03]  /*69480*/  IMAD R32, R32, 0x100, R29 ;  /* 0x0000010020207824 */ /* 0x004fc600078e021d */
[----:B0-----:R-:W2:Y:S04]  /*69490*/  LDL.LU.64 R42, [R1+0x48d8] ;  /* 0x0048d800012a7983 */ /* 0x001ea80000300a00 */
[----:B------:R-:W2:Y:S01]  /*694a0*/  LDL.LU.64 R40, [R1+0x48d0] ;  /* 0x0048d00001287983 */ /* 0x000ea20000300a00 */
[----:B----4-:R-:W-:-:S15]  /*694b0*/  HMMA.16816.F32 R48, R4, R26, R48 ;  /* 0x0000001a0430723c */ /* 0x010fde0000001830 */
[----:B------:R-:W-:-:S08]  /*694c0*/  NOP ;  /* 0x0000000000007918 */ /* 0x000fd00000000000 */
        /* <DEDUP_REMOVED lines=9> */
[----:B------:R-:W4:Y:S04]  /*69560*/  LDL.LU R27, [R1+0xe3c] ;  /* 0x000e3c00011b7983 */ /* 0x000f280000300800 */
[----:B------:R-:W3:Y:S01]  /*69570*/  LDL.LU R29, [R1+0x48b8] ;  /* 0x0048b800011d7983 */ /* 0x000ee20000300800 */
[C---:B------:R-:W-:Y:S06]  /*69580*/  HMMA.16816.F32 R36, R4.reuse, R30, R36 ;  /* 0x0000001e0424723c */ /* 0x040fec0000001824 */
[----:B---3--:R-:W-:-:S15]  /*69590*/  HMMA.16816.F32 R44, R4, R28, R44 ;  /* 0x0000001c042c723c */ /* 0x008fde000000182c */
[----:B------:R-:W-:-:S08]  /*695a0*/  NOP ;  /* 0x0000000000007918 */ /* 0x000fd00000000000 */
[----:B------:R-:W-:Y:S04]  /*695b0*/  STL.64 [R1+0xe50], R44 ;  /* 0x000e502c01007387 */ /* 0x000fe80000100a00 */
[----:B------:R0:W-:Y:S04]  /*695c0*/  STL.64 [R1+0xe58], R46 ;  /* 0x000e582e01007387 */ /* 0x0001e80000100a00 */
[----:B0-----:R-:W3:Y:S04]  /*695d0*/  LDL.LU.64 R46, [R1+0x48b0] ;  /* 0x0048b000012e7983 */ /* 0x001ee80000300a00 */
[----:B------:R-:W3:Y:S04]  /*695e0*/  LDL.LU.64 R44, [R1+0x48a8] ;  /* 0x0048a800012c7983 */ /* 0x000ee80000300a00 */
[----:B------:R-:W-:Y:S04]  /*695f0*/  STL.64 [R1+0x10f0], R36 ;  /* 0x0010f02401007387 */ /* 0x000fe80000100a00 */
[----:B------:R0:W-:Y:S04]  /*69600*/  STL.64 [R1+0x10f8], R38 ;  /* 0x0010f82601007387 */ /* 0x0001e80000100a00 */
[----:B0-----:R-:W2:Y:S04]  /*69610*/  LDL.LU.64 R38, [R1+0x48a0] ;  /* 0x0048a00001267983 */ /* 0x001ea80000300a00 */
[----:B------:R-:W4:Y:S04]  /*69620*/  LDL.LU.64 R36, [R1+0x4898] ;  /* 0x0048980001247983 */ /* 0x000f280000300a00 */
[----:B------:R0:W-:Y:S04]  /*69630*/  STL.64 [R1+0x47e0], R30 ;  /* 0x0047e01e01007387 */ /* 0x0001e80000100a00 */
[----:B0-----:R-:W3:Y:S04]  /*69640*/  LDL.64 R30, [R1+0x20] ;  /* 0x00002000011e7983 */ /* 0x001ee80000100a00 */
[----:B------:R-:W-:Y:S01]  /*69650*/  STL.64 [R1+0x47d8], R28 ;  /* 0x0047d81c01007387 */ /* 0x000fe20000100a00 */
[----:B----4-:R-:W-:-:S15]  /*69660*/  HMMA.16816.F32 R56, R4, R36, R56 ;  /* 0x000000240438723c */ /* 0x010fde0000001838 */
[----:B------:R-:W-:-:S08]  /*69670*/  NOP ;  /* 0x0000000000007918 */ /* 0x000fd00000000000 */
[----:B------:R-:W-:Y:S04]  /*69680*/  STL.64 [R1+0x10e0], R56 ;  /* 0x0010e03801007387 */ /* 0x000fe80000100a00 */
[----:B------:R0:W-:Y:S04]  /*69690*/  STL.64 [R1+0x10e8], R58 ;  /* 0x0010e83a01007387 */ /* 0x0001e80000100a00 */
[----:B0-----:R-:W4:Y:S04]  /*696a0*/  LDL.LU.64 R58, [R1+0x4890] ;  /* 0x00489000013a7983 */ /* 0x001f280000300a00 */
[----:B------:R-:W4:Y:S04]  /*696b0*/  LDL.LU.64 R56, [R1+0x4888] ;  /* 0x0048880001387983 */ /* 0x000f280000300a00 */
[----:B--2---:R-:W-:Y:S04]  /*696c0*/  STL.64 [R1+0x4870], R38 ;  /* 0x0048702601007387 */ /* 0x004fe80000100a00 */
[----:B------:R0:W-:Y:S04]  /*696d0*/  STL.64 [R1+0x4868], R36 ;  /* 0x0048682401007387 */ /* 0x0001e80000100a00 */
[----:B0-----:R-:W2:Y:S04]  /*696e0*/  LDL.LU R36, [R1+0xe40] ;  /* 0x000e400001247983 */ /* 0x001ea80000300800 */
[----:B------:R-:W2:Y:S04]  /*696f0*/  LDL.LU R37, [R1+0xe44] ;  /* 0x000e440001257983 */ /* 0x000ea80000300800 */
[----:B------:R-:W2:Y:S04]  /*69700*/  LDL.LU R38, [R1+0xe48] ;  /* 0x000e480001267983 */ /* 0x000ea80000300800 */
[----:B------:R-:W2:Y:S01]  /*69710*/  LDL.LU R39, [R1+0xe4c] ;  /* 0x000e4c0001277983 */ /* 0x000ea20000300800 */
[----:B------:R-:W-:-:S02]  /*69720*/  IMAD R33, R33, 0x100, R20 ;  /* 0x0000010021217824 */ /* 0x000fc400078e0214 */
[----:B------:R-:W-:Y:S02]  /*69730*/  IMAD R34, R34, 0x100, R21 ;  /* 0x0000010022227824 */ /* 0x000fe400078e0215 */
[----:B------:R-:W-:Y:S01]  /*69740*/  IMAD R35, R0, 0x100, R35 ;  /* 0x0000010000237824 */ /* 0x000fe200078e0223 */
[----:B------:R-:W-:Y:S02]  /*69750*/  F2FP.F16.E4M3.UNPACK_B R32, R32 ;  /* 0x00000020ff20723e */ /* 0x000fe400020006ff */
[----:B------:R-:W-:Y:S02]  /*69760*/  F2FP.F16.E4M3.UNPACK_B R33, R33 ;  /* 0x00000021ff21723e */ /* 0x000fe400020006ff */
[----:B------:R-:W-:Y:S02]  /*69770*/  F2FP.F16.E4M3.UNPACK_B R34, R34 ;  /* 0x00000022ff22723e */ /* 0x000fe400020006ff */
[----:B------:R-:W-:-:S07]  /*69780*/  F2FP.F16.E4M3.UNPACK_B R35, R35 ;  /* 0x00000023ff23723e */ /* 0x000fce00020006ff */
[C---:B------:R-:W-:Y:S06]  /*69790*/  HMMA.16816.F32 R24, R32.reuse, R22, R24 ;  /* 0x000000162018723c */ /* 0x040fec0000001818 */
[----:B------:R-:W-:Y:S01]  /*697a0*/  HMMA.16816.F32 R16, R32, R8, R16 ;  /* 0x000000082010723c */ /* 0x000fe20000001810 */
[----:B---3--:R-:W-:Y:S02]  /*697b0*/  IMAD.MOV.U32 R20, RZ, RZ, R30 ;  /* 0x000000ffff147224 */ /* 0x008fe400078e001e */
[----:B------:R-:W-:-:S03]  /*697c0*/  IMAD.MOV.U32 R0, RZ, RZ, R31 ;  /* 0x000000ffff007224 */ /* 0x000fc600078e001f */
[----:B--2---:R-:W-:-:S15]  /*697d0*/  HMMA.16816.F32 R4, R4, R30, R36 ;  /* 0x0000001e0404723c */ /* 0x004fde0000001824 */
[----:B------:R-:W-:-:S08]  /*697e0*/  NOP ;  /* 0x0000000000007918 */ /* 0x000fd00000000000 */
[----:B------:R-:W-:Y:S04]  /*697f0*/  STL.64 [R1+0xe40], R4 ;  /* 0x000e400401007387 */ /* 0x000fe80000100a00 */
[----:B------:R0:W-:Y:S02]  /*69800*/  STL.64 [R1+0xe48], R6 ;  /* 0x000e480601007387 */ /* 0x0001e40000100a00 */
[C---:B0-----:R-:W-:Y:S02]  /*69810*/  HMMA.16816.F32 R4, R32.reuse, R10, R12 ;  /* 0x0000000a2004723c */ /* 0x041fe4000000180c */
[----:B------:R-:W-:Y:S04]  /*69820*/  STL.64 [R1+0xe30], R24 ;  /* 0x000e301801007387 */ /* 0x000fe80000100a00 */
[----:B------:R-:W-:Y:S01]  /*69830*/  STL.64 [R1+0xe38], R26 ;  /* 0x000e381a01007387 */ /* 0x000fe20000100a00 */
[C---:B------:R-:W-:Y:S03]  /*69840*/  HMMA.16816.F32 R12, R32.reuse, R48, R40 ;  /* 0x00000030200c723c */ /* 0x040fe60000001828 */
[----:B------:R-:W-:Y:S03]  /*69850*/  STL.64 [R1+0xe20], R16 ;  /* 0x000e201001007387 */ /* 0x000fe60000100a00 */
[C---:B------:R-:W-:Y:S01]  /*69860*/  HMMA.16816.F32 R8, R32.reuse, R50, R44 ;  /* 0x000000322008723c */ /* 0x040fe2000000182c */
[----:B------:R-:W-:Y:S09]  /*69870*/  STL.64 [R1+0xe28], R18 ;  /* 0x000e281201007387 */ /* 0x000ff20000100a00 */
[----:B------:R-:W-:Y:S04]  /*69880*/  STL.64 [R1+0xe10], R4 ;  /* 0x000e100401007387 */ /* 0x000fe80000100a00 */
[----:B------:R0:W-:Y:S02]  /*69890*/  STL.64 [R1+0xe18], R6 ;  /* 0x000e180601007387 */ /* 0x0001e40000100a00 */
[C---:B0-----:R-:W-:Y:S02]  /*698a0*/  HMMA.16816.F32 R4, R32.reuse, R60, R52 ;  /* 0x0000003c2004723c */ /* 0x041fe40000001834 */
[----:B------:R-:W-:Y:S04]  /*698b0*/  STL.64 [R1+0xe00], R12 ;  /* 0x000e000c01007387 */ /* 0x000fe80000100a00 */
[----:B------:R-:W-:Y:S04]  /*698c0*/  STL.64 [R1+0xe08], R14 ;  /* 0x000e080e01007387 */ /* 0x000fe80000100a00 */
[----:B------:R-:W2:Y:S04]  /*698d0*/  LDL.LU R28, [R1+0xcf0] ;  /* 0x000cf000011c7983 */ /* 0x000ea80000300800 */
[----:B------:R-:W-:Y:S04]  /*698e0*/  STL.64 [R1+0xdf0], R8 ;  /* 0x000df00801007387 */ /* 0x000fe80000100a00 */
[----:B------:R-:W-:Y:S05]  /*698f0*/  STL.64 [R1+0xdf8], R10 ;  /* 0x000df80a01007387 */ /* 0x000fea0000100a00 */
        /* <DEDUP_REMOVED lines=45> */
[----:B------:R-:W-:Y:S01]  /*69bd0*/  STL.64 [R1+0x47a0], R60 ;  /* 0x0047a03c01007387 */ /* 0x000fe20000100a00 */
[----:B----4-:R-:W-:-:S15]  /*69be0*/  HMMA.16816.F32 R52, R32, R58, R52 ;  /* 0x0000003a2034723c */ /* 0x010fde0000001834 */
[----:B------:R-:W-:-:S08]  /*69bf0*/  NOP ;  /* 0x0000000000007918 */ /* 0x000fd00000000000 */
[----:B------:R-:W-:Y:S04]  /*69c00*/  STL.64 [R1+0xdd0], R52 ;  /* 0x000dd03401007387 */ /* 0x000fe80000100a00 */
[----:B------:R0:W-:Y:S04]  /*69c10*/  STL.64 [R1+0xdd8], R54 ;  /* 0x000dd83601007387 */ /* 0x0001e80000100a00 */
[----:B0-----:R-:W3:Y:S04]  /*69c20*/  LDL.LU.64 R54, [R1+0x4880] ;  /* 0x0048800001367983 */ /* 0x001ee80000300a00 */
[----:B------:R-:W4:Y:S01]  /*69c30*/  LDL.LU.64 R52, [R1+0x4878] ;  /* 0x0048780001347983 */ /* 0x000f220000300a00 */
[----:B--2---:R-:W-:-:S15]  /*69c40*/  HMMA.16816.F32 R8, R32, R56, R8 ;  /* 0x000000382008723c */ /* 0x004fde0000001808 */
[----:B------:R-:W-:-:S08]  /*69c50*/  NOP ;  /* 0x0000000000007918 */ /* 0x000fd00000000000 */
[----:B------:R0:W-:Y:S04]  /*69c60*/  STL.64 [R1+0xdc0], R8 ;  /* 0x000dc00801007387 */ /* 0x0001e80000100a00 */
[----:B------:R1:W-:Y:S04]  /*69c70*/  STL.64 [R1+0xdc8], R10 ;  /* 0x000dc80a01007387 */ /* 0x0003e80000100a00 */
[----:B0-----:R-:W2:Y:S04]  /*69c80*/  LDL.LU R8, [R1+0xd50] ;  /* 0x000d500001087983 */ /* 0x001ea80000300800 */
[----:B------:R-:W2:Y:S04]  /*69c90*/  LDL.LU R9, [R1+0xd54] ;  /* 0x000d540001097983 */ /* 0x000ea80000300800 */
[----:B-1----:R-:W2:Y:S04]  /*69ca0*/  LDL.LU R10, [R1+0xd58] ;  /* 0x000d5800010a7983 */ /* 0x002ea80000300800 */
[----:B------:R-:W2:Y:S04]  /*69cb0*/  LDL.LU R11, [R1+0xd5c] ;  /* 0x000d5c00010b7983 */ /* 0x000ea80000300800 */
        /* <DEDUP_REMOVED lines=62> */
[----:B------:R-:W4:Y:S01]  /*6a0a0*/  LDL.LU.64 R8, [R1+0x4808] ;  /* 0x0048080001087983 */ /* 0x000f220000300a00 */
[C---:B--2---:R-:W-:Y:S03]  /*6a0b0*/  HMMA.16816.F32 R44, R32.reuse, R40, R44 ;  /* 0x00000028202c723c */ /* 0x044fe6000000182c */
[----:B------:R-:W-:Y:S04]  /*6a0c0*/  STL.64 [R1+0x46f8], R42 ;  /* 0x0046f82a01007387 */ /* 0x000fe80000100a00 */
[----:B------:R0:W-:Y:S02]  /*6a0d0*/  STL.64 [R1+0x46f0], R40 ;  /* 0x0046f02801007387 */ /* 0x0001e40000100a00 */
[----:B0-----:R-:W-:-:S14]  /*6a0e0*/  HMMA.16816.F32 R40, R32, R38, R48 ;  /* 0x000000262028723c */ /* 0x001fdc0000001830 */
        /* <DEDUP_REMOVED lines=9> */
[----:B------:R-:W-:Y:S01]  /*6a180*/  STL.64 [R1+0xd28], R42 ;  /* 0x000d282a01007387 */ /* 0x000fe20000100a00 */
[----:B------:R-:W-:Y:S01]  /*6a190*/  IMAD.MOV.U32 R54, RZ, RZ, R20 ;  /* 0x000000ffff367224 */ /* 0x000fe200078e0014 */
[C---:B---3--:R-:W-:Y:S06]  /*6a1a0*/  HMMA.16816.F32 R4, R32.reuse, R10, R4 ;  /* 0x0000000a2004723c */ /* 0x048fec0000001804 */
[----:B----4-:R-:W-:Y:S01]  /*6a1b0*/  HMMA.16816.F32 R36, R32, R8, R56 ;  /* 0x000000082024723c */ /* 0x010fe20000001838 */
[----:B------:R-:W-:-:S15]  /*6a1c0*/  STL.64 [R1+0x4718], R10 ;  /* 0x0047180a01007387 */ /* 0x000fde0000100a00 */
[----:B------:R-:W-:-:S07]  /*6a1d0*/  NOP ;  /* 0x0000000000007918 */ /* 0x000fce0000000000 */
[----:B------:R-:W-:Y:S04]  /*6a1e0*/  STL.64 [R1+0xd10], R36 ;  /* 0x000d102401007387 */ /* 0x000fe80000100a00 */
[----:B------:R-:W-:Y:S04]  /*6a1f0*/  STL.64 [R1+0xd18], R38 ;  /* 0x000d182601007387 */ /* 0x000fe80000100a00 */
[----:B------:R0:W-:Y:S04]  /*6a200*/  STL.64 [R1+0x4710], R8 ;  /* 0x0047100801007387 */ /* 0x0001e80000100a00 */
[----:B------:R-:W-:Y:S04]  /*6a210*/  STL.64 [R1+0xd00], R4 ;  /* 0x000d000401007387 */ /* 0x000fe80000100a00 */
[----:B------:R1:W-:Y:S01]  /*6a220*/  STL.64 [R1+0xd08], R6 ;  /* 0x000d080601007387 */ /* 0x0003e20000100a00 */
[C---:B0-----:R-:W-:Y:S03]  /*6a230*/  HMMA.16816.F32 R8, R32.reuse, R12, R28 ;  /* 0x0000000c2008723c */ /* 0x041fe6000000181c */
[----:B------:R-:W2:Y:S03]  /*6a240*/  LDL.LU R56, [R1+0xc50] ;  /* 0x000c500001387983 */ /* 0x000ea60000300800 */
[----:B-1----:R-:W-:-:S15]  /*6a250*/  HMMA.16816.F32 R4, R32, R14, R24 ;  /* 0x0000000e2004723c */ /* 0x002fde0000001818 */
        /* <DEDUP_REMOVED lines=29> */
[----:B------:R-:W3:Y:S01]  /*6a430*/  LDL.LU R52, [R1+0x3988] ;  /* 0x0039880001347983 */ /* 0x000ee20000300800 */
[----:B------:R-:W-:-:S03]  /*6a440*/  IMAD.MOV.U32 R55, RZ, RZ, R0 ;  /* 0x000000ffff377224 */ /* 0x000fc600078e0000 */
[----:B------:R-:W3:Y:S04]  /*6a450*/  LDL.LU R5, [R1+0x3984] ;  /* 0x0039840001057983 */ /* 0x000ee80000300800 */
[----:B------:R-:W3:Y:S04]  /*6a460*/  LDL.LU R53, [R1+0x3990] ;  /* 0x0039900001357983 */ /* 0x000ee80000300800 */
[----:B----4-:R-:W4:Y:S04]  /*6a470*/  LDL.LU R6, [R1+0x398c] ;  /* 0x00398c0001067983 */ /* 0x010f280000300800 */
        /* <DEDUP_REMOVED lines=14> */
[----:B------:R-:W4:Y:S04]  /*6a560*/  LDL.64 R60, [R1+0x28] ;  /* 0x00002800013c7983 */ /* 0x000f280000100a00 */
[----:B------:R0:W-:Y:S04]  /*6a570*/  STL.64 [R1+0x4738], R14 ;  /* 0x0047380e01007387 */ /* 0x0001e80000100a00 */
[----:B0-----:R-:W3:Y:S04]  /*6a580*/  LDL.LU R15, [R1+0x3980] ;  /* 0x00398000010f7983 */ /* 0x001ee80000300800 */
[----:B------:R-:W-:Y:S01]  /*6a590*/  STL.64 [R1+0x4730], R12 ;  /* 0x0047300c01007387 */ /* 0x000fe20000100a00 */
        /* <DEDUP_REMOVED lines=42> */
[C---:B------:R-:W-:Y:S06]  /*6a840*/  HMMA.16816.F32 R12, R32.reuse, R54, R48 ;  /* 0x00000036200c723c */ /* 0x040fec0000001830 */
[C---:B----4-:R-:W-:Y:S06]  /*6a850*/  HMMA.16816.F32 R8, R32.reuse, R28, R8 ;  /* 0x0000001c2008723c */ /* 0x050fec0000001808 */
        /* <DEDUP_REMOVED lines=12> */
[----:B------:R-:W-:Y:S04]  /*6a920*/  STL.64 [R1+0x4758], R30 ;  /* 0x0047581e01007387 */ /* 0x000fe80000100a00 */
[----:B------:R-:W-:-:S13]  /*6a930*/  STL.64 [R1+0x4750], R28 ;  /* 0x0047501c01007387 */ /* 0x000fda0000100a00 */
        /* <DEDUP_REMOVED lines=42> */
[----:B------:R-:W4:Y:S04]  /*6abe0*/  LDL R38, [R1] ;  /* 0x0000000001267983 */ /* 0x000f280000100800 */
[----:B------:R-:W4:Y:S04]  /*6abf0*/  LDL R39, [R1+0x4] ;  /* 0x0000040001277983 */ /* 0x000f280000100800 */
[----:B0-----:R-:W4:Y:S04]  /*6ac00*/  LDL.LU R16, [R1+0xc10] ;  /* 0x000c100001107983 */ /* 0x001f280000300800 */
[----:B------:R-:W4:Y:S04]  /*6ac10*/  LDL.LU R17, [R1+0xc14] ;  /* 0x000c140001117983 */ /* 0x000f280000300800 */
[----:B------:R-:W4:Y:S04]  /*6ac20*/  LDL.LU R18, [R1+0xc18] ;  /* 0x000c180001127983 */ /* 0x000f280000300800 */
[----:B------:R-:W4:Y:S04]  /*6ac30*/  LDL.LU R19, [R1+0xc1c] ;  /* 0x000c1c0001137983 */ /* 0x000f280000300800 */
[----:B------:R-:W3:Y:S04]  /*6ac40*/  LDL R36, [R1+0x8] ;  /* 0x0000080001247983 */ /* 0x000ee80000100800 */
        /* <DEDUP_REMOVED lines=15> */
[----:B------:R-:W2:Y:S04]  /*6ad40*/  LDL.64 R60, [R1+0x10] ;  /* 0x00001000013c7983 */ /* 0x000ea80000100a00 */
        /* <DEDUP_REMOVED lines=24> */
[----:B------:R0:W-:Y:S01]  /*6aed0*/  STL [R1+0x46b8], R0 ;  /* 0x0046b80001007387 */ /* 0x0001e20000100800 */
[C---:B----4-:R-:W-:Y:S03]  /*6aee0*/  HMMA.16816.F32 R40, R4.reuse, R42, R52 ;  /* 0x0000002a0428723c */ /* 0x050fe60000001834 */
[----:B------:R-:W4:Y:S04]  /*6aef0*/  LDL.LU.64 R54, [R1+0x47c0] ;  /* 0x0047c00001367983 */ /* 0x000f280000300a00 */
[----:B------:R-:W4:Y:S01]  /*6af00*/  LDL.LU.64 R52, [R1+0x47b8] ;  /* 0x0047b80001347983 */ /* 0x000f220000300a00 */
[----:B--2---:R-:W-:-:S15]  /*6af10*/  HMMA.16816.F32 R32, R4, R60, R32 ;  /* 0x0000003c0420723c */ /* 0x004fde0000001820 */
[----:B------:R1:W-:Y:S04]  /*6af20*/  STL.64 [R1+0xc40], R40 ;  /* 0x000c402801007387 */ /* 0x0003e80000100a00 */
[----:B------:R2:W-:Y:S01]  /*6af30*/  STL.64 [R1+0xc48], R42 ;  /* 0x000c482a01007387 */ /* 0x0005e20000100a00 */
[----:B0-----:R-:W-:-:S03]  /*6af40*/  IMAD.MOV.U32 R0, RZ, RZ, R61 ;  /* 0x000000ffff007224 */ /* 0x001fc600078e003d */
[----:B-1----:R-:W4:Y:S04]  /*6af50*/  LDL.LU R40, [R1+0xb90] ;  /* 0x000b900001287983 */ /* 0x002f280000300800 */
[----:B------:R-:W4:Y:S04]  /*6af60*/  LDL.LU R41, [R1+0xb94] ;  /* 0x000b940001297983 */ /* 0x000f280000300800 */
[----:B--2---:R-:W2:Y:S04]  /*6af70*/  LDL.LU R42, [R1+0xb98] ;  /* 0x000b9800012a7983 */ /* 0x004ea80000300800 */
[----:B------:R-:W2:Y:S04]  /*6af80*/  LDL.LU R43, [R1+0xb9c] ;  /* 0x000b9c00012b7983 */ /* 0x000ea80000300800 */
[----:B------:R-:W-:Y:S04]  /*6af90*/  STL.64 [R1+0xc30], R32 ;  /* 0x000c302001007387 */ /* 0x000fe80000100a00 */
[----:B------:R0:W-:Y:S04]  /*6afa0*/  STL.64 [R1+0xc38], R34 ;  /* 0x000c382201007387 */ /* 0x0001e80000100a00 */
[----:B0-----:R-:W2:Y:S04]  /*6afb0*/  LDL.LU.64 R34, [R1+0x47b0] ;  /* 0x0047b00001227983 */ /* 0x001ea80000300a00 */
[----:B------:R-:W2:Y:S04]  /*6afc0*/  LDL.LU.64 R32, [R1+0x47a8] ;  /* 0x0047a80001207983 */ /* 0x000ea80000300a00 */
[----:B------:R-:W4:Y:S01]  /*6afd0*/  LDL.LU.64 R60, [R1+0x47a0] ;  /* 0x0047a000013c7983 */ /* 0x000f220000300a00 */
[C---:B---3--:R-:W-:Y:S06]  /*6afe0*/  HMMA.16816.F32 R24, R4.reuse, R36, R24 ;  /* 0x000000240418723c */ /* 0x048fec0000001818 */
[----:B------:R-:W-:-:S15]  /*6aff0*/  HMMA.16816.F32 R36, R4, R38, R16 ;  /* 0x000000260424723c */ /* 0x000fde0000001810 */
[----:B------:R-:W-:-:S02]  /*6b000*/  NOP ;  /* 0x0000000000007918 */ /* 0x000fc40000000000 */
        /* <DEDUP_REMOVED lines=8> */
[----:B0-----:R-:W3:Y:S04]  /*6b090*/  LDL.LU.64 R38, [R1+0x4778] ;  /* 0x0047780001267983 */ /* 0x001ee80000300a00 */
[----:B------:R-:W3:Y:S01]  /*6b0a0*/  LDL.LU.64 R36, [R1+0x4770] ;  /* 0x0047700001247983 */ /* 0x000ee20000300a00 */
[----:B----4-:R-:W-:-:S15]  /*6b0b0*/  HMMA.16816.F32 R56, R4, R60, R56 ;  /* 0x0000003c0438723c */ /* 0x010fde0000001838 */
[----:B------:R-:W-:-:S08]  /*6b0c0*/  NOP ;  /* 0x0000000000007918 */ /* 0x000fd00000000000 */
[----:B------:R-:W-:Y:S04]  /*6b0d0*/  STL.64 [R1+0xc00], R56 ;  /* 0x000c003801007387 */ /* 0x000fe80000100a00 */
[----:B------:R0:W-:Y:S04]  /*6b0e0*/  STL.64 [R1+0xc08], R58 ;  /* 0x000c083a01007387 */ /* 0x0001e80000100a00 */
[----:B0-----:R-:W4:Y:S04]  /*6b0f0*/  LDL.LU.64 R58, [R1+0x4768] ;  /* 0x00476800013a7983 */ /* 0x001f280000300a00 */
[----:B------:R-:W2:Y:S04]  /*6b100*/  LDL.LU.64 R56, [R1+0x4760] ;  /* 0x0047600001387983 */ /* 0x000ea80000300a00 */
[----:B------:R-:W-:Y:S01]  /*6b110*/  STL.64 [R1+0x4660], R60 ;  /* 0x0046603c01007387 */ /* 0x000fe20000100a00 */
        /* <DEDUP_REMOVED lines=56> */
[----:B------:R-:W3:Y:S01]  /*6b4a0*/  LDL.LU.64 R40, [R1+0x46f0] ;  /* 0x0046f00001287983 */ /* 0x000ee20000300a00 */
[C---:B--2---:R-:W-:Y:S03]  /*6b4b0*/  HMMA.16816.F32 R48, R4.reuse, R44, R48 ;  /* 0x0000002c0430723c */ /* 0x044fe60000001830 */
[----:B------:R-:W-:Y:S04]  /*6b4c0*/  STL.64 [R1+0x46a0], R46 ;  /* 0x0046a02e01007387 */ /* 0x000fe80000100a00 */
[----:B------:R-:W-:Y:S01]  /*6b4d0*/  STL.64 [R1+0x4698], R44 ;  /* 0x0046982c01007387 */ /* 0x000fe20000100a00 */
[C---:B------:R-:W-:Y:S06]  /*6b4e0*/  HMMA.16816.F32 R32, R4.reuse, R38, R32 ;  /* 0x000000260420723c */ /* 0x040fec0000001820 */
[C---:B------:R-:W-:Y:S09]  /*6b4f0*/  HMMA.16816.F32 R24, R4.reuse, R2, R24 ;  /* 0x000000020418723c */ /* 0x040ff20000001818 */
[----:B------:R-:W-:Y:S04]  /*6b500*/  STL.64 [R1+0xb80], R48 ;  /* 0x000b803001007387 */ /* 0x000fe80000100a00 */
[----:B------:R3:W-:Y:S01]  /*6b510*/  STL.64 [R1+0xb88], R50 ;  /* 0x000b883201007387 */ /* 0x0007e20000100a00 */
[C---:B----4-:R-:W-:Y:S06]  /*6b520*/  HMMA.16816.F32 R20, R4.reuse, R8, R20 ;  /* 0x000000080414723c */ /* 0x050fec0000001814 */
[C---:B------:R-:W-:Y:S06]  /*6b530*/  HMMA.16816.F32 R16, R4.reuse, R10, R16 ;  /* 0x0000000a0410723c */ /* 0x040fec0000001810 */
[C---:B---3--:R-:W-:Y:S06]  /*6b540*/  HMMA.16816.F32 R48, R4.reuse, R42, R52 ;  /* 0x0000002a0430723c */ /* 0x048fec0000001834 */
[----:B------:R-:W-:Y:S01]  /*6b550*/  HMMA.16816.F32 R44, R4, R40, R56 ;  /* 0x00000028042c723c */ /* 0x000fe20000001838 */
[----:B------:R-:W-:-:S15]  /*6b560*/  STL.64 [R1+0x4650], R42 ;  /* 0x0046502a01007387 */ /* 0x000fde0000100a00 */
[----:B------:R-:W-:-:S01]  /*6b570*/  NOP ;  /* 0x0000000000007918 */ /* 0x000fc20000000000 */
[----:B------:R0:W-:Y:S04]  /*6b580*/  STL.64 [R1+0xb70], R48 ;  /* 0x000b703001007387 */ /* 0x0001e80000100a00 */
[----:B------:R1:W-:Y:S04]  /*6b590*/  STL.64 [R1+0xb78], R50 ;  /* 0x000b783201007387 */ /* 0x0003e80000100a00 */
[----:B------:R2:W-:Y:S04]  /*6b5a0*/  STL.64 [R1+0x4648], R40 ;  /* 0x0046482801007387 */ /* 0x0005e80000100a00 */
[----:B------:R-:W-:Y:S04]  /*6b5b0*/  STL.64 [R1+0xb60], R44 ;  /* 0x000b602c01007387 */ /* 0x000fe80000100a00 */
[----:B------:R-:W-:Y:S04]  /*6b5c0*/  STL.64 [R1+0xb68], R46 ;  /* 0x000b682e01007387 */ /* 0x000fe80000100a00 */
[----:B------:R-:W-:Y:S04]  /*6b5d0*/  STL.64 [R1+0xb50], R32 ;  /* 0x000b502001007387 */ /* 0x000fe80000100a00 */
[----:B------:R-:W-:Y:S04]  /*6b5e0*/  STL.64 [R1+0xb58], R34 ;  /* 0x000b582201007387 */ /* 0x000fe80000100a00 */
[----:B------:R-:W-:Y:S04]  /*6b5f0*/  STL.64 [R1+0xb40], R24 ;  /* 0x000b401801007387 */ /* 0x000fe80000100a00 */
[----:B------:R-:W-:Y:S04]  /*6b600*/  STL.64 [R1+0xb48], R26 ;  /* 0x000b481a01007387 */ /* 0x000fe80000100a00 */
[----:B0-----:R-:W3:Y:S04]  /*6b610*/  LDL.LU R48, [R1+0xa90] ;  /* 0x000a900001307983 */ /* 0x001ee80000300800 */
[----:B------:R-:W-:Y:S04]  /*6b620*/  STL.64 [R1+0xb30], R20 ;  /* 0x000b301401007387 */ /* 0x000fe80000100a00 */
[----:B------:R-:W-:Y:S04]  /*6b630*/  STL.64 [R1+0xb38], R22 ;  /* 0x000b381601007387 */ /* 0x000fe80000100a00 */
[----:B------:R0:W-:Y:S04]  /*6b640*/  STL.64 [R1+0xb20], R16 ;  /* 0x000b201001007387 */ /* 0x0001e80000100a00 */
[----:B------:R4:W-:Y:S04]  /*6b650*/  STL.64 [R1+0xb28], R18 ;  /* 0x000b281201007387 */ /* 0x0009e80000100a00 */
[----:B------:R-:W3:Y:S04]  /*6b660*/  LDL.LU R49, [R1+0xa94] ;  /* 0x000a940001317983 */ /* 0x000ee80000300800 */
[----:B-1----:R-:W3:Y:S04]  /*6b670*/  LDL.LU R50, [R1+0xa98] ;  /* 0x000a980001327983 */ /* 0x002ee80000300800 */
[----:B------:R-:W3:Y:S04]  /*6b680*/  LDL.LU R51, [R1+0xa9c] ;  /* 0x000a9c0001337983 */ /* 0x000ee80000300800 */
[----:B--2---:R-:W2:Y:S04]  /*6b690*/  LDL.LU R40, [R1+0xaa0] ;  /* 0x000aa00001287983 */ /* 0x004ea80000300800 */
[----:B------:R-:W2:Y:S04]  /*6b6a0*/  LDL.LU R41, [R1+0xaa4] ;  /* 0x000aa40001297983 */ /* 0x000ea80000300800 */
[----:B------:R-:W2:Y:S04]  /*6b6b0*/  LDL.LU R42, [R1+0xaa8] ;  /* 0x000aa800012a7983 */ /* 0x000ea80000300800 */
[----:B------:R-:W2:Y:S04]  /*6b6c0*/  LDL.LU R43, [R1+0xaac] ;  /* 0x000aac00012b7983 */ /* 0x000ea80000300800 */
[----:B------:R-:W3:Y:S04]  /*6b6d0*/  LDL.LU R56, [R1+0xb10] ;  /* 0x000b100001387983 */ /* 0x000ee80000300800 */
[----:B------:R-:W3:Y:S04]  /*6b6e0*/  LDL.LU R57, [R1+0xb14] ;  /* 0x000b140001397983 */ /* 0x000ee80000300800 */
[----:B------:R-:W3:Y:S04]  /*6b6f0*/  LDL.LU R58, [R1+0xb18] ;  /* 0x000b1800013a7983 */ /* 0x000ee80000300800 */
[----:B------:R-:W3:Y:S04]  /*6b700*/  LDL.LU R59, [R1+0xb1c] ;  /* 0x000b1c00013b7983 */ /* 0x000ee80000300800 */
[----:B0-----:R-:W2:Y:S04]  /*6b710*/  LDL.LU R16, [R1+0xb00] ;  /* 0x000b000001107983 */ /* 0x001ea80000300800 */
[----:B------:R-:W2:Y:S04]  /*6b720*/  LDL.LU R17, [R1+0xb04] ;  /* 0x000b040001117983 */ /* 0x000ea80000300800 */
[----:B----4-:R-:W2:Y:S04]  /*6b730*/  LDL.LU R18, [R1+0xb08] ;  /* 0x000b080001127983 */ /* 0x010ea80000300800 */
[----:B------:R-:W2:Y:S04]  /*6b740*/  LDL.LU R19, [R1+0xb0c] ;  /* 0x000b0c0001137983 */ /* 0x000ea80000300800 */
        /* <DEDUP_REMOVED lines=92> */
[----:B0-----:R-:W-:Y:S06]  /*6bd10*/  HMMA.16816.F32 R8, R4, R30, R52 ;  /* 0x0000001e0408723c */ /* 0x001fec0000001834 */
[----:B------:R-:W-:-:S15]  /*6bd20*/  STL [R1+0x45a8], R31 ;  /* 0x0045a81f01007387 */ /* 0x000fde0000100800 */
[----:B------:R-:W-:-:S02]  /*6bd30*/  NOP ;  /* 0x0000000000007918 */ /* 0x000fc40000000000 */
[----:B------:R-:W-:Y:S04]  /*6bd40*/  STL.64 [R1+0x10b0], R8 ;  /* 0x0010b00801007387 */ /* 0x000fe80000100a00 */
[----:B------:R0:W-:Y:S02]  /*6bd50*/  STL.64 [R1+0x10b8], R10 ;  /* 0x0010b80a01007387 */ /* 0x0001e40000100a00 */
[----:B0-----:R-:W-:Y:S02]  /*6bd60*/  HMMA.16816.F32 R8, R4, R36, R56 ;  /* 0x000000240408723c */ /* 0x001fe40000001838 */
[----:B------:R-:W-:Y:S04]  /*6bd70*/  STL.64 [R1+0x46b0], R34 ;  /* 0x0046b02201007387 */ /* 0x000fe80000100a00 */
[----:B------:R0:W-:Y:S04]  /*6bd80*/  STL.64 [R1+0x46a8], R32 ;  /* 0x0046a82001007387 */ /* 0x0001e80000100a00 */
[----:B------:R-:W2:Y:S01]  /*6bd90*/  LDL.LU R16, [R1+0x9f0] ;  /* 0x0009f00001107983 */ /* 0x000ea20000300800 */
[----:B------:R-:W-:-:S12]  /*6bda0*/  IMAD.MOV.U32 R51, RZ, RZ, R0 ;  /* 0x000000ffff337224 */ /* 0x000fd800078e0000 */
[----:B------:R1:W-:Y:S04]  /*6bdb0*/  STL.64 [R1+0x10a0], R8 ;  /* 0x0010a00801007387 */ /* 0x0003e80000100a00 */
        /* <DEDUP_REMOVED lines=12> */
[----:B------:R-:W4:Y:S04]  /*6be80*/  LDL R50, [R1+0x10] ;  /* 0x0000100001327983 */ /* 0x000f280000100800 */
[----:B------:R-:W2:Y:S04]  /*6be90*/  LDL.LU R0, [R1+0x46b8] ;  /* 0x0046b80001007983 */ /* 0x000ea80000300800 */
[----:B------:R-:W4:Y:S04]  /*6bea0*/  LDL R40, [R1+0x20] ;  /* 0x0000200001287983 */ /* 0x000f280000100800 */
[----:B------:R-:W4:Y:S04]  /*6beb0*/  LDL R41, [R1+0x24] ;  /* 0x0000240001297983 */ /* 0x000f280000100800 */
[----:B0-----:R-:W4:Y:S04]  /*6bec0*/  LDL.LU R32, [R1+0xa80] ;  /* 0x000a800001207983 */ /* 0x001f280000300800 */
[----:B------:R-:W4:Y:S04]  /*6bed0*/  LDL.LU R33, [R1+0xa84] ;  /* 0x000a840001217983 */ /* 0x000f280000300800 */
[----:B------:R-:W4:Y:S04]  /*6bee0*/  LDL.LU R34, [R1+0xa88] ;  /* 0x000a880001227983 */ /* 0x000f280000300800 */
[----:B------:R-:W4:Y:S04]  /*6bef0*/  LDL.LU R35, [R1+0xa8c] ;  /* 0x000a8c0001237983 */ /* 0x000f280000300800 */
[----:B------:R-:W2:Y:S04]  /*6bf00*/  LDL R42, [R1+0x28] ;  /* 0x00002800012a7983 */ /* 0x000ea80000100800 */
[----:B-1----:R-:W2:Y:S04]  /*6bf10*/  LDL.LU R8, [R1+0xa70] ;  /* 0x000a700001087983 */ /* 0x002ea80000300800 */
[----:B------:R-:W2:Y:S04]  /*6bf20*/  LDL.LU R9, [R1+0xa74] ;  /* 0x000a740001097983 */ /* 0x000ea80000300800 */
[----:B---3--:R-:W3:Y:S04]  /*6bf30*/  LDL.LU R10, [R1+0xa78] ;  /* 0x000a7800010a7983 */ /* 0x008ee80000300800 */
[----:B------:R-:W3:Y:S04]  /*6bf40*/  LDL.LU R11, [R1+0xa7c] ;  /* 0x000a7c00010b7983 */ /* 0x000ee80000300800 */
[----:B------:R-:W3:Y:S04]  /*6bf50*/  LDL.LU R44, [R1+0xa50] ;  /* 0x000a5000012c7983 */ /* 0x000ee80000300800 */
[----:B------:R-:W3:Y:S04]  /*6bf60*/  LDL.LU R45, [R1+0xa54] ;  /* 0x000a5400012d7983 */ /* 0x000ee80000300800 */
[----:B------:R-:W3:Y:S04]  /*6bf70*/  LDL.LU R46, [R1+0xa58] ;  /* 0x000a5800012e7983 */ /* 0x000ee80000300800 */
[----:B------:R-:W3:Y:S04]  /*6bf80*/  LDL.LU R47, [R1+0xa5c] ;  /* 0x000a5c00012f7983 */ /* 0x000ee80000300800 */
[----:B------:R-:W3:Y:S04]  /*6bf90*/  LDL.64 R48, [R1+0x18] ;  /* 0x0000180001307983 */ /* 0x000ee80000100a00 */
[----:B------:R-:W3:Y:S04]  /*6bfa0*/  LDL.64 R28, [R1+0x8] ;  /* 0x00000800011c7983 */ /* 0x000ee80000100a00 */
[----:B------:R-:W3:Y:S04]  /*6bfb0*/  LDL.LU R56, [R1+0xa30] ;  /* 0x000a300001387983 */ /* 0x000ee80000300800 */
[----:B------:R-:W3:Y:S04]  /*6bfc0*/  LDL.LU R57, [R1+0xa34] ;  /* 0x000a340001397983 */ /* 0x000ee80000300800 */
[----:B------:R-:W3:Y:S04]  /*6bfd0*/  LDL.LU R58, [R1+0xa38] ;  /* 0x000a3800013a7983 */ /* 0x000ee80000300800 */
        /* <DEDUP_REMOVED lines=10> */
[----:B------:R-:W-:Y:S04]  /*6c080*/  STL.64 [R1+0x4640], R38 ;  /* 0x0046402601007387 */ /* 0x000fe80000100a00 */
[----:B------:R0:W-:Y:S04]  /*6c090*/  STL.64 [R1+0x4638], R36 ;  /* 0x0046382401007387 */ /* 0x0001e80000100a00 */
[----:B0-----:R-:W3:Y:S04]  /*6c0a0*/  LDL.LU R36, [R1+0xa20] ;  /* 0x000a200001247983 */ /* 0x001ee80000300800 */
[----:B------:R-:W3:Y:S04]  /*6c0b0*/  LDL.LU R37, [R1+0xa24] ;  /* 0x000a240001257983 */ /* 0x000ee80000300800 */
[----:B------:R-:W3:Y:S04]  /*6c0c0*/  LDL.LU R38, [R1+0xa28] ;  /* 0x000a280001267983 */ /* 0x000ee80000300800 */
[----:B------:R-:W3:Y:S01]  /*6c0d0*/  LDL.LU R39, [R1+0xa2c] ;  /* 0x000a2c0001277983 */ /* 0x000ee20000300800 */
[----:B----4-:R-:W-:Y:S03]  /*6c0e0*/  HMMA.16816.F32 R4, R4, R40, R32 ;  /* 0x000000280404723c */ /* 0x010fe60000001820 */
[----:B------:R-:W4:Y:S04]  /*6c0f0*/  LDL.LU.64 R34, [R1+0x46b0] ;  /* 0x0046b00001227983 */ /* 0x000f280000300a00 */
[----:B------:R-:W4:-:S15]  /*6c100*/  LDL.LU.64 R32, [R1+0x46a8] ;  /* 0x0046a80001207983 */ /* 0x000f1e0000300a00 */
[----:B------:R-:W-:-:S01]  /*6c110*/  NOP ;  /* 0x0000000000007918 */ /* 0x000fc20000000000 */
[----:B------:R0:W-:Y:S04]  /*6c120*/  STL.64 [R1+0xa80], R4 ;  /* 0x000a800401007387 */ /* 0x0001e80000100a00 */
[----:B------:R1:W-:Y:S04]  /*6c130*/  STL.64 [R1+0xa88], R6 ;  /* 0x000a880601007387 */ /* 0x0003e80000100a00 */
[----:B0-----:R-:W4:Y:S04]  /*6c140*/  LDL.LU R4, [R1+0xa60] ;  /* 0x000a600001047983 */ /* 0x001f280000300800 */
[----:B------:R-:W4:Y:S04]  /*6c150*/  LDL.LU R5, [R1+0xa64] ;  /* 0x000a640001057983 */ /* 0x000f280000300800 */
[----:B-1----:R-:W4:Y:S04]  /*6c160*/  LDL.LU R6, [R1+0xa68] ;  /* 0x000a680001067983 */ /* 0x002f280000300800 */
[----:B------:R-:W4:Y:S01]  /*6c170*/  LDL.LU R7, [R1+0xa6c] ;  /* 0x000a6c0001077983 */ /* 0x000f220000300800 */
[----:B--2---:R-:W-:-:S02]  /*6c180*/  IMAD.MOV.U32 R43, RZ, RZ, R0 ;  /* 0x000000ffff2b7224 */ /* 0x004fc400078e0000 */
[----:B---3--:R-:W-:-:S05]  /*6c190*/  IMAD.MOV.U32 R0, RZ, RZ, R49 ;  /* 0x000000ffff007224 */ /* 0x008fca00078e0031 */
[C---:B----4-:R-:W-:Y:S01]  /*6c1a0*/  HMMA.16816.F32 R40, R32.reuse, R42, R8 ;  /* 0x0000002a2028723c */ /* 0x050fe20000001808 */
[----:B------:R-:W2:Y:S05]  /*6c1b0*/  LDL.LU R8, [R1+0x9d0] ;  /* 0x0009d00001087983 */ /* 0x000eaa0000300800 */
[----:B------:R-:W-:-:S15]  /*6c1c0*/  HMMA.16816.F32 R52, R32, R28, R52 ;  /* 0x0000001c2034723c */ /* 0x000fde0000001834 */
[----:B------:R-:W-:-:S02]  /*6c1d0*/  NOP ;  /* 0x0000000000007918 */ /* 0x000fc40000000000 */
[----:B------:R0:W-:Y:S04]  /*6c1e0*/  STL.64 [R1+0xa70], R40 ;  /* 0x000a702801007387 */ /* 0x0001e80000100a00 */
[----:B------:R1:W-:Y:S04]  /*6c1f0*/  STL.64 [R1+0xa78], R42 ;  /* 0x000a782a01007387 */ /* 0x0003e80000100a00 */
[----:B------:R-:W2:Y:S04]  /*6c200*/  LDL.LU R9, [R1+0x9d4] ;  /* 0x0009d40001097983 */ /* 0x000ea80000300800 */
[----:B------:R-:W2:Y:S04]  /*6c210*/  LDL.LU R10, [R1+0x9d8] ;  /* 0x0009d800010a7983 */ /* 0x000ea80000300800 */
[----:B------:R-:W2:Y:S01]  /*6c220*/  LDL.LU R11, [R1+0x9dc] ;  /* 0x0009dc00010b7983 */ /* 0x000ea20000300800 */
[C---:B------:R-:W-:Y:S03]  /*6c230*/  HMMA.16816.F32 R4, R32.reuse, R48, R4 ;  /* 0x000000302004723c */ /* 0x040fe60000001804 */
[----:B0-----:R-:W3:Y:S04]  /*6c240*/  LDL.LU R40, [R1+0x9c0] ;  /* 0x0009c00001287983 */ /* 0x001ee80000300800 */
[----:B------:R-:W3:Y:S04]  /*6c250*/  LDL.LU R41, [R1+0x9c4] ;  /* 0x0009c40001297983 */ /* 0x000ee80000300800 */
[----:B-1----:R-:W3:Y:S04]  /*6c260*/  LDL.LU R42, [R1+0x9c8] ;  /* 0x0009c800012a7983 */ /* 0x002ee80000300800 */
[----:B------:R-:W3:Y:S08]  /*6c270*/  LDL.LU R43, [R1+0x9cc] ;  /* 0x0009cc00012b7983 */ /* 0x000ef00000300800 */
[----:B------:R0:W-:Y:S01]  /*6c280*/  STL.64 [R1+0xa60], R4 ;  /* 0x000a600401007387 */ /* 0x0001e20000100a00 */
[----:B------:R-:W-:Y:S01]  /*6c290*/  HMMA.16816.F32 R56, R32, R60, R56 ;  /* 0x0000003c2038723c */ /* 0x000fe20000001838 */
[----:B0-----:R-:W-:-:S05]  /*6c2a0*/  IMAD.MOV.U32 R4, RZ, RZ, R48 ;  /* 0x000000ffff047224 */ /* 0x001fca00078e0030 */
[----:B------:R-:W-:Y:S01]  /*6c2b0*/  HMMA.16816.F32 R48, R32, R50, R44 ;  /* 0x000000322030723c */ /* 0x000fe2000000182c */
[----:B------:R0:W-:Y:S04]  /*6c2c0*/  STL.64 [R1+0xa68], R6 ;  /* 0x000a680601007387 */ /* 0x0001e80000100a00 */
[----:B------:R-:W4:Y:S04]  /*6c2d0*/  LDL.LU.64 R46, [R1+0x46a0] ;  /* 0x0046a000012e7983 */ /* 0x000f280000300a00 */
[----:B------:R-:W4:Y:S01]  /*6c2e0*/  LDL.LU.64 R44, [R1+0x4698] ;  /* 0x00469800012c7983 */ /* 0x000f220000300a00 */
[----:B0-----:R-:W-:-:S13]  /*6c2f0*/  IMAD.MOV.U32 R6, RZ, RZ, R28 ;  /* 0x000000ffff067224 */ /* 0x001fda00078e001c */
[----:B------:R-:W-:Y:S04]  /*6c300*/  STL.64 [R1+0xa50], R48 ;  /* 0x000a503001007387 */ /* 0x000fe80000100a00 */
[----:B------:R0:W-:Y:S01]  /*6c310*/  STL.64 [R1+0xa58], R50 ;  /* 0x000a583201007387 */ /* 0x0001e20000100a00 */
[----:B------:R-:W-:Y:S02]  /*6c320*/  IMAD.MOV.U32 R28, RZ, RZ, R60 ;  /* 0x000000ffff1c7224 */ /* 0x000fe400078e003c */
[----:B------:R-:W-:Y:S01]  /*6c330*/  IMAD.MOV.U32 R7, RZ, RZ, R61 ;  /* 0x000000ffff077224 */ /* 0x000fe200078e003d */
        /* <DEDUP_REMOVED lines=8> */
[----:B0-----:R-:W3:Y:S04]  /*6c3c0*/  LDL.LU.64 R58, [R1+0x4670] ;  /* 0x00467000013a7983 */ /* 0x001ee80000300a00 */
[----:B------:R-:W3:Y:S04]  /*6c3d0*/  LDL.LU.64 R56, [R1+0x4668] ;  /* 0x0046680001387983 */ /* 0x000ee80000300a00 */
[----:B------:R-:W3:Y:S01]  /*6c3e0*/  LDL.LU.64 R60, [R1+0x4660] ;  /* 0x00466000013c7983 */ /* 0x000ee20000300a00 */
[----:B------:R-:W-:-:S03]  /*6c3f0*/  IMAD.MOV.U32 R5, RZ, RZ, R29 ;  /* 0x000000ffff057224 */ /* 0x000fc600078e001d */
[----:B------:R-:W-:Y:S04]  /*6c400*/  STL [R1+0x465c], R30 ;  /* 0x00465c1e01007387 */ /* 0x000fe80000100800 */
[----:B------:R0:W-:Y:S01]  /*6c410*/  STL [R1+0x4658], R28 ;  /* 0x0046581c01007387 */ /* 0x0001e20000100800 */
[C---:B----4-:R-:W-:Y:S06]  /*6c420*/  HMMA.16816.F32 R16, R32.reuse, R54, R16 ;  /* 0x000000362010723c */ /* 0x050fec0000001810 */
[C---:B--2---:R-:W-:Y:S06]  /*6c430*/  HMMA.16816.F32 R12, R32.reuse, R52, R12 ;  /* 0x00000034200c723c */ /* 0x044fec000000180c */
[C---:B---3--:R-:W-:Y:S06]  /*6c440*/  HMMA.16816.F32 R24, R32.reuse, R58, R24 ;  /* 0x0000003a2018723c */ /* 0x048fec0000001818 */
[C---:B0-----:R-:W-:Y:S06]  /*6c450*/  HMMA.16816.F32 R28, R32.reuse, R60, R36 ;  /* 0x0000003c201c723c */ /* 0x041fec0000001824 */
[----:B------:R-:W-:-:S15]  /*6c460*/  HMMA.16816.F32 R20, R32, R56, R20 ;  /* 0x000000382014723c */ /* 0x000fde0000001814 */
[----:B------:R-:W-:-:S02]  /*6c470*/  NOP ;  /* 0x0000000000007918 */ /* 0x000fc40000000000 */
[----:B------:R-:W-:Y:S04]  /*6c480*/  STL.64 [R1+0xa20], R28 ;  /* 0x000a201c01007387 */ /* 0x000fe80000100a00 */
[----:B------:R-:W-:Y:S04]  /*6c490*/  STL.64 [R1+0xa28], R30 ;  /* 0x000a281e01007387 */ /* 0x000fe80000100a00 */
[----:B------:R-:W-:Y:S04]  /*6c4a0*/  STL.64 [R1+0x4590], R58 ;  /* 0x0045903a01007387 */ /* 0x000fe80000100a00 */
[----:B------:R-:W-:Y:S04]  /*6c4b0*/  STL.64 [R1+0xa10], R24 ;  /* 0x000a101801007387 */ /* 0x000fe80000100a00 */
[----:B------:R-:W-:Y:S04]  /*6c4c0*/  STL.64 [R1+0xa18], R26 ;  /* 0x000a181a01007387 */ /* 0x000fe80000100a00 */
[----:B------:R0:W-:Y:S04]  /*6c4d0*/  STL.64 [R1+0x4588], R56 ;  /* 0x0045883801007387 */ /* 0x0001e80000100a00 */
[----:B------:R-:W-:Y:S04]  /*6c4e0*/  STL.64 [R1+0xa00], R20 ;  /* 0x000a001401007387 */ /* 0x000fe80000100a00 */
[----:B------:R-:W-:Y:S04]  /*6c4f0*/  STL.64 [R1+0xa08], R22 ;  /* 0x000a081601007387 */ /* 0x000fe80000100a00 */
[----:B0-----:R-:W2:Y:S04]  /*6c500*/  LDL.LU R56, [R1+0x8e0] ;  /* 0x0008e00001387983 */ /* 0x001ea80000300800 */
[----:B------:R-:W-:Y:S04]  /*6c510*/  STL.64 [R1+0x9f0], R16 ;  /* 0x0009f01001007387 */ /* 0x000fe80000100a00 */
[----:B------:R-:W-:Y:S04]  /*6c520*/  STL.64 [R1+0x9f8], R18 ;  /* 0x0009f81201007387 */ /* 0x000fe80000100a00 */
[----:B------:R-:W-:Y:S04]  /*6c530*/  STL.64 [R1+0x9e0], R12 ;  /* 0x0009e00c01007387 */ /* 0x000fe80000100a00 */
[----:B------:R0:W-:Y:S04]  /*6c540*/  STL.64 [R1+0x9e8], R14 ;  /* 0x0009e80e01007387 */ /* 0x0001e80000100a00 */
[----:B------:R-:W2:Y:S04]  /*6c550*/  LDL.LU R57, [R1+0x8e4] ;  /* 0x0008e40001397983 */ /* 0x000ea80000300800 */
[----:B------:R-:W2:Y:S01]  /*6c560*/  LDL.LU R58, [R1+0x8e8] ;  /* 0x0008e800013a7983 */ /* 0x000ea20000300800 */
[C---:B0-----:R-:W-:Y:S03]  /*6c570*/  HMMA.16816.F32 R12, R32.reuse, R50, R8 ;  /* 0x00000032200c723c */ /* 0x041fe60000001808 */
[----:B------:R-:W2:Y:S03]  /*6c580*/  LDL.LU R59, [R1+0x8ec] ;  /* 0x0008ec00013b7983 */ /* 0x000ea60000300800 */
[C---:B------:R-:W-:Y:S01]  /*6c590*/  HMMA.16816.F32 R8, R32.reuse, R48, R40 ;  /* 0x000000302008723c */ /* 0x040fe20000001828 */
[----:B------:R-:W-:Y:S04]  /*6c5a0*/  STL.64 [R1+0x4580], R54 ;  /* 0x0045803601007387 */ /* 0x000fe80000100a00 */
[----:B------:R0:W-:Y:S04]  /*6c5b0*/  STL.64 [R1+0x4578], R52 ;  /* 0x0045783401007387 */ /* 0x0001e80000100a00 */
[----:B0-----:R-:W3:Y:S04]  /*6c5c0*/  LDL.LU R52, [R1+0x8f0] ;  /* 0x0008f00001347983 */ /* 0x001ee80000300800 */
[----:B------:R-:W3:Y:S04]  /*6c5d0*/  LDL.LU R53, [R1+0x8f4] ;  /* 0x0008f40001357983 */ /* 0x000ee80000300800 */
[----:B------:R-:W3:Y:S04]  /*6c5e0*/  LDL.LU R54, [R1+0x8f8] ;  /* 0x0008f80001367983 */ /* 0x000ee80000300800 */
[----:B------:R-:W3:Y:S04]  /*6c5f0*/  LDL.LU R55, [R1+0x8fc] ;  /* 0x0008fc0001377983 */ /* 0x000ee80000300800 */
[----:B------:R-:W4:Y:S04]  /*6c600*/  LDL.LU R40, [R1+0x9a0] ;  /* 0x0009a00001287983 */ /* 0x000f280000300800 */
[----:B------:R0:W-:Y:S04]  /*6c610*/  STL.64 [R1+0x9d0], R12 ;  /* 0x0009d00c01007387 */ /* 0x0001e80000100a00 */
[----:B------:R1:W-:Y:S04]  /*6c620*/  STL.64 [R1+0x9d8], R14 ;  /* 0x0009d80e01007387 */ /* 0x0003e80000100a00 */
[----:B------:R1:W-:Y:S04]  /*6c630*/  STL.64 [R1+0x9c0], R8 ;  /* 0x0009c00801007387 */ /* 0x0003e80000100a00 */
[----:B------:R1:W-:Y:S04]  /*6c640*/  STL.64 [R1+0x9c8], R10 ;  /* 0x0009c80a01007387 */ /* 0x0003e80000100a00 */
        /* <DEDUP_REMOVED lines=42> */
[----:B0-----:R-:W2:Y:S04]  /*6c8f0*/  LDL.LU R30, [R1+0x465c] ;  /* 0x00465c00011e7983 */ /* 0x001ea80000300800 */
[----:B------:R-:W4:Y:S04]  /*6c900*/  LDL.LU R28, [R1+0x4658] ;  /* 0x00465800011c7983 */ /* 0x000f280000300800 */
        /* <DEDUP_REMOVED lines=43> */
[----:B0-----:R-:W2:Y:S04]  /*6cbc0*/  LDL.LU.64 R10, [R1+0x4610] ;  /* 0x00461000010a7983 */ /* 0x001ea80000300a00 */
[----:B------:R-:W3:Y:S01]  /*6cbd0*/  LDL.LU.64 R8, [R1+0x4608] ;  /* 0x0046080001087983 */ /* 0x000ee20000300a00 */
        /* <DEDUP_REMOVED lines=12> */
[----:B------:R4:W-:Y:S02]  /*6cca0*/  STL.64 [R1+0x4508], R8 ;  /* 0x0045080801007387 */ /* 0x0009e40000100a00 */
[C---:B----4-:R-:W-:Y:S06]  /*6ccb0*/  HMMA.16816.F32 R8, R32.reuse, R14, R40 ;  /* 0x0000000e2008723c */ /* 0x050fec0000001828 */
[----:B--2---:R-:W-:Y:S01]  /*6ccc0*/  HMMA.16816.F32 R36, R32, R12, R36 ;  /* 0x0000000c2024723c */ /* 0x004fe20000001824 */
[----:B------:R-:W-:-:S15]  /*6ccd0*/  STL.64 [R1+0x4530], R14 ;  /* 0x0045300e01007387 */ /* 0x000fde0000100a00 */
[----:B------:R-:W-:-:S07]  /*6cce0*/  NOP ;  /* 0x0000000000007918 */ /* 0x000fce0000000000 */
[----:B------:R-:W-:Y:S04]  /*6ccf0*/  STL.64 [R1+0x930], R36 ;  /* 0x0009302401007387 */ /* 0x000fe80000100a00 */
[----:B------:R-:W-:Y:S04]  /*6cd00*/  STL.64 [R1+0x938], R38 ;  /* 0x0009382601007387 */ /* 0x000fe80000100a00 */
[----:B------:R3:W-:Y:S04]  /*6cd10*/  STL.64 [R1+0x4528], R12 ;  /* 0x0045280c01007387 */ /* 0x0007e80000100a00 */
[----:B------:R-:W-:Y:S04]  /*6cd20*/  STL.64 [R1+0x920], R8 ;  /* 0x0009200801007387 */ /* 0x000fe80000100a00 */
[----:B------:R0:W-:Y:S01]  /*6cd30*/  STL.64 [R1+0x928], R10 ;  /* 0x0009280a01007387 */ /* 0x0001e20000100a00 */
[C---:B---3--:R-:W-:Y:S06]  /*6cd40*/  HMMA.16816.F32 R12, R32.reuse, R16, R44 ;  /* 0x00000010200c723c */ /* 0x048fec000000182c */
        /* <DEDUP_REMOVED lines=8> */
[----:B0-----:R-:W-:-:S15]  /*6cdd0*/  HMMA.16816.F32 R8, R32, R22, R56 ;  /* 0x000000162008723c */ /* 0x001fde0000001838 */
[----:B------:R-:W-:-:S02]  /*6cde0*/  NOP ;  /* 0x0000000000007918 */ /* 0x000fc40000000000 */
[----:B------:R-:W-:Y:S04]  /*6cdf0*/  STL.64 [R1+0x8f0], R12 ;  /* 0x0008f00c01007387 */ /* 0x000fe80000100a00 */
[----:B------:R-:W-:Y:S04]  /*6ce00*/  STL.64 [R1+0x8f8], R14 ;  /* 0x0008f80e01007387 */ /* 0x000fe80000100a00 */
[----:B------:R-:W-:Y:S04]  /*6ce10*/  STL.64 [R1+0x8e0], R8 ;  /* 0x0008e00801007387 */ /* 0x000fe80000100a00 */
[----:B------:R-:W-:Y:S04]  /*6ce20*/  STL.64 [R1+0x8e8], R10 ;  /* 0x0008e80a01007387 */ /* 0x000fe80000100a00 */
        /* <DEDUP_REMOVED lines=12> */
[----:B------:R-:W2:Y:S04]  /*6cef0*/  LDL.LU R40, [R1+0x870] ;  /* 0x0008700001287983 */ /* 0x000ea80000300800 */
[----:B------:R-:W2:Y:S04]  /*6cf00*/  LDL.LU R41, [R1+0x874] ;  /* 0x0008740001297983 */ /* 0x000ea80000300800 */
[----:B------:R-:W3:Y:S04]  /*6cf10*/  LDL.LU R42, [R1+0x878] ;  /* 0x00087800012a7983 */ /* 0x000ee80000300800 */
[----:B------:R-:W3:Y:S01]  /*6cf20*/  LDL.LU R43, [R1+0x87c] ;  /* 0x00087c00012b7983 */ /* 0x000ee20000300800 */
[----:B------:R-:W-:-:S03]  /*6cf30*/  IMAD.MOV.U32 R44, RZ, RZ, R4 ;  /* 0x000000ffff2c7224 */ /* 0x000fc600078e0004 */
[----:B---3--:R-:W-:Y:S04]  /*6cf40*/  STL.64 [R1+0x45e0], R42 ;  /* 0x0045e02a01007387 */ /* 0x008fe80000100a00 */
[----:B--2---:R1:W-:Y:S04]  /*6cf50*/  STL.64 [R1+0x45d8], R40 ;  /* 0x0045d82801007387 */ /* 0x0043e80000100a00 */
        /* <DEDUP_REMOVED lines=50> */
[----:B------:R0:W-:Y:S01]  /*6d280*/  STL.64 [R1+0x8d8], R42 ;  /* 0x0008d82a01007387 */ /* 0x0001e20000100a00 */
[----:B---3--:R-:W-:-:S03]  /*6d290*/  IMAD R4, R4, 0x100, R28 ;  /* 0x0000010004047824 */ /* 0x008fc600078e021c */
[----:B0-----:R-:W2:Y:S04]  /*6d2a0*/  LDL.LU.64 R42, [R1+0x45e0] ;  /* 0x0045e000012a7983 */ /* 0x001ea80000300a00 */
[----:B------:R-:W2:Y:S04]  /*6d2b0*/  LDL.LU.64 R40, [R1+0x45d8] ;  /* 0x0045d80001287983 */ /* 0x000ea80000300a00 */
[----:B------:R-:W-:Y:S04]  /*6d2c0*/  STL.64 [R1+0x8c0], R56 ;  /* 0x0008c03801007387 */ /* 0x000fe80000100a00 */
[----:B------:R0:W-:Y:S01]  /*6d2d0*/  STL.64 [R1+0x8c8], R58 ;  /* 0x0008c83a01007387 */ /* 0x0001e20000100a00 */
[----:B------:R-:W-:-:S03]  /*6d2e0*/  IMAD R5, R5, 0x100, R29 ;  /* 0x0000010005057824 */ /* 0x000fc600078e021d */
[----:B0-----:R-:W3:Y:S04]  /*6d2f0*/  LDL.LU.64 R58, [R1+0x45d0] ;  /* 0x0045d000013a7983 */ /* 0x001ee80000300a00 */
[----:B------:R-:W4:Y:S04]  /*6d300*/  LDL.LU.64 R56, [R1+0x45c8] ;  /* 0x0045c80001387983 */ /* 0x000f280000300a00 */
[----:B------:R-:W-:Y:S04]  /*6d310*/  STL.64 [R1+0x44d0], R26 ;  /* 0x0044d01a01007387 */ /* 0x000fe80000100a00 */
[----:B------:R0:W-:Y:S04]  /*6d320*/  STL.64 [R1+0x44c8], R24 ;  /* 0x0044c81801007387 */ /* 0x0001e80000100a00 */
[----:B0-----:R-:W2:Y:S04]  /*6d330*/  LDL.LU R24, [R1+0x1080] ;  /* 0x0010800001187983 */ /* 0x001ea80000300800 */
[----:B------:R-:W2:Y:S04]  /*6d340*/  LDL.LU R25, [R1+0x1084] ;  /* 0x0010840001197983 */ /* 0x000ea80000300800 */
[----:B------:R-:W2:Y:S04]  /*6d350*/  LDL.LU R26, [R1+0x1088] ;  /* 0x00108800011a7983 */ /* 0x000ea80000300800 */
[----:B------:R-:W2:Y:S04]  /*6d360*/  LDL.LU R27, [R1+0x108c] ;  /* 0x00108c00011b7983 */ /* 0x000ea80000300800 */
[----:B------:R-:W3:Y:S04]  /*6d370*/  LDL.LU R28, [R1+0x45c4] ;  /* 0x0045c400011c7983 */ /* 0x000ee80000300800 */
[----:B------:R-:W3:Y:S01]  /*6d380*/  LDL.LU R29, [R1+0x45c0] ;  /* 0x0045c000011d7983 */ /* 0x000ee20000300800 */
[----:B------:R-:W-:Y:S01]  /*6d390*/  IMAD R6, R6, 0x100, R31 ;  /* 0x0000010006067824 */ /* 0x000fe200078e021f */
[----:B---3--:R-:W-:-:S15]  /*6d3a0*/  HMMA.16816.F32 R52, R32, R28, R52 ;  /* 0x0000001c2034723c */ /* 0x008fde0000001834 */
[----:B------:R-:W-:-:S08]  /*6d3b0*/  NOP ;  /* 0x0000000000007918 */ /* 0x000fd00000000000 */
[----:B------:R-:W-:Y:S04]  /*6d3c0*/  STL.64 [R1+0x8b0], R52 ;  /* 0x0008b03401007387 */ /* 0x000fe80000100a00 */
[----:B------:R0:W-:Y:S04]  /*6d3d0*/  STL.64 [R1+0x8b8], R54 ;  /* 0x0008b83601007387 */ /* 0x0001e80000100a00 */
[----:B0-----:R-:W3:Y:S04]  /*6d3e0*/  LDL.LU.64 R54, [R1+0x45b8] ;  /* 0x0045b80001367983 */ /* 0x001ee80000300a00 */
[----:B------:R-:W3:Y:S04]  /*6d3f0*/  LDL.LU.64 R52, [R1+0x45b0] ;  /* 0x0045b00001347983 */ /* 0x000ee80000300a00 */
[----:B------:R-:W4:Y:S02]  /*6d400*/  LDL.LU R31, [R1+0x45a8] ;  /* 0x0045a800011f7983 */ /* 0x000f240000300800 */
[----:B----4-:R-:W-:-:S15]  /*6d410*/  HMMA.16816.F32 R36, R32, R30, R36 ;  /* 0x0000001e2024723c */ /* 0x010fde0000001824 */
[----:B------:R-:W-:-:S08]  /*6d420*/  NOP ;  /* 0x0000000000007918 */ /* 0x000fd00000000000 */
[----:B------:R-:W-:Y:S04]  /*6d430*/  STL.64 [R1+0x1090], R36 ;  /* 0x0010902401007387 */ /* 0x000fe80000100a00 */
[----:B------:R0:W-:Y:S04]  /*6d440*/  STL.64 [R1+0x1098], R38 ;  /* 0x0010982601007387 */ /* 0x0001e80000100a00 */
[----:B0-----:R-:W4:Y:S04]  /*6d450*/  LDL.LU.64 R38, [R1+0x45a0] ;  /* 0x0045a00001267983 */ /* 0x001f280000300a00 */
[----:B------:R-:W2:Y:S01]  /*6d460*/  LDL.LU.64 R36, [R1+0x4598] ;  /* 0x0045980001247983 */ /* 0x000ea20000300a00 */
[----:B------:R-:W-:Y:S01]  /*6d470*/  IMAD R7, R0, 0x100, R7 ;  /* 0x0000010000077824 */ /* 0x000fe200078e0207 */
[----:B------:R-:W-:-:S02]  /*6d480*/  F2FP.F16.E4M3.UNPACK_B R4, R4 ;  /* 0x00000004ff04723e */ /* 0x000fc400020006ff */
[----:B------:R-:W-:Y:S01]  /*6d490*/  STL.64 [R1+0x44e0], R30 ;  /* 0x0044e01e01007387 */ /* 0x000fe20000100a00 */
[----:B------:R-:W-:Y:S02]  /*6d4a0*/  F2FP.F16.E4M3.UNPACK_B R5, R5 ;  /* 0x00000005ff05723e */ /* 0x000fe400020006ff */
[----:B------:R-:W-:Y:S01]  /*6d4b0*/  F2FP.F16.E4M3.UNPACK_B R6, R6 ;  /* 0x00000006ff06723e */ /* 0x000fe200020006ff */
[----:B------:R-:W-:Y:S01]  /*6d4c0*/  STL.64 [R1+0x44d8], R28 ;  /* 0x0044d81c01007387 */ /* 0x000fe20000100a00 */
[----:B------:R-:W-:Y:S01]  /*6d4d0*/  F2FP.F16.E4M3.UNPACK_B R7, R7 ;  /* 0x00000007ff07723e */ /* 0x000fe200020006ff */
[----:B------:R-:W-:-:S06]  /*6d4e0*/  IMAD.MOV.U32 R0, RZ, RZ, R15 ;  /* 0x000000ffff007224 */ /* 0x000fcc00078e000f */
[----:B------:R-:W-:Y:S06]  /*6d4f0*/  HMMA.16816.F32 R16, R4, R14, R16 ;  /* 0x0000000e0410723c */ /* 0x000fec0000001810 */
[----:B--2---:R-:W-:Y:S01]  /*6d500*/  HMMA.16816.F32 R24, R32, R36, R24 ;  /* 0x000000242018723c */ /* 0x004fe20000001818 */
[----:B----4-:R-:W-:Y:S05]  /*6d510*/  STL.64 [R1+0x4570], R38 ;  /* 0x0045702601007387 */ /* 0x010fea0000100a00 */
[----:B------:R-:W-:-:S15]  /*6d520*/  STL.64 [R1+0x4568], R36 ;  /* 0x0045682401007387 */ /* 0x000fde0000100a00 */
[----:B------:R-:W-:-:S02]  /*6d530*/  NOP ;  /* 0x0000000000007918 */ /* 0x000fc40000000000 */
[----:B------:R-:W-:Y:S04]  /*6d540*/  STL.64 [R1+0x1080], R24 ;  /* 0x0010801801007387 */ /* 0x000fe80000100a00 */
[----:B------:R0:W-:Y:S02]  /*6d550*/  STL.64 [R1+0x1088], R26 ;  /* 0x0010881a01007387 */ /* 0x0001e40000100a00 */
[----:B0-----:R-:W-:Y:S07]  /*6d560*/  HMMA.16816.F32 R24, R32, R12, R20 ;  /* 0x0000000c2018723c */ /* 0x001fee0000001814 */
[----:B------:R-:W-:-:S02]  /*6d570*/  IMAD.MOV.U32 R21, RZ, RZ, R12 ;  /* 0x000000ffff157224 */ /* 0x000fc400078e000c */
[----:B------:R-:W-:Y:S02]  /*6d580*/  IMAD.MOV.U32 R20, RZ, RZ, R13 ;  /* 0x000000ffff147224 */ /* 0x000fe400078e000d */
[C---:B------:R-:W-:Y:S06]  /*6d590*/  HMMA.16816.F32 R12, R4.reuse, R44, R8 ;  /* 0x0000002c040c723c */ /* 0x040fec0000001808 */
[C---:B------:R-:W-:Y:S06]  /*6d5a0*/  HMMA.16816.F32 R8, R4.reuse, R46, R40 ;  /* 0x0000002e0408723c */ /* 0x040fec0000001828 */
[----:B------:R-:W-:Y:S04]  /*6d5b0*/  STL.64 [R1+0x8a0], R24 ;  /* 0x0008a01801007387 */ /* 0x000fe80000100a00 */
[----:B------:R-:W-:Y:S04]  /*6d5c0*/  STL.64 [R1+0x8a8], R26 ;  /* 0x0008a81a01007387 */ /* 0x000fe80000100a00 */
[----:B------:R-:W-:Y:S04]  /*6d5d0*/  STL [R1+0x44c0], R0 ;  /* 0x0044c00001007387 */ /* 0x000fe80000100800 */
[----:B------:R-:W-:Y:S04]  /*6d5e0*/  STL.64 [R1+0x890], R16 ;  /* 0x0008901001007387 */ /* 0x000fe80000100a00 */
[----:B------:R-:W-:Y:S04]  /*6d5f0*/  STL.64 [R1+0x898], R18 ;  /* 0x0008981201007387 */ /* 0x000fe80000100a00 */
[----:B------:R-:W-:Y:S04]  /*6d600*/  STL.64 [R1+0x880], R12 ;  /* 0x0008800c01007387 */ /* 0x000fe80000100a00 */
[----:B------:R0:W-:Y:S04]  /*6d610*/  STL.64 [R1+0x888], R14 ;  /* 0x0008880e01007387 */ /* 0x0001e80000100a00 */
[----:B------:R-:W-:Y:S04]  /*6d620*/  STL.64 [R1+0x870], R8 ;  /* 0x0008700801007387 */ /* 0x000fe80000100a00 */
[----:B------:R3:W-:Y:S01]  /*6d630*/  STL.64 [R1+0x878], R10 ;  /* 0x0008780a01007387 */ /* 0x0007e20000100a00 */
[C---:B0-----:R-:W-:Y:S03]  /*6d640*/  HMMA.16816.F32 R12, R4.reuse, R56, R48 ;  /* 0x00000038040c723c */ /* 0x041fe60000001830 */
[----:B------:R-:W2:Y:S03]  /*6d650*/  LDL.LU R28, [R1+0x750] ;  /* 0x00075000011c7983 */ /* 0x000ea60000300800 */
[----:B---3--:R-:W-:-:S15]  /*6d660*/  HMMA.16816.F32 R8, R4, R58, R52 ;  /* 0x0000003a0408723c */ /* 0x008fde0000001834 */
[----:B------:R-:W-:-:S02]  /*6d670*/  NOP ;  /* 0x0000000000007918 */ /* 0x000fc40000000000 */
[----:B------:R-:W-:Y:S04]  /*6d680*/  STL.64 [R1+0x860], R12 ;  /* 0x0008600c01007387 */ /* 0x000fe80000100a00 */
[----:B------:R-:W-:Y:S04]  /*6d690*/  STL.64 [R1+0x868], R14 ;  /* 0x0008680e01007387 */ /* 0x000fe80000100a00 */
        /* <DEDUP_REMOVED lines=54> */
[----:B0-----:R-:W4:Y:S04]  /*6da00*/  LDL.LU.64 R58, [R1+0x4590] ;  /* 0x00459000013a7983 */ /* 0x001f280000300a00 */
[----:B------:R-:W3:Y:S01]  /*6da10*/  LDL.LU.64 R56, [R1+0x4588] ;  /* 0x0045880001387983 */ /* 0x000ee20000300a00 */
[----:B----4-:R-:W-:-:S15]  /*6da20*/  HMMA.16816.F32 R52, R4, R58, R52 ;  /* 0x0000003a0434723c */ /* 0x010fde0000001834 */
[----:B------:R-:W-:-:S08]  /*6da30*/  NOP ;  /* 0x0000000000007918 */ /* 0x000fd00000000000 */
[----:B------:R-:W-:Y:S04]  /*6da40*/  STL.64 [R1+0x830], R52 ;  /* 0x0008303401007387 */ /* 0x000fe80000100a00 */
[----:B------:R0:W-:Y:S04]  /*6da50*/  STL.64 [R1+0x838], R54 ;  /* 0x0008383601007387 */ /* 0x0001e80000100a00 */
[----:B0-----:R-:W2:Y:S04]  /*6da60*/  LDL.LU.64 R54, [R1+0x4580] ;  /* 0x0045800001367983 */ /* 0x001ea80000300a00 */
[----:B------:R-:W4:Y:S01]  /*6da70*/  LDL.LU.64 R52, [R1+0x4578] ;  /* 0x0045780001347983 */ /* 0x000f220000300a00 */
[----:B---3--:R-:W-:-:S15]  /*6da80*/  HMMA.16816.F32 R8, R4, R56, R8 ;  /* 0x000000380408723c */ /* 0x008fde0000001808 */
[----:B------:R-:W-:-:S08]  /*6da90*/  NOP ;  /* 0x0000000000007918 */ /* 0x000fd00000000000 */
[----:B------:R0:W-:Y:S04]  /*6daa0*/  STL.64 [R1+0x820], R8 ;  /* 0x0008200801007387 */ /* 0x0001e80000100a00 */
[----:B------:R1:W-:Y:S04]  /*6dab0*/  STL.64 [R1+0x828], R10 ;  /* 0x0008280a01007387 */ /* 0x0003e80000100a00 */
[----:B0-----:R-:W3:Y:S04]  /*6dac0*/  LDL.LU R8, [R1+0x7b0] ;  /* 0x0007b00001087983 */ /* 0x001ee80000300800 */
[----:B------:R-:W3:Y:S04]  /*6dad0*/  LDL.LU R9, [R1+0x7b4] ;  /* 0x0007b40001097983 */ /* 0x000ee80000300800 */
[----:B-1----:R-:W3:Y:S04]  /*6dae0*/  LDL.LU R10, [R1+0x7b8] ;  /* 0x0007b800010a7983 */ /* 0x002ee80000300800 */
[----:B------:R-:W3:Y:S04]  /*6daf0*/  LDL.LU R11, [R1+0x7bc] ;  /* 0x0007bc00010b7983 */ /* 0x000ee80000300800 */
[----:B------:R-:W-:Y:S04]  /*6db00*/  STL.64 [R1+0x4450], R58 ;  /* 0x0044503a01007387 */ /* 0x000fe80000100a00 */
[----:B------:R0:W-:Y:S04]  /*6db10*/  STL.64 [R1+0x4448], R56 ;  /* 0x0044483801007387 */ /* 0x0001e80000100a00 */
[----:B0-----:R-:W3:Y:S04]  /*6db20*/  LDL.LU R56, [R1+0x770] ;  /* 0x0007700001387983 */ /* 0x001ee80000300800 */
        /* <DEDUP_REMOVED lines=70> */
[C---:B0-----:R-:W-:Y:S06]  /*6df90*/  HMMA.16816.F32 R40, R4.reuse, R2, R52 ;  /* 0x000000020428723c */ /* 0x041fec0000001834 */
[----:B----4-:R-:W-:-:S15]  /*6dfa0*/  HMMA.16816.F32 R28, R4, R12, R28 ;  /* 0x0000000c041c723c */ /* 0x010fde000000181c */
[----:B------:R-:W-:-:S02]  /*6dfb0*/  NOP ;  /* 0x0000000000007918 */ /* 0x000fc40000000000 */
[----:B------:R-:W-:Y:S04]  /*6dfc0*/  STL.64 [R1+0x780], R40 ;  /* 0x0007802801007387 */ /* 0x000fe80000100a00 */
[----:B------:R-:W-:Y:S01]  /*6dfd0*/  STL.64 [R1+0x788], R42 ;  /* 0x0007882a01007387 */ /* 0x000fe20000100a00 */
[C---:B---3--:R-:W-:Y:S03]  /*6dfe0*/  HMMA.16816.F32 R36, R4.reuse, R8, R56 ;  /* 0x000000080424723c */ /* 0x048fe60000001838 */
[----:B------:R-:W-:Y:S03]  /*6dff0*/  STL.64 [R1+0x4400], R10 ;  /* 0x0044000a01007387 */ /* 0x000fe60000100a00 */
[----:B------:R-:W-:-:S15]  /*6e000*/  HMMA.16816.F32 R32, R4, R10, R32 ;  /* 0x0000000a0420723c */ /* 0x000fde0000001820 */
[----:B------:R-:W-:-:S02]  /*6e010*/  NOP ;  /* 0x0000000000007918 */ /* 0x000fc40000000000 */
[----:B------:R-:W-:Y:S04]  /*6e020*/  STL.64 [R1+0x770], R36 ;  /* 0x0007702401007387 */ /* 0x000fe80000100a00 */
[----:B------:R-:W-:Y:S04]  /*6e030*/  STL.64 [R1+0x778], R38 ;  /* 0x0007782601007387 */ /* 0x000fe80000100a00 */
[----:B------:R0:W-:Y:S02]  /*6e040*/  STL.64 [R1+0x43f8], R8 ;  /* 0x0043f80801007387 */ /* 0x0001e40000100a00 */
[----:B0-----:R-:W-:Y:S02]  /*6e050*/  HMMA.16816.F32 R8, R4, R14, R24 ;  /* 0x0000000e0408723c */ /* 0x001fe40000001818 */
[----:B------:R-:W-:Y:S04]  /*6e060*/  STL.64 [R1+0x760], R32 ;  /* 0x0007602001007387 */ /* 0x000fe80000100a00 */
[----:B------:R-:W-:Y:S04]  /*6e070*/  STL.64 [R1+0x768], R34 ;  /* 0x0007682201007387 */ /* 0x000fe80000100a00 */
[----:B------:R0:W-:Y:S04]  /*6e080*/  STL.64 [R1+0x750], R28 ;  /* 0x0007501c01007387 */ /* 0x0001e80000100a00 */
[----:B------:R1:W-:Y:S01]  /*6e090*/  STL.64 [R1+0x758], R30 ;  /* 0x0007581e01007387 */ /* 0x0003e20000100a00 */
[----:B------:R-:W-:-:S08]  /*6e0a0*/  IMAD.MOV.U32 R59, RZ, RZ, R20 ;  /* 0x000000ffff3b7224 */ /* 0x000fd000078e0014 */
[----:B------:R-:W-:Y:S04]  /*6e0b0*/  STL.64 [R1+0x740], R8 ;  /* 0x0007400801007387 */ /* 0x000fe80000100a00 */
[----:B------:R2:W-:Y:S04]  /*6e0c0*/  STL.64 [R1+0x748], R10 ;  /* 0x0007480a01007387 */ /* 0x0005e80000100a00 */
[----:B------:R-:W3:Y:S04]  /*6e0d0*/  LDL.LU R40, [R1+0x6d0] ;  /* 0x0006d00001287983 */ /* 0x000ee80000300800 */
[----:B------:R-:W3:Y:S04]  /*6e0e0*/  LDL.LU R41, [R1+0x6d4] ;  /* 0x0006d40001297983 */ /* 0x000ee80000300800 */
[----:B------:R-:W3:Y:S04]  /*6e0f0*/  LDL.LU R42, [R1+0x6d8] ;  /* 0x0006d800012a7983 */ /* 0x000ee80000300800 */
[----:B------:R-:W3:Y:S04]  /*6e100*/  LDL.LU R43, [R1+0x6dc] ;  /* 0x0006dc00012b7983 */ /* 0x000ee80000300800 */
[----:B------:R-:W4:Y:S01]  /*6e110*/  LDL.LU R24, [R1+0x700] ;  /* 0x0007000001187983 */ /* 0x000f220000300800 */
[----:B------:R-:W-:-:S03]  /*6e120*/  IMAD.MOV.U32 R58, RZ, RZ, R21 ;  /* 0x000000ffff3a7224 */ /* 0x000fc600078e0015 */
        /* <DEDUP_REMOVED lines=11> */
[----:B0-----:R-:W4:Y:S04]  /*6e1e0*/  LDL.LU R28, [R1+0x710] ;  /* 0x00071000011c7983 */ /* 0x001f280000300800 */
[----:B------:R-:W4:Y:S04]  /*6e1f0*/  LDL.LU R29, [R1+0x714] ;  /* 0x00071400011d7983 */ /* 0x000f280000300800 */
[----:B-1----:R-:W4:Y:S04]  /*6e200*/  LDL.LU R30, [R1+0x718] ;  /* 0x00071800011e7983 */ /* 0x002f280000300800 */
[----:B------:R-:W4:Y:S04]  /*6e210*/  LDL.LU R31, [R1+0x71c] ;  /* 0x00071c00011f7983 */ /* 0x000f280000300800 */
[----:B--2---:R-:W2:Y:S04]  /*6e220*/  LDL.LU R10, [R1+0x39e0] ;  /* 0x0039e000010a7983 */ /* 0x004ea80000300800 */
        /* <DEDUP_REMOVED lines=53> */
[----:B------:R-:W-:-:S02]  /*6e580*/  IMAD R32, R32, 0x100, R10 ;  /* 0x0000010020207824 */ /* 0x000fc400078e020a */
[----:B------:R-:W-:Y:S01]  /*6e590*/  IMAD R33, R33, 0x100, R11 ;  /* 0x0000010021217824 */ /* 0x000fe200078e020b */
        /* <DEDUP_REMOVED lines=22> */
[----:B------:R-:W-:Y:S04]  /*6e700*/  STL.64 [R1+0x4420], R38 ;  /* 0x0044202601007387 */ /* 0x000fe80000100a00 */
[----:B------:R0:W-:Y:S08]  /*6e710*/  STL.64 [R1+0x4418], R36 ;  /* 0x0044182401007387 */ /* 0x0001f00000100a00 */
[----:B------:R-:W-:Y:S04]  /*6e720*/  STL.64 [R1+0x1060], R8 ;  /* 0x0010600801007387 */ /* 0x000fe80000100a00 */
[----:B------:R-:W-:Y:S04]  /*6e730*/  STL.64 [R1+0x1068], R10 ;  /* 0x0010680a01007387 */ /* 0x000fe80000100a00 */
[----:B------:R-:W2:Y:S04]  /*6e740*/  LDL.LU R12, [R1+0x5f0] ;  /* 0x0005f000010c7983 */ /* 0x000ea80000300800 */
[----:B------:R-:W-:Y:S04]  /*6e750*/  STL.64 [R1+0x6c0], R4 ;  /* 0x0006c00401007387 */ /* 0x000fe80000100a00 */
[----:B------:R-:W-:Y:S04]  /*6e760*/  STL.64 [R1+0x6c8], R6 ;  /* 0x0006c80601007387 */ /* 0x000fe80000100a00 */
        /* <DEDUP_REMOVED lines=9> */
[----:B---3--:R1:W-:Y:S04]  /*6e800*/  STL.64 [R1+0x44a8], R22 ;  /* 0x0044a81601007387 */ /* 0x0083e80000100a00 */
[----:B--2---:R-:W-:Y:S04]  /*6e810*/  STL.64 [R1+0x44a0], R20 ;  /* 0x0044a01401007387 */ /* 0x004fe80000100a00 */
[----:B0-----:R-:W2:Y:S04]  /*6e820*/  LDL.LU R36, [R1+0x630] ;  /* 0x0006300001247983 */ /* 0x001ea80000300800 */
        /* <DEDUP_REMOVED lines=10> */
[----:B------:R-:W3:Y:S04]  /*6e8d0*/  LDL R42, [R1+0x10] ;  /* 0x00001000012a7983 */ /* 0x000ee80000100800 */
[----:B------:R-:W4:Y:S04]  /*6e8e0*/  LDL.LU R0, [R1+0x44c0] ;  /* 0x0044c00001007983 */ /* 0x000f280000300800 */
[----:B------:R-:W2:Y:S04]  /*6e8f0*/  LDL.LU R28, [R1+0x6a0] ;  /* 0x0006a000011c7983 */ /* 0x000ea80000300800 */
[----:B------:R-:W2:Y:S04]  /*6e900*/  LDL.LU R29, [R1+0x6a4] ;  /* 0x0006a400011d7983 */ /* 0x000ea80000300800 */
[----:B------:R-:W2:Y:S04]  /*6e910*/  LDL.LU R30, [R1+0x6a8] ;  /* 0x0006a800011e7983 */ /* 0x000ea80000300800 */
[----:B------:R-:W2:Y:S04]  /*6e920*/  LDL.LU R31, [R1+0x6ac] ;  /* 0x0006ac00011f7983 */ /* 0x000ea80000300800 */
[----:B-1----:R-:W3:Y:S04]  /*6e930*/  LDL R22, [R1+0x28] ;  /* 0x0000280001167983 */ /* 0x002ee80000100800 */
[----:B0-----:R-:W3:Y:S04]  /*6e940*/  LDL.LU R36, [R1+0x6b0] ;  /* 0x0006b00001247983 */ /* 0x001ee80000300800 */
[----:B------:R-:W3:Y:S04]  /*6e950*/  LDL.LU R37, [R1+0x6b4] ;  /* 0x0006b40001257983 */ /* 0x000ee80000300800 */
[----:B------:R-:W3:Y:S04]  /*6e960*/  LDL.LU R38, [R1+0x6b8] ;  /* 0x0006b80001267983 */ /* 0x000ee80000300800 */
[----:B------:R-:W3:Y:S04]  /*6e970*/  LDL.LU R39, [R1+0x6bc] ;  /* 0x0006bc0001277983 */ /* 0x000ee80000300800 */
[----:B------:R-:W2:Y:S01]  /*6e980*/  LDL.LU.64 R40, [R1+0x18] ;  /* 0x0000180001287983 */ /* 0x000ea20000300a00 */
[----:B------:R-:W-:-:S02]  /*6e990*/  IMAD R34, R34, 0x100, R56 ;  /* 0x0000010022227824 */ /* 0x000fc400078e0238 */
[----:B------:R-:W-:Y:S01]  /*6e9a0*/  IMAD R35, R35, 0x100, R57 ;  /* 0x0000010023237824 */ /* 0x000fe200078e0239 */
[----:B------:R-:W2:Y:S01]  /*6e9b0*/  LDL.LU R12, [R1+0x690] ;  /* 0x00069000010c7983 */ /* 0x000ea20000300800 */
[----:B------:R-:W-:Y:S02]  /*6e9c0*/  F2FP.F16.E4M3.UNPACK_B R32, R32 ;  /* 0x00000020ff20723e */ /* 0x000fe400020006ff */
[----:B------:R-:W-:Y:S01]  /*6e9d0*/  F2FP.F16.E4M3.UNPACK_B R33, R33 ;  /* 0x00000021ff21723e */ /* 0x000fe200020006ff */
[----:B------:R-:W2:Y:S01]  /*6e9e0*/  LDL.LU R13, [R1+0x694] ;  /* 0x00069400010d7983 */ /* 0x000ea20000300800 */
[----:B------:R-:W-:Y:S02]  /*6e9f0*/  F2FP.F16.E4M3.UNPACK_B R34, R34 ;  /* 0x00000022ff22723e */ /* 0x000fe400020006ff */
[----:B------:R-:W-:Y:S01]  /*6ea00*/  F2FP.F16.E4M3.UNPACK_B R35, R35 ;  /* 0x00000023ff23723e */ /* 0x000fe200020006ff */
[----:B------:R-:W2:Y:S04]  /*6ea10*/  LDL.LU R14, [R1+0x698] ;  /* 0x00069800010e7983 */ /* 0x000ea80000300800 */
[----:B------:R-:W2:Y:S04]  /*6ea20*/  LDL.LU R15, [R1+0x69c] ;  /* 0x00069c00010f7983 */ /* 0x000ea80000300800 */
[----:B------:R-:W2:Y:S04]  /*6ea30*/  LDL.LU.64 R6, [R1+0x8] ;  /* 0x0000080001067983 */ /* 0x000ea80000300a00 */
        /* <DEDUP_REMOVED lines=8> */
[----:B------:R-:W2:Y:S04]  /*6eac0*/  LDL.LU.64 R4, [R1] ;  /* 0x0000000001047983 */ /* 0x000ea80000300a00 */
        /* <DEDUP_REMOVED lines=16> */
[----:B----4-:R-:W-:-:S07]  /*6ebd0*/  IMAD.MOV.U32 R23, RZ, RZ, R0 ;  /* 0x000000ffff177224 */ /* 0x010fce00078e0000 */
[C---:B---3--:R-:W-:Y:S01]  /*6ebe0*/  HMMA.16816.F32 R20, R32.reuse, R22, R36 ;  /* 0x000000162014723c */ /* 0x048fe20000001824 */
[----:B------:R-:W3:Y:S04]  /*6ebf0*/  LDL.LU.64 R38, [R1+0x44b8] ;  /* 0x0044b80001267983 */ /* 0x000ee80000300a00 */
[----:B------:R-:W3:Y:S01]  /*6ec00*/  LDL.LU.64 R36, [R1+0x44b0] ;  /* 0x0044b00001247983 */ /* 0x000ee20000300a00 */
[----:B--2---:R-:W-:-:S15]  /*6ec10*/  HMMA.16816.F32 R28, R32, R40, R28 ;  /* 0x00000028201c723c */ /* 0x004fde000000181c */
[----:B------:R-:W-:-:S02]  /*6ec20*/  NOP ;  /* 0x0000000000007918 */ /* 0x000fc40000000000 */
[----:B------:R-:W-:Y:S04]  /*6ec30*/  STL.64 [R1+0x6b0], R20 ;  /* 0x0006b01401007387 */ /* 0x000fe80000100a00 */
[----:B------:R0:W-:Y:S04]  /*6ec40*/  STL.64 [R1+0x6b8], R22 ;  /* 0x0006b81601007387 */ /* 0x0001e80000100a00 */
[----:B0-----:R-:W2:Y:S04]  /*6ec50*/  LDL.LU.64 R22, [R1+0x44a8] ;  /* 0x0044a80001167983 */ /* 0x001ea80000300a00 */
[----:B------:R-:W2:Y:S04]  /*6ec60*/  LDL.LU.64 R20, [R1+0x44a0] ;  /* 0x0044a00001147983 */ /* 0x000ea80000300a00 */
[----:B------:R0:W-:Y:S04]  /*6ec70*/  STL.64 [R1+0x6a0], R28 ;  /* 0x0006a01c01007387 */ /* 0x0001e80000100a00 */
[----:B------:R1:W-:Y:S04]  /*6ec80*/  STL.64 [R1+0x6a8], R30 ;  /* 0x0006a81e01007387 */ /* 0x0003e80000100a00 */
[----:B0-----:R-:W4:Y:S01]  /*6ec90*/  LDL.LU.64 R28, [R1+0x4498] ;  /* 0x00449800011c7983 */ /* 0x001f220000300a00 */
[----:B-1----:R-:W-:-:S02]  /*6eca0*/  IMAD.MOV.U32 R30, RZ, RZ, R40 ;  /* 0x000000ffff1e7224 */ /* 0x002fc400078e0028 */
[----:B------:R-:W-:Y:S02]  /*6ecb0*/  IMAD.MOV.U32 R31, RZ, RZ, R41 ;  /* 0x000000ffff1f7224 */ /* 0x000fe400078e0029 */
[C---:B------:R-:W-:Y:S06]  /*6ecc0*/  HMMA.16816.F32 R40, R32.reuse, R42, R12 ;  /* 0x0000002a2028723c */ /* 0x040fec000000180c */
[C---:B------:R-:W-:Y:S01]  /*6ecd0*/  HMMA.16816.F32 R44, R32.reuse, R6, R44 ;  /* 0x00000006202c723c */ /* 0x040fe2000000182c */
[----:B------:R0:W-:Y:S05]  /*6ece0*/  STL [R1+0x43b4], R31 ;  /* 0x0043b41f01007387 */ /* 0x0001ea0000100800 */
[C---:B------:R-:W-:Y:S01]  /*6ecf0*/  HMMA.16816.F32 R48, R32.reuse, R4, R48 ;  /* 0x000000042030723c */ /* 0x040fe20000001830 */
[----:B------:R1:W-:Y:S04]  /*6ed00*/  STL [R1+0x43b0], R30 ;  /* 0x0043b01e01007387 */ /* 0x0003e80000100800 */
[----:B------:R-:W3:Y:S01]  /*6ed10*/  LDL.LU.64 R14, [R1+0x4490] ;  /* 0x00449000010e7983 */ /* 0x000ee20000300a00 */
[----:B------:R-:W-:Y:S03]  /*6ed20*/  HMMA.16816.F32 R56, R32, R60, R56 ;  /* 0x0000003c2038723c */ /* 0x000fe60000001838 */
[----:B------:R-:W3:Y:S01]  /*6ed30*/  LDL.LU.64 R12, [R1+0x4488] ;  /* 0x00448800010c7983 */ /* 0x000ee20000300a00 */
[----:B0-----:R-:W-:-:S03]  /*6ed40*/  IMAD.MOV.U32 R31, RZ, RZ, R6 ;  /* 0x000000ffff1f7224 */ /* 0x001fc600078e0006 */
[----:B------:R-:W-:Y:S01]  /*6ed50*/  STL.64 [R1+0x690], R40 ;  /* 0x0006902801007387 */ /* 0x000fe20000100a00 */
[----:B-1----:R-:W-:-:S03]  /*6ed60*/  IMAD.MOV.U32 R30, RZ, RZ, R7 ;  /* 0x000000ffff1e7224 */ /* 0x002fc600078e0007 */
[----:B------:R0:W-:Y:S04]  /*6ed70*/  STL.64 [R1+0x698], R42 ;  /* 0x0006982a01007387 */ /* 0x0001e80000100a00 */
[----:B0-----:R-:W3:Y:S04]  /*6ed80*/  LDL.LU.64 R42, [R1+0x4480] ;  /* 0x00448000012a7983 */ /* 0x001ee80000300a00 */
[----:B------:R-:W3:Y:S04]  /*6ed90*/  LDL.LU.64 R40, [R1+0x4478] ;  /* 0x0044780001287983 */ /* 0x000ee80000300a00 */
        /* <DEDUP_REMOVED lines=18> */
[----:B------:R-:W-:Y:S01]  /*6eec0*/  STL.64 [R1+0x4370], R60 ;  /* 0x0043703c01007387 */ /* 0x000fe20000100a00 */
        /* <DEDUP_REMOVED lines=12> */
[C---:B---3--:R-:W-:Y:S06]  /*6ef90*/  HMMA.16816.F32 R16, R32.reuse, R48, R16 ;  /* 0x000000302010723c */ /* 0x048fec0000001810 */
[C---:B------:R-:W-:Y:S06]  /*6efa0*/  HMMA.16816.F32 R12, R32.reuse, R46, R12 ;  /* 0x0000002e200c723c */ /* 0x040fec000000180c */
[C---:B------:R-:W-:Y:S06]  /*6efb0*/  HMMA.16816.F32 R8, R32.reuse, R44, R8 ;  /* 0x0000002c2008723c */ /* 0x040fec0000001808 */
[C---:B----4-:R-:W-:Y:S06]  /*6efc0*/  HMMA.16816.F32 R28, R32.reuse, R54, R36 ;  /* 0x00000036201c723c */ /* 0x050fec0000001824 */
[----:B------:R-:W-:Y:S01]  /*6efd0*/  HMMA.16816.F32 R24, R32, R52, R24 ;  /* 0x000000342018723c */ /* 0x000fe20000001818 */
[----:B------:R-:W-:-:S15]  /*6efe0*/  STL.64 [R1+0x4390], R54 ;  /* 0x0043903601007387 */ /* 0x000fde0000100a00 */
[----:B------:R-:W-:-:S01]  /*6eff0*/  NOP ;  /* 0x0000000000007918 */ /* 0x000fc20000000000 */
[----:B------:R-:W-:Y:S04]  /*6f000*/  STL.64 [R1+0x630], R28 ;  /* 0x0006301c01007387 */ /* 0x000fe80000100a00 */
[----:B------:R-:W-:Y:S04]  /*6f010*/  STL.64 [R1+0x638], R30 ;  /* 0x0006381e01007387 */ /* 0x000fe80000100a00 */
[----:B------:R0:W-:Y:S04]  /*6f020*/  STL.64 [R1+0x4388], R52 ;  /* 0x0043883401007387 */ /* 0x0001e80000100a00 */
[----:B------:R-:W-:Y:S04]  /*6f030*/  STL.64 [R1+0x620], R24 ;  /* 0x0006201801007387 */ /* 0x000fe80000100a00 */
[----:B------:R-:W-:Y:S04]  /*6f040*/  STL.64 [R1+0x628], R26 ;  /* 0x0006281a01007387 */ /* 0x000fe80000100a00 */
[----:B------:R-:W-:Y:S04]  /*6f050*/  STL.64 [R1+0x4358], R50 ;  /* 0x0043583201007387 */ /* 0x000fe80000100a00 */
[----:B------:R-:W-:Y:S04]  /*6f060*/  STL.64 [R1+0x610], R20 ;  /* 0x0006101401007387 */ /* 0x000fe80000100a00 */
[----:B------:R-:W-:Y:S04]  /*6f070*/  STL.64 [R1+0x618], R22 ;  /* 0x0006181601007387 */ /* 0x000fe80000100a00 */
[----:B------:R1:W-:Y:S04]  /*6f080*/  STL.64 [R1+0x4350], R48 ;  /* 0x0043503001007387 */ /* 0x0003e80000100a00 */
[----:B------:R2:W-:Y:S04]  /*6f090*/  STL.64 [R1+0x600], R16 ;  /* 0x0006001001007387 */ /* 0x0005e80000100a00 */
[----:B------:R3:W-:Y:S04]  /*6f0a0*/  STL.64 [R1+0x608], R18 ;  /* 0x0006081201007387 */ /* 0x0007e80000100a00 */
[----:B------:R-:W4:Y:S04]  /*6f0b0*/  LDL.LU R56, [R1+0x4f0] ;  /* 0x0004f00001387983 */ /* 0x000f280000300800 */
[----:B------:R-:W-:Y:S04]  /*6f0c0*/  STL.64 [R1+0x5f0], R12 ;  /* 0x0005f00c01007387 */ /* 0x000fe80000100a00 */
[----:B------:R-:W-:Y:S04]  /*6f0d0*/  STL.64 [R1+0x5f8], R14 ;  /* 0x0005f80e01007387 */ /* 0x000fe80000100a00 */
[----:B------:R-:W-:Y:S04]  /*6f0e0*/  STL.64 [R1+0x5e0], R8 ;  /* 0x0005e00801007387 */ /* 0x000fe80000100a00 */
[----:B------:R-:W-:Y:S04]  /*6f0f0*/  STL.64 [R1+0x5e8], R10 ;  /* 0x0005e80a01007387 */ /* 0x000fe80000100a00 */
[----:B------:R-:W4:Y:S04]  /*6f100*/  LDL.LU R57, [R1+0x4f4] ;  /* 0x0004f40001397983 */ /* 0x000f280000300800 */
[----:B------:R-:W2:Y:S04]  /*6f110*/  LDL.LU R58, [R1+0x4f8] ;  /* 0x0004f800013a7983 */ /* 0x000ea80000300800 */
[----:B------:R-:W2:Y:S04]  /*6f120*/  LDL.LU R59, [R1+0x4fc] ;  /* 0x0004fc00013b7983 */ /* 0x000ea80000300800 */
[----:B--2---:R-:W-:Y:S04]  /*6f130*/  STL.64 [R1+0x4430], R58 ;  /* 0x0044303a01007387 */ /* 0x004fe80000100a00 */
[----:B----4-:R2:W-:Y:S04]  /*6f140*/  STL.64 [R1+0x4428], R56 ;  /* 0x0044283801007387 */ /* 0x0105e80000100a00 */
[----:B0-----:R-:W4:Y:S04]  /*6f150*/  LDL.LU R52, [R1+0x500] ;  /* 0x0005000001347983 */ /* 0x001f280000300800 */
[----:B------:R-:W4:Y:S04]  /*6f160*/  LDL.LU R53, [R1+0x504] ;  /* 0x0005040001357983 */ /* 0x000f280000300800 */
[----:B------:R-:W4:Y:S04]  /*6f170*/  LDL.LU R54, [R1+0x508] ;  /* 0x0005080001367983 */ /* 0x000f280000300800 */
[----:B------:R-:W4:Y:S04]  /*6f180*/  LDL.LU R55, [R1+0x50c] ;  /* 0x00050c0001377983 */ /* 0x000f280000300800 */
[----:B-1----:R-:W4:Y:S04]  /*6f190*/  LDL.LU R48, [R1+0x510] ;  /* 0x0005100001307983 */ /* 0x002f280000300800 */
[----:B------:R-:W4:Y:S04]  /*6f1a0*/  LDL.LU R49, [R1+0x514] ;  /* 0x0005140001317983 */ /* 0x000f280000300800 */
[----:B------:R-:W4:Y:S04]  /*6f1b0*/  LDL.LU R50, [R1+0x518] ;  /* 0x0005180001327983 */ /* 0x000f280000300800 */
[----:B------:R-:W4:Y:S04]  /*6f1c0*/  LDL.LU R51, [R1+0x51c] ;  /* 0x00051c0001337983 */ /* 0x000f280000300800 */
[----:B------:R-:W4:Y:S04]  /*6f1d0*/  LDL.LU R16, [R1+0x560] ;  /* 0x0005600001107983 */ /* 0x000f280000300800 */
[----:B------:R-:W4:Y:S04]  /*6f1e0*/  LDL.LU R17, [R1+0x564] ;  /* 0x0005640001117983 */ /* 0x000f280000300800 */
[----:B---3--:R-:W4:Y:S04]  /*6f1f0*/  LDL.LU R18, [R1+0x568] ;  /* 0x0005680001127983 */ /* 0x008f280000300800 */
[----:B------:R-:W4:Y:S04]  /*6f200*/  LDL.LU R19, [R1+0x56c] ;  /* 0x00056c0001137983 */ /* 0x000f280000300800 */
        /* <DEDUP_REMOVED lines=25> */
[----:B------:R-:W-:-:S03]  /*6f3a0*/  IMAD.MOV.U32 R6, RZ, RZ, R4 ;  /* 0x000000ffff067224 */ /* 0x000fc600078e0004 */
[----:B------:R-:W4:Y:S01]  /*6f3b0*/  LDL.LU R21, [R1+0x574] ;  /* 0x0005740001157983 */ /* 0x000f220000300800 */
[----:B------:R-:W-:-:S03]  /*6f3c0*/  IMAD.MOV.U32 R0, RZ, RZ, R5 ;  /* 0x000000ffff007224 */ /* 0x000fc600078e0005 */
        /* <DEDUP_REMOVED lines=22> */
[----:B------:R-:W2:Y:S01]  /*6f530*/  LDL.LU.64 R36, [R1+0x4418] ;  /* 0x0044180001247983 */ /* 0x000ea20000300a00 */
[C---:B----4-:R-:W-:Y:S03]  /*6f540*/  HMMA.16816.F32 R8, R32.reuse, R2, R8 ;  /* 0x000000022008723c */ /* 0x050fe60000001808 */
        /* <DEDUP_REMOVED lines=49> */
[----:B------:R-:W4:Y:S04]  /*6f860*/  LDL.LU.64 R16, [R1+0x43b8] ;  /* 0x0043b80001107983 */ /* 0x000f280000300a00 */
[----:B------:R-:W-:Y:S04]  /*6f870*/  STL.64 [R1+0x42b8], R14 ;  /* 0x0042b80e01007387 */ /* 0x000fe80000100a00 */
[----:B------:R4:W-:Y:S01]  /*6f880*/  STL.64 [R1+0x42b0], R12 ;  /* 0x0042b00c01007387 */ /* 0x0009e20000100a00 */
[----:B------:R-:W-:Y:S01]  /*6f890*/  IMAD R5, R7, 0x100, R5 ;  /* 0x0000010007057824 */ /* 0x000fe200078e0205 */
[C---:B----4-:R-:W-:Y:S06]  /*6f8a0*/  HMMA.16816.F32 R12, R32.reuse, R16, R8 ;  /* 0x00000010200c723c */ /* 0x050fec0000001808 */
[C---:B--2---:R-:W-:Y:S06]  /*6f8b0*/  HMMA.16816.F32 R8, R32.reuse, R18, R36 ;  /* 0x000000122008723c */ /* 0x044fec0000001824 */
[----:B------:R-:W-:Y:S11]  /*6f8c0*/  STL.64 [R1+0x42c8], R18 ;  /* 0x0042c81201007387 */ /* 0x000ff60000100a00 */
        /* <DEDUP_REMOVED lines=15> */
[----:B------:R-:W-:Y:S11]  /*6f9c0*/  STL [R1+0x42ac], R27 ;  /* 0x0042ac1b01007387 */ /* 0x000ff60000100800 */
[----:B------:R-:W-:Y:S04]  /*6f9d0*/  STL.64 [R1+0x510], R12 ;  /* 0x0005100c01007387 */ /* 0x000fe80000100a00 */
[----:B------:R-:W-:Y:S04]  /*6f9e0*/  STL.64 [R1+0x518], R14 ;  /* 0x0005180e01007387 */ /* 0x000fe80000100a00 */
[----:B------:R-:W-:Y:S04]  /*6f9f0*/  STL.64 [R1+0x500], R8 ;  /* 0x0005000801007387 */ /* 0x000fe80000100a00 */
[----:B------:R0:W-:Y:S04]  /*6fa00*/  STL.64 [R1+0x508], R10 ;  /* 0x0005080a01007387 */ /* 0x0001e80000100a00 */
[----:B------:R-:W2:Y:S01]  /*6fa10*/  LDL.LU R44, [R1+0x3f0] ;  /* 0x0003f000012c7983 */ /* 0x000ea20000300800 */
[----:B0-----:R-:W-:-:S15]  /*6fa20*/  HMMA.16816.F32 R8, R32, R28, R56 ;  /* 0x0000001c2008723c */ /* 0x001fde0000001838 */
[----:B------:R-:W-:-:S08]  /*6fa30*/  NOP ;  /* 0x0000000000007918 */ /* 0x000fd00000000000 */
[----:B------:R-:W-:Y:S04]  /*6fa40*/  STL.64 [R1+0x4f0], R8 ;  /* 0x0004f00801007387 */ /* 0x000fe80000100a00 */
[----:B------:R0:W-:Y:S04]  /*6fa50*/  STL.64 [R1+0x4f8], R10 ;  /* 0x0004f80a01007387 */ /* 0x0001e80000100a00 */
[----:B------:R-:W2:Y:S04]  /*6fa60*/  LDL.LU R45, [R1+0x3f4] ;  /* 0x0003f400012d7983 */ /* 0x000ea80000300800 */
[----:B------:R-:W2:Y:S04]  /*6fa70*/  LDL.LU R46, [R1+0x3f8] ;  /* 0x0003f800012e7983 */ /* 0x000ea80000300800 */
[----:B------:R-:W2:Y:S04]  /*6fa80*/  LDL.LU R47, [R1+0x3fc] ;  /* 0x0003fc00012f7983 */ /* 0x000ea80000300800 */
[----:B------:R-:W3:Y:S01]  /*6fa90*/  LDL.LU R40, [R1+0x420] ;  /* 0x0004200001287983 */ /* 0x000ee20000300800 */
[----:B0-----:R-:W-:-:S03]  /*6faa0*/  IMAD.MOV.U32 R10, RZ, RZ, R6 ;  /* 0x000000ffff0a7224 */ /* 0x001fc600078e0006 */
[----:B------:R-:W3:Y:S04]  /*6fab0*/  LDL.LU R41, [R1+0x424] ;  /* 0x0004240001297983 */ /* 0x000ee80000300800 */
[----:B------:R-:W3:Y:S01]  /*6fac0*/  LDL.LU R42, [R1+0x428] ;  /* 0x00042800012a7983 */ /* 0x000ee20000300800 */
[----:B------:R-:W-:-:S03]  /*6fad0*/  IMAD.MOV.U32 R11, RZ, RZ, R0 ;  /* 0x000000ffff0b7224 */ /* 0x000fc600078e0000 */
[----:B------:R-:W3:Y:S04]  /*6fae0*/  LDL.LU R43, [R1+0x42c] ;  /* 0x00042c00012b7983 */ /* 0x000ee80000300800 */
[----:B------:R-:W4:Y:S04]  /*6faf0*/  LDL.LU R27, [R1+0x3a10] ;  /* 0x003a1000011b7983 */ /* 0x000f280000300800 */
[----:B------:R-:W4:Y:S04]  /*6fb00*/  LDL.LU R6, [R1+0x3a0c] ;  /* 0x003a0c0001067983 */ /* 0x000f280000300800 */
[----:B------:R-:W2:Y:S04]  /*6fb10*/  LDL.LU R7, [R1+0x3a18] ;  /* 0x003a180001077983 */ /* 0x000ea80000300800 */
[----:B------:R-:W2:Y:S04]  /*6fb20*/  LDL.LU R0, [R1+0x3a14] ;  /* 0x003a140001007983 */ /* 0x000ea80000300800 */
[----:B------:R-:W3:Y:S04]  /*6fb30*/  LDL.LU R36, [R1+0x1050] ;  /* 0x0010500001247983 */ /* 0x000ee80000300800 */
[----:B------:R-:W3:Y:S04]  /*6fb40*/  LDL.LU R37, [R1+0x1054] ;  /* 0x0010540001257983 */ /* 0x000ee80000300800 */
[----:B------:R-:W3:Y:S04]  /*6fb50*/  LDL.LU R38, [R1+0x1058] ;  /* 0x0010580001267983 */ /* 0x000ee80000300800 */
[----:B------:R-:W3:Y:S01]  /*6fb60*/  LDL.LU R39, [R1+0x105c] ;  /* 0x00105c0001277983 */ /* 0x000ee20000300800 */
[----:B------:R-:W-:-:S03]  /*6fb70*/  IMAD.MOV.U32 R8, RZ, RZ, R31 ;  /* 0x000000ffff087224 */ /* 0x000fc600078e001f */
[----:B------:R-:W2:Y:S01]  /*6fb80*/  LDL.LU R12, [R1+0x440] ;  /* 0x00044000010c7983 */ /* 0x000ea20000300800 */
[----:B------:R-:W-:-:S03]  /*6fb90*/  IMAD.MOV.U32 R9, RZ, RZ, R30 ;  /* 0x000000ffff097224 */ /* 0x000fc600078e001e */
[----:B------:R-:W2:Y:S04]  /*6fba0*/  LDL.LU R13, [R1+0x444] ;  /* 0x00044400010d7983 */ /* 0x000ea80000300800 */
[----:B------:R-:W2:Y:S04]  /*6fbb0*/  LDL.LU R14, [R1+0x448] ;  /* 0x00044800010e7983 */ /* 0x000ea80000300800 */
[----:B------:R-:W2:Y:S04]  /*6fbc0*/  LDL.LU R15, [R1+0x44c] ;  /* 0x00044c00010f7983 */ /* 0x000ea80000300800 */
[----:B------:R-:W4:Y:S04]  /*6fbd0*/  LDL.LU R31, [R1+0x43b4] ;  /* 0x0043b400011f7983 */ /* 0x000f280000300800 */
[----:B------:R-:W3:Y:S04]  /*6fbe0*/  LDL.LU R30, [R1+0x43b0] ;  /* 0x0043b000011e7983 */ /* 0x000ee80000300800 */
[----:B------:R-:W2:Y:S04]  /*6fbf0*/  LDL.LU R52, [R1+0x1040] ;  /* 0x0010400001347983 */ /* 0x000ea80000300800 */
[----:B------:R-:W2:Y:S04]  /*6fc00*/  LDL.LU R53, [R1+0x1044] ;  /* 0x0010440001357983 */ /* 0x000ea80000300800 */
[----:B------:R-:W2:Y:S04]  /*6fc10*/  LDL.LU R54, [R1+0x1048] ;  /* 0x0010480001367983 */ /* 0x000ea80000300800 */
[----:B------:R-:W2:Y:S04]  /*6fc20*/  LDL.LU R55, [R1+0x104c] ;  /* 0x00104c0001377983 */ /* 0x000ea80000300800 */
[----:B------:R-:W2:Y:S04]  /*6fc30*/  LDL.LU R22, [R1+0x10] ;  /* 0x0000100001167983 */ /* 0x000ea80000300800 */
[----:B------:R-:W2:Y:S01]  /*6fc40*/  LDL.LU R23, [R1+0x14] ;  /* 0x0000140001177983 */ /* 0x000ea20000300800 */
[----:B------:R-:W-:-:S03]  /*6fc50*/  IMAD R4, R4, 0x100, R61 ;  /* 0x0000010004047824 */ /* 0x000fc600078e023d */
[----:B------:R-:W2:Y:S04]  /*6fc60*/  LDL.LU R56, [R1+0x4e0] ;  /* 0x0004e00001387983 */ /* 0x000ea80000300800 */
[----:B------:R-:W2:Y:S04]  /*6fc70*/  LDL.LU R57, [R1+0x4e4] ;  /* 0x0004e40001397983 */ /* 0x000ea80000300800 */
[----:B------:R-:W2:Y:S04]  /*6fc80*/  LDL.LU R58, [R1+0x4e8] ;  /* 0x0004e800013a7983 */ /* 0x000ea80000300800 */
[----:B------:R-:W2:Y:S04]  /*6fc90*/  LDL.LU R59, [R1+0x4ec] ;  /* 0x0004ec00013b7983 */ /* 0x000ea80000300800 */
[----:B------:R-:W2:Y:S04]  /*6fca0*/  LDL.LU.64 R60, [R1+0x20] ;  /* 0x00002000013c7983 */ /* 0x000ea80000300a00 */
[----:B------:R-:W2:Y:S04]  /*6fcb0*/  LDL.LU R16, [R1+0x470] ;  /* 0x0004700001107983 */ /* 0x000ea80000300800 */
[----:B------:R-:W2:Y:S04]  /*6fcc0*/  LDL.LU R17, [R1+0x474] ;  /* 0x0004740001117983 */ /* 0x000ea80000300800 */
[----:B------:R-:W2:Y:S04]  /*6fcd0*/  LDL.LU R18, [R1+0x478] ;  /* 0x0004780001127983 */ /* 0x000ea80000300800 */
[----:B------:R-:W2:Y:S01]  /*6fce0*/  LDL.LU R19, [R1+0x47c] ;  /* 0x00047c0001137983 */ /* 0x000ea20000300800 */
[----:B----4-:R-:W-:-:S02]  /*6fcf0*/  IMAD.MOV.U32 R21, RZ, RZ, R31 ;  /* 0x000000ffff157224 */ /* 0x010fc400078e001f */
[----:B---3--:R-:W-:Y:S02]  /*6fd00*/  IMAD.MOV.U32 R20, RZ, RZ, R30 ;  /* 0x000000ffff147224 */ /* 0x008fe400078e001e */
[----:B------:R-:W3:Y:S04]  /*6fd10*/  LDL.LU R30, [R1+0x43ac] ;  /* 0x0043ac00011e7983 */ /* 0x000ee80000300800 */
[----:B------:R-:W3:Y:S04]  /*6fd20*/  LDL.LU R31, [R1+0x43a8] ;  /* 0x0043a800011f7983 */ /* 0x000ee80000300800 */
[----:B------:R-:W4:Y:S04]  /*6fd30*/  LDL.LU R48, [R1+0x1140] ;  /* 0x0011400001307983 */ /* 0x000f280000300800 */
        /* <DEDUP_REMOVED lines=11> */
[----:B0-----:R-:W3:Y:S04]  /*6fdf0*/  LDL.LU R28, [R1+0x490] ;  /* 0x00049000011c7983 */ /* 0x001ee80000300800 */
[----:B------:R-:W3:Y:S04]  /*6fe00*/  LDL.LU R29, [R1+0x494] ;  /* 0x00049400011d7983 */ /* 0x000ee80000300800 */
[----:B------:R-:W3:Y:S04]  /*6fe10*/  LDL.LU R30, [R1+0x498] ;  /* 0x00049800011e7983 */ /* 0x000ee80000300800 */
[----:B------:R-:W3:Y:S01]  /*6fe20*/  LDL.LU R31, [R1+0x49c] ;  /* 0x00049c00011f7983 */ /* 0x000ee20000300800 */
[----:B------:R-:W-:-:S02]  /*6fe30*/  IMAD R6, R6, 0x100, R27 ;  /* 0x0000010006067824 */ /* 0x000fc400078e021b */
[----:B--2---:R-:W-:Y:S02]  /*6fe40*/  IMAD.MOV.U32 R27, RZ, RZ, R60 ;  /* 0x000000ffff1b7224 */ /* 0x004fe400078e003c */
[----:B------:R-:W-:Y:S02]  /*6fe50*/  IMAD R7, R0, 0x100, R7 ;  /* 0x0000010000077824 */ /* 0x000fe400078e0207 */
[----:B------:R-:W-:Y:S01]  /*6fe60*/  IMAD.MOV.U32 R0, RZ, RZ, R61 ;  /* 0x000000ffff007224 */ /* 0x000fe200078e003d */
[C---:B----4-:R-:W-:Y:S06]  /*6fe70*/  HMMA.16816.F32 R52, R32.reuse, R36, R52 ;  /* 0x000000242034723c */ /* 0x050fec0000001834 */
[----:B------:R-:W-:-:S15]  /*6fe80*/  HMMA.16816.F32 R32, R32, R60, R56 ;  /* 0x0000003c2020723c */ /* 0x000fde0000001838 */
[----:B------:R-:W-:-:S02]  /*6fe90*/  NOP ;  /* 0x0000000000007918 */ /* 0x000fc40000000000 */
[----:B------:R-:W-:Y:S04]  /*6fea0*/  STL.64 [R1+0x1040], R52 ;  /* 0x0010403401007387 */ /* 0x000fe80000100a00 */
[----:B------:R0:W-:Y:S04]  /*6feb0*/  STL.64 [R1+0x1048], R54 ;  /* 0x0010483601007387 */ /* 0x0001e80000100a00 */
[----:B0-----:R-:W2:Y:S04]  /*6fec0*/  LDL.LU.64 R54, [R1+0x4390] ;  /* 0x0043900001367983 */ /* 0x001ea80000300a00 */
[----:B------:R-:W4:Y:S04]  /*6fed0*/  LDL.LU.64 R52, [R1+0x4388] ;  /* 0x0043880001347983 */ /* 0x000f280000300a00 */
[----:B---3--:R-:W-:Y:S04]  /*6fee0*/  STL.64 [R1+0x4308], R38 ;  /* 0x0043082601007387 */ /* 0x008fe80000100a00 */
[----:B------:R0:W-:Y:S04]  /*6fef0*/  STL.64 [R1+0x4300], R36 ;  /* 0x0043002401007387 */ /* 0x0001e80000100a00 */
[----:B0-----:R-:W3:Y:S04]  /*6ff00*/  LDL.LU R36, [R1+0x4b0] ;  /* 0x0004b00001247983 */ /* 0x001ee80000300800 */
[----:B------:R-:W3:Y:S04]  /*6ff10*/  LDL.LU R37, [R1+0x4b4] ;  /* 0x0004b40001257983 */ /* 0x000ee80000300800 */
[----:B------:R-:W3:Y:S04]  /*6ff20*/  LDL.LU R38, [R1+0x4b8] ;  /* 0x0004b80001267983 */ /* 0x000ee80000300800 */
[----:B------:R-:W3:Y:S04]  /*6ff30*/  LDL.LU R39, [R1+0x4bc] ;  /* 0x0004bc0001277983 */ /* 0x000ee80000300800 */
[----:B------:R-:W2:Y:S04]  /*6ff40*/  LDL.LU.64 R58, [R1+0x4380] ;  /* 0x00438000013a7983 */ /* 0x000ea80000300a00 */
[----:B------:R-:W4:Y:S04]  /*6ff50*/  LDL.LU.64 R56, [R1+0x4378] ;  /* 0x0043780001387983 */ /* 0x000f280000300a00 */
[----:B------:R-:W-:Y:S04]  /*6ff60*/  STL.64 [R1+0x4e0], R32 ;  /* 0x0004e02001007387 */ /* 0x000fe80000100a00 */
[----:B------:R-:W-:Y:S04]  /*6ff70*/  STL.64 [R1+0x4e8], R34 ;  /* 0x0004e82201007387 */ /* 0x000fe80000100a00 */
[----:B------:R-:W3:Y:S04]  /*6ff80*/  LDL.LU.64 R60, [R1+0x4370] ;  /* 0x00437000013c7983 */ /* 0x000ee80000300a00 */
[----:B------:R0:W-:Y:S04]  /*6ff90*/  STL.64 [R1+0x4328], R26 ;  /* 0x0043281a01007387 */ /* 0x0001e80000100a00 */
[----:B0-----:R-:W2:Y:S04]  /*6ffa0*/  LDL.LU R26, [R1+0x28] ;  /* 0x00002800011a7983 */ /* 0x001ea80000300800 */
[----:B------:R-:W2:Y:S04]  /*6ffb0*/  LDL.LU R27, [R1+0x2c] ;  /* 0x00002c00011b7983 */ /* 0x000ea80000300800 */
[----:B------:R-:W-:Y:S04]  /*6ffc0*/  STL.64 [R1+0x4320], R24 ;  /* 0x0043201801007387 */ /* 0x000fe80000100a00 */
[----:B------:R-:W4:Y:S04]  /*6ffd0*/  LDL.LU R32, [R1+0xf0] ;  /* 0x0000f00001207983 */ /* 0x000f280000300800 */
[----:B------:R-:W4:Y:S04]  /*6ffe0*/  LDL.LU R33, [R1+0xf4] ;  /* 0x0000f40001217983 */ /* 0x000f280000300800 */
[----:B------:R-:W3:Y:S04]  /*6fff0*/  LDL.LU R34, [R1+0xf8] ;  /* 0x0000f80001227983 */ /* 0x000ee80000300800 */
[----:B------:R-:W3:Y:S01]  /*70000*/  LDL.LU R35, [R1+0xfc] ;  /* 0x0000fc0001237983 */ /* 0x000ee20000300800 */
[----:B------:R-:W-:-:S03]  /*70010*/  F2FP.F16.E4M3.UNPACK_B R4, R4 ;  /* 0x00000004ff04723e */ /* 0x000fc600020006ff */
[----:B---3--:R-:W-:Y:S04]  /*70020*/  STL.64 [R1+0x4348], R34 ;  /* 0x0043482201007387 */ /* 0x008fe80000100a00 */
[----:B----4-:R0:W-:Y:S04]  /*70030*/  STL.64 [R1+0x4340], R32 ;  /* 0x0043402001007387 */ /* 0x0101e80000100a00 */
[----:B0-----:R-:W2:Y:S04]  /*70040*/  LDL.LU R32, [R1+0x4c0] ;  /* 0x0004c00001207983 */ /* 0x001ea80000300800 */
[----:B------:R-:W2:Y:S04]  /*70050*/  LDL.LU R33, [R1+0x4c4] ;  /* 0x0004c40001217983 */ /* 0x000ea80000300800 */
[----:B------:R-:W2:Y:S04]  /*70060*/  LDL.LU R34, [R1+0x4c8] ;  /* 0x0004c80001227983 */ /* 0x000ea80000300800 */
[----:B------:R-:W2:Y:S01]  /*70070*/  LDL.LU R35, [R1+0x4cc] ;  /* 0x0004cc0001237983 */ /* 0x000ea20000300800 */
[----:B------:R-:W-:-:S02]  /*70080*/  F2FP.F16.E4M3.UNPACK_B R5, R5 ;  /* 0x00000005ff05723e */ /* 0x000fc400020006ff */
[----:B------:R-:W-:Y:S02]  /*70090*/  F2FP.F16.E4M3.UNPACK_B R6, R6 ;  /* 0x00000006ff06723e */ /* 0x000fe400020006ff */
[----:B------:R-:W-:-:S07]  /*700a0*/  F2FP.F16.E4M3.UNPACK_B R7, R7 ;  /* 0x00000007ff07723e */ /* 0x000fce00020006ff */
[C---:B------:R-:W-:Y:S06]  /*700b0*/  HMMA.16816.F32 R16, R4.reuse, R8, R16 ;  /* 0x000000080410723c */ /* 0x040fec0000001810 */
[C---:B------:R-:W-:Y:S06]  /*700c0*/  HMMA.16816.F32 R8, R4.reuse, R10, R12 ;  /* 0x0000000a0408723c */ /* 0x040fec000000180c */
[C---:B------:R-:W-:Y:S06]  /*700d0*/  HMMA.16816.F32 R12, R4.reuse, R60, R40 ;  /* 0x0000003c040c723c */ /* 0x040fec0000001828 */
[C---:B--2---:R-:W-:Y:S06]  /*700e0*/  HMMA.16816.F32 R32, R4.reuse, R26, R32 ;  /* 0x0000001a0420723c */ /* 0x044fec0000001820 */
[C---:B------:R-:W-:Y:S06]  /*700f0*/  HMMA.16816.F32 R24, R4.reuse, R20, R36 ;  /* 0x000000140418723c */ /* 0x040fec0000001824 */
[C---:B------:R-:W-:Y:S11]  /*70100*/  HMMA.16816.F32 R20, R4.reuse, R22, R28 ;  /* 0x000000160414723c */ /* 0x040ff6000000181c */
        /* <DEDUP_REMOVED lines=8> */
[----:B------:R-:W-:Y:S04]  /*70190*/  STL.64 [R1+0x440], R8 ;  /* 0x0004400801007387 */ /* 0x000fe80000100a00 */
[----:B------:R1:W-:Y:S01]  /*701a0*/  STL.64 [R1+0x448], R10 ;  /* 0x0004480a01007387 */ /* 0x0003e20000100a00 */
[C---:B0-----:R-:W-:Y:S06]  /*701b0*/  HMMA.16816.F32 R16, R4.reuse, R58, R44 ;  /* 0x0000003a0410723c */ /* 0x041fec000000182c */
[C---:B-1----:R-:W-:Y:S01]  /*701c0*/  HMMA.16816.F32 R8, R4.reuse, R56, R48 ;  /* 0x000000380408723c */ /* 0x042fe20000001830 */
[----:B------:R0:W-:Y:S04]  /*701d0*/  STL.64 [R1+0x420], R12 ;  /* 0x0004200c01007387 */ /* 0x0001e80000100a00 */
[----:B------:R1:W-:Y:S04]  /*701e0*/  STL.64 [R1+0x428], R14 ;  /* 0x0004280e01007387 */ /* 0x0003e80000100a00 */
[----:B0-----:R-:W2:Y:S08]  /*701f0*/  LDL.LU R12, [R1+0x370] ;  /* 0x00037000010c7983 */ /* 0x001eb00000300800 */
[----:B------:R-:W-:Y:S04]  /*70200*/  STL.64 [R1+0x3f0], R16 ;  /* 0x0003f01001007387 */ /* 0x000fe80000100a00 */
[----:B------:R-:W-:Y:S04]  /*70210*/  STL.64 [R1+0x3f8], R18 ;  /* 0x0003f81201007387 */ /* 0x000fe80000100a00 */
        /* <DEDUP_REMOVED lines=9> */
[----:B---3--:R-:W2:Y:S04]  /*702b0*/  LDL.LU R10, [R1+0x418] ;  /* 0x00041800010a7983 */ /* 0x008ea80000300800 */
        /* <DEDUP_REMOVED lines=90> */
[----:B---3--:R-:W-:-:S15]  /*70860*/  HMMA.16816.F32 R36, R4, R42, R36 ;  /* 0x0000002a0424723c */ /* 0x008fde0000001824 */
[----:B------:R-:W-:-:S08]  /*70870*/  NOP ;  /* 0x0000000000007918 */ /* 0x000fd00000000000 */
[----:B------:R-:W-:Y:S04]  /*70880*/  STL.64 [R1+0x2c0], R36 ;  /* 0x0002c02401007387 */ /* 0x000fe80000100a00 */
[----:B------:R0:W-:Y:S04]  /*70890*/  STL.64 [R1+0x2c8], R38 ;  /* 0x0002c82601007387 */ /* 0x0001e80000100a00 */
[----:B0-----:R-:W3:Y:S01]  /*708a0*/  LDL.LU.64 R38, [R1+0x4308] ;  /* 0x0043080001267983 */ /* 0x001ee20000300a00 */
[C---:B--2---:R-:W-:Y:S03]  /*708b0*/  HMMA.16816.F32 R40, R4.reuse, R40, R28 ;  /* 0x000000280428723c */ /* 0x044fe6000000181c */
[----:B------:R-:W2:Y:S03]  /*708c0*/  LDL.LU.64 R36, [R1+0x4300] ;  /* 0x0043000001247983 */ /* 0x000ea60000300a00 */
[----:B------:R-:W-:Y:S01]  /*708d0*/  HMMA.16816.F32 R8, R4, R2, R8 ;  /* 0x000000020408723c */ /* 0x000fe20000001808 */
[----:B------:R-:W2:Y:S04]  /*708e0*/  LDL.LU.64 R30, [R1+0x42f8] ;  /* 0x0042f800011e7983 */ /* 0x000ea80000300a00 */
[----:B------:R-:W2:-:S12]  /*708f0*/  LDL.LU.64 R28, [R1+0x42f0] ;  /* 0x0042f000011c7983 */ /* 0x000e980000300a00 */
        /* <DEDUP_REMOVED lines=27> */
[----:B0-----:R-:W3:Y:S04]  /*70ab0*/  LDL.LU R8, [R1+0x1f0] ;  /* 0x0001f00001087983 */ /* 0x001ee80000300800 */
[----:B------:R-:W3:Y:S04]  /*70ac0*/  LDL.LU R9, [R1+0x1f4] ;  /* 0x0001f40001097983 */ /* 0x000ee80000300800 */
[----:B-1----:R-:W3:Y:S04]  /*70ad0*/  LDL.LU R10, [R1+0x1f8] ;  /* 0x0001f800010a7983 */ /* 0x002ee80000300800 */
[----:B------:R-:W3:Y:S01]  /*70ae0*/  LDL.LU R11, [R1+0x1fc] ;  /* 0x0001fc00010b7983 */ /* 0x000ee20000300800 */
[C---:B--2---:R-:W-:Y:S06]  /*70af0*/  HMMA.16816.F32 R40, R4.reuse, R14, R40 ;  /* 0x0000000e0428723c */ /* 0x044fec0000001828 */
[C---:B---3--:R-:W-:Y:S06]  /*70b00*/  HMMA.16816.F32 R8, R4.reuse, R12, R8 ;  /* 0x0000000c0408723c */ /* 0x048fec0000001808 */
[----:B----4-:R-:W-:-:S15]  /*70b10*/  HMMA.16816.F32 R12, R4, R16, R44 ;  /* 0x00000010040c723c */ /* 0x010fde000000182c */
[----:B------:R-:W-:-:S02]  /*70b20*/  NOP ;  /* 0x0000000000007918 */ /* 0x000fc40000000000 */
[----:B------:R-:W-:Y:S04]  /*70b30*/  STL.64 [R1+0x1f0], R8 ;  /* 0x0001f00801007387 */ /* 0x000fe80000100a00 */
[----:B------:R0:W-:Y:S02]  /*70b40*/  STL.64 [R1+0x1f8], R10 ;  /* 0x0001f80a01007387 */ /* 0x0001e40000100a00 */
[C---:B0-----:R-:W-:Y:S02]  /*70b50*/  HMMA.16816.F32 R8, R4.reuse, R18, R48 ;  /* 0x000000120408723c */ /* 0x041fe40000001830 */
[----:B------:R-:W-:Y:S04]  /*70b60*/  STL.64 [R1+0x1d0], R40 ;  /* 0x0001d02801007387 */ /* 0x000fe80000100a00 */
[----:B------:R-:W-:Y:S01]  /*70b70*/  STL.64 [R1+0x1d8], R42 ;  /* 0x0001d82a01007387 */ /* 0x000fe20000100a00 */
[C---:B------:R-:W-:Y:S03]  /*70b80*/  HMMA.16816.F32 R16, R4.reuse, R20, R52 ;  /* 0x000000140410723c */ /* 0x040fe60000001834 */
[----:B------:R-:W-:Y:S04]  /*70b90*/  STL.64 [R1+0x1b0], R12 ;  /* 0x0001b00c01007387 */ /* 0x000fe80000100a00 */
[----:B------:R0:W-:Y:S09]  /*70ba0*/  STL.64 [R1+0x1b8], R14 ;  /* 0x0001b80e01007387 */ /* 0x0001f20000100a00 */
[----:B------:R-:W-:Y:S01]  /*70bb0*/  STL.64 [R1+0x190], R8 ;  /* 0x0001900801007387 */ /* 0x000fe20000100a00 */
[C---:B0-----:R-:W-:Y:S03]  /*70bc0*/  HMMA.16816.F32 R12, R4.reuse, R22, R56 ;  /* 0x00000016040c723c */ /* 0x041fe60000001838 */
[----:B------:R0:W-:Y:S03]  /*70bd0*/  STL.64 [R1+0x198], R10 ;  /* 0x0001980a01007387 */ /* 0x0001e60000100a00 */
[----:B0-----:R-:W-:Y:S01]  /*70be0*/  HMMA.16816.F32 R8, R4, R24, R32 ;  /* 0x000000180408723c */ /* 0x001fe20000001820 */
[----:B------:R-:W-:Y:S04]  /*70bf0*/  STL.64 [R1+0x170], R16 ;  /* 0x0001701001007387 */ /* 0x000fe80000100a00 */
[----:B------:R-:W-:Y:S04]  /*70c00*/  STL.64 [R1+0x178], R18 ;  /* 0x0001781201007387 */ /* 0x000fe80000100a00 */
[----:B------:R-:W2:Y:S08]  /*70c10*/  LDL.LU R40, [R1+0x70] ;  /* 0x0000700001287983 */ /* 0x000eb00000300800 */
[----:B------:R0:W-:Y:S04]  /*70c20*/  STL.64 [R1+0x150], R12 ;  /* 0x0001500c01007387 */ /* 0x0001e80000100a00 */
[----:B------:R1:W-:Y:S04]  /*70c30*/  STL.64 [R1+0x158], R14 ;  /* 0x0001580e01007387 */ /* 0x0003e80000100a00 */
[----:B------:R3:W-:Y:S04]  /*70c40*/  STL.64 [R1+0x140], R8 ;  /* 0x0001400801007387 */ /* 0x0007e80000100a00 */
[----:B------:R-:W-:Y:S04]  /*70c50*/  STL.64 [R1+0x148], R10 ;  /* 0x0001480a01007387 */ /* 0x000fe80000100a00 */
[----:B------:R-:W2:Y:S04]  /*70c60*/  LDL.LU R41, [R1+0x74] ;  /* 0x0000740001297983 */ /* 0x000ea80000300800 */
[----:B------:R-:W2:Y:S04]  /*70c70*/  LDL.LU R42, [R1+0x78] ;  /* 0x00007800012a7983 */ /* 0x000ea80000300800 */
[----:B------:R-:W2:Y:S04]  /*70c80*/  LDL.LU R43, [R1+0x7c] ;  /* 0x00007c00012b7983 */ /* 0x000ea80000300800 */
[----:B0-----:R-:W4:Y:S04]  /*70c90*/  LDL.LU R12, [R1+0x80] ;  /* 0x00008000010c7983 */ /* 0x001f280000300800 */
[----:B------:R-:W4:Y:S04]  /*70ca0*/  LDL.LU R13, [R1+0x84] ;  /* 0x00008400010d7983 */ /* 0x000f280000300800 */
[----:B-1----:R-:W4:Y:S04]  /*70cb0*/  LDL.LU R14, [R1+0x88] ;  /* 0x00008800010e7983 */ /* 0x002f280000300800 */
        /* <DEDUP_REMOVED lines=39> */
[C---:B--2---:R-:W-:Y:S06]  /*70f30*/  HMMA.16816.F32 R16, R4.reuse, R28, R16 ;  /* 0x0000001c0410723c */ /* 0x044fec0000001810 */
[----:B---3--:R-:W-:Y:S01]  /*70f40*/  HMMA.16816.F32 R20, R4, R26, R20 ;  /* 0x0000001a0414723c */ /* 0x008fe20000001814 */
[----:B------:R-:W-:-:S15]  /*70f50*/  IMAD.MOV.U32 R59, RZ, RZ, R0 ;  /* 0x000000ffff3b7224 */ /* 0x000fde00078e0000 */
[----:B------:R-:W-:-:S08]  /*70f60*/  NOP ;  /* 0x0000000000007918 */ /* 0x000fd00000000000 */
[----:B------:R-:W-:Y:S01]  /*70f70*/  IMAD.MOV.U32 R0, RZ, RZ, R23 ;  /* 0x000000ffff007224 */ /* 0x000fe200078e0017 */
[----:B------:R-:W-:Y:S04]  /*70f80*/  STL.64 [R1+0x130], R20 ;  /* 0x0001301401007387 */ /* 0x000fe80000100a00 */
[----:B------:R-:W-:Y:S04]  /*70f90*/  STL [R1+0x138], R22 ;  /* 0x0001381601007387 */ /* 0x000fe80000100800 */
[----:B------:R0:W-:Y:S04]  /*70fa0*/  STL [R1+0x3b68], R0 ;  /* 0x003b680001007387 */ /* 0x0001e80000100800 */
[----:B------:R-:W-:Y:S04]  /*70fb0*/  STL.64 [R1+0x120], R16 ;  /* 0x0001201001007387 */ /* 0x000fe80000100a00 */
[----:B------:R-:W-:Y:S01]  /*70fc0*/  STL.64 [R1+0x128], R18 ;  /* 0x0001281201007387 */ /* 0x000fe20000100a00 */
[----:B0-----:R-:W-:-:S03]  /*70fd0*/  IMAD.MOV.U32 R0, RZ, RZ, R15 ;  /* 0x000000ffff007224 */ /* 0x001fc600078e000f */
[----:B------:R-:W-:Y:S04]  /*70fe0*/  STL.64 [R1+0x110], R12 ;  /* 0x0001100c01007387 */ /* 0x000fe80000100a00 */
[----:B------:R0:W-:Y:S02]  /*70ff0*/  STL [R1+0x118], R14 ;  /* 0x0001180e01007387 */ /* 0x0001e40000100800 */
[----:B0-----:R-:W-:Y:S01]  /*71000*/  HMMA.16816.F32 R12, R4, R36, R40 ;  /* 0x00000024040c723c */ /* 0x001fe20000001828 */
[----:B------:R-:W-:Y:S01]  /*71010*/  IMAD R32, R32, 0x100, R8 ;  /* 0x0000010020207824 */ /* 0x000fe200078e0208 */
[----:B------:R-:W-:Y:S01]  /*71020*/  F2FP.F16.E4M3.UNPACK_B R8, R38.H1 ;  /* 0x00000026ff08723e */ /* 0x000fe200030006ff */
[----:B------:R-:W-:Y:S01]  /*71030*/  IMAD R33, R33, 0x100, R9 ;  /* 0x0000010021217824 */ /* 0x000fe200078e0209 */
[----:B------:R-:W-:Y:S01]  /*71040*/  STL [R1+0x3b80], R0 ;  /* 0x003b800001007387 */ /* 0x000fe20000100800 */
[----:B------:R-:W-:-:S02]  /*71050*/  IMAD R34, R34, 0x100, R2 ;  /* 0x0000010022227824 */ /* 0x000fc400078e0202 */
[----:B------:R-:W-:Y:S01]  /*71060*/  IMAD R35, R35, 0x100, R3 ;  /* 0x0000010023237824 */ /* 0x000fe200078e0203 */
[----:B------:R-:W-:Y:S01]  /*71070*/  STL [R1+0x28], R8 ;  /* 0x0000280801007387 */ /* 0x000fe20000100800 */
[----:B------:R-:W-:Y:S02]  /*71080*/  F2FP.F16.E4M3.UNPACK_B R9, R39.H1 ;  /* 0x00000027ff09723e */ /* 0x000fe400030006ff */
[----:B------:R-:W-:Y:S02]  /*71090*/  F2FP.F16.E4M3.UNPACK_B R32, R32 ;  /* 0x00000020ff20723e */ /* 0x000fe400020006ff */
[----:B------:R-:W-:Y:S02]  /*710a0*/  F2FP.F16.E4M3.UNPACK_B R33, R33 ;  /* 0x00000021ff21723e */ /* 0x000fe400020006ff */
[----:B------:R-:W-:Y:S02]  /*710b0*/  F2FP.F16.E4M3.UNPACK_B R34, R34 ;  /* 0x00000022ff22723e */ /* 0x000fe400020006ff */
[----:B------:R-:W-:-:S06]  /*710c0*/  F2FP.F16.E4M3.UNPACK_B R35, R35 ;  /* 0x00000023ff23723e */ /* 0x000fcc00020006ff */
[----:B------:R-:W-:Y:S04]  /*710d0*/  STL.64 [R1+0x100], R12 ;  /* 0x0001000c01007387 */ /* 0x000fe80000100a00 */
[----:B------:R0:W-:Y:S01]  /*710e0*/  STL.64 [R1+0x108], R14 ;  /* 0x0001080e01007387 */ /* 0x0001e20000100a00 */
[----:B------:R-:W-:Y:S02]  /*710f0*/  F2FP.F16.E4M3.UNPACK_B R2, R50.H1 ;  /* 0x00000032ff02723e */ /* 0x000fe400030006ff */
[----:B------:R-:W-:Y:S01]  /*71100*/  F2FP.F16.E4M3.UNPACK_B R3, R51.H1 ;  /* 0x00000033ff03723e */ /* 0x000fe200030006ff */
[----:B0-----:R-:W-:Y:S01]  /*71110*/  HMMA.16816.F32 R12, R4, R48, R44 ;  /* 0x00000030040c723c */ /* 0x001fe2000000182c */
[----:B------:R0:W-:Y:S01]  /*71120*/  STL [R1+0x2c], R9 ;  /* 0x00002c0901007387 */ /* 0x0001e20000100800 */
[----:B------:R-:W-:-:S04]  /*71130*/  IMAD.MOV.U32 R23, RZ, RZ, R8 ;  /* 0x000000ffff177224 */ /* 0x000fc800078e0008 */
[C---:B------:R-:W-:Y:S06]  /*71140*/  HMMA.16816.F32 R4, R32.reuse, R8, R52 ;  /* 0x000000082004723c */ /* 0x040fec0000001834 */
[----:B------:R-:W-:Y:S02]  /*71150*/  IMAD.MOV.U32 R22, RZ, RZ, R9 ;  /* 0x000000ffff167224 */ /* 0x000fe400078e0009 */
[----:B0-----:R-:W-:Y:S10]  /*71160*/  HMMA.16816.F32 R8, R32, R2, R56 ;  /* 0x000000022008723c */ /* 0x001ff40000001838 */
[----:B------:R-:W-:Y:S01]  /*71170*/  IMAD.MOV.U32 R0, RZ, RZ, R15 ;  /* 0x000000ffff007224 */ /* 0x000fe200078e000f */
[----:B------:R-:W-:Y:S04]  /*71180*/  STL.64 [R1+0x40], R12 ;  /* 0x0000400c01007387 */ /* 0x000fe80000100a00 */
[----:B------:R-:W-:Y:S04]  /*71190*/  STL [R1+0x48], R14 ;  /* 0x0000480e01007387 */ /* 0x000fe80000100800 */
[----:B------:R-:W-:Y:S04]  /*711a0*/  STL [R1+0x3c98], R0 ;  /* 0x003c980001007387 */ /* 0x000fe80000100800 */
[----:B------:R0:W-:Y:S04]  /*711b0*/  STL.64 [R1+0x70], R4 ;  /* 0x0000700401007387 */ /* 0x0001e80000100a00 */
[----:B------:R-:W-:Y:S04]  /*711c0*/  STL.64 [R1+0x78], R6 ;  /* 0x0000780601007387 */ /* 0x000fe80000100a00 */
[----:B------:R-:W-:Y:S01]  /*711d0*/  STL.64 [R1+0x20], R2 ;  /* 0x0000200201007387 */ /* 0x000fe20000100a00 */
[----:B0-----:R-:W-:-:S03]  /*711e0*/  F2FP.F16.E4M3.UNPACK_B R4, R60.H1 ;  /* 0x0000003cff04723e */ /* 0x001fc600030006ff */
[----:B------:R-:W-:Y:S01]  /*711f0*/  STL.64 [R1+0x42a0], R22 ;  /* 0x0042a01601007387 */ /* 0x000fe20000100a00 */
[----:B------:R-:W-:-:S03]  /*71200*/  F2FP.F16.E4M3.UNPACK_B R5, R61.H1 ;  /* 0x0000003dff05723e */ /* 0x000fc600030006ff */
[----:B------:R-:W2:Y:S04]  /*71210*/  LDL.LU R44, [R1+0x1e0] ;  /* 0x0001e000012c7983 */ /* 0x000ea80000300800 */
[----:B------:R0:W-:Y:S04]  /*71220*/  STL.64 [R1+0x90], R8 ;  /* 0x0000900801007387 */ /* 0x0001e80000100a00 */
[----:B------:R1:W-:Y:S04]  /*71230*/  STL.64 [R1+0x98], R10 ;  /* 0x0000980a01007387 */ /* 0x0003e80000100a00 */
[----:B------:R3:W-:Y:S04]  /*71240*/  STL [R1+0x18], R4 ;  /* 0x0000180401007387 */ /* 0x0007e80000100800 */
[----:B------:R-:W2:Y:S04]  /*71250*/  LDL.LU R45, [R1+0x1e4] ;  /* 0x0001e400012d7983 */ /* 0x000ea80000300800 */
[----:B------:R4:W-:Y:S04]  /*71260*/  STL [R1+0x1c], R5 ;  /* 0x00001c0501007387 */ /* 0x0009e80000100800 */
        /* <DEDUP_REMOVED lines=44> */
[----:B------:R-:W-:-:S03]  /*71530*/  IMAD.MOV.U32 R0, RZ, RZ, R5 ;  /* 0x000000ffff007224 */ /* 0x000fc600078e0005 */
[----:B------:R-:W2:Y:S04]  /*71540*/  LDL.LU R52, [R1+0x12d8] ;  /* 0x0012d80001347983 */ /* 0x000ea80000300800 */
[----:B------:R-:W2:Y:S01]  /*71550*/  LDL.LU R53, [R1+0x12dc] ;  /* 0x0012dc0001357983 */ /* 0x000ea20000300800 */
[----:B---3--:R-:W-:Y:S01]  /*71560*/  HMMA.16816.F32 R28, R32, R4, R28 ;  /* 0x00000004201c723c */ /* 0x008fe2000000181c */
[----:B----4-:R-:W-:Y:S02]  /*71570*/  F2FP.F16.E4M3.UNPACK_B R2, R2.H1 ;  /* 0x00000002ff02723e */ /* 0x010fe400030006ff */
[----:B--2---:R-:W-:-:S03]  /*71580*/  F2FP.F16.E4M3.UNPACK_B R3, R3.H1 ;  /* 0x00000003ff03723e */ /* 0x004fc600030006ff */
[----:B------:R0:W-:Y:S01]  /*71590*/  STL [R1+0x10], R2 ;  /* 0x0000100201007387 */ /* 0x0001e20000100800 */
[----:B------:R-:W-:Y:S02]  /*715a0*/  F2FP.F16.E4M3.UNPACK_B R4, R20.H1 ;  /* 0x00000014ff04723e */ /* 0x000fe400030006ff */
[----:B------:R-:W-:Y:S02]  /*715b0*/  F2FP.F16.E4M3.UNPACK_B R5, R21.H1 ;  /* 0x00000015ff05723e */ /* 0x000fe400030006ff */
[----:B------:R-:W-:-:S12]  /*715c0*/  HMMA.16816.F32 R20, R32, R2, R24 ;  /* 0x000000022014723c */ /* 0x000fd80000001818 */
[----:B------:R-:W-:Y:S04]  /*715d0*/  STL.64 [R1+0xb0], R28 ;  /* 0x0000b01c01007387 */ /* 0x000fe80000100a00 */
[----:B------:R-:W-:Y:S04]  /*715e0*/  STL.64 [R1+0xb8], R30 ;  /* 0x0000b81e01007387 */ /* 0x000fe80000100a00 */
[----:B------:R1:W-:Y:S04]  /*715f0*/  STL [R1+0x4288], R0 ;  /* 0x0042880001007387 */ /* 0x0003e80000100800 */
[----:B------:R2:W-:Y:S01]  /*71600*/  STL [R1+0x14], R3 ;  /* 0x0000140301007387 */ /* 0x0005e20000100800 */
[----:B------:R-:W-:Y:S01]  /*71610*/  HMMA.16816.F32 R16, R32, R4, R16 ;  /* 0x000000042010723c */ /* 0x000fe20000001810 */
[----:B0-----:R-:W-:Y:S01]  /*71620*/  F2FP.F16.E4M3.UNPACK_B R2, R38.H1 ;  /* 0x00000026ff02723e */ /* 0x001fe200030006ff */
[----:B-1----:R-:W-:-:S04]  /*71630*/  IMAD.MOV.U32 R0, RZ, RZ, R3 ;  /* 0x000000ffff007224 */ /* 0x002fc800078e0003 */
[----:B------:R-:W-:Y:S01]  /*71640*/  STL [R1+0x8], R4 ;  /* 0x0000080401007387 */ /* 0x000fe20000100800 */
[----:B--2---:R-:W-:-:S03]  /*71650*/  F2FP.F16.E4M3.UNPACK_B R3, R39.H1 ;  /* 0x00000027ff03723e */ /* 0x004fc600030006ff */
[----:B------:R-:W-:Y:S04]  /*71660*/  STL.64 [R1+0xe0], R20 ;  /* 0x0000e01401007387 */ /* 0x000fe80000100a00 */
[----:B------:R-:W-:Y:S04]  /*71670*/  STL.64 [R1+0xe8], R22 ;  /* 0x0000e81601007387 */ /* 0x000fe80000100a00 */
[----:B------:R0:W-:Y:S04]  /*71680*/  STL [R1+0x428c], R0 ;  /* 0x00428c0001007387 */ /* 0x0001e80000100800 */
[----:B------:R1:W-:Y:S01]  /*71690*/  STL [R1+0xc], R5 ;  /* 0x00000c0501007387 */ /* 0x0003e20000100800 */
[----:B0-----:R-:W-:-:S02]  /*716a0*/  IMAD.MOV.U32 R0, RZ, RZ, R5 ;  /* 0x000000ffff007224 */ /* 0x001fc400078e0005 */
[----:B-1----:R-:W-:Y:S01]  /*716b0*/  HMMA.16816.F32 R4, R32, R2, R12 ;  /* 0x000000022004723c */ /* 0x002fe2000000180c */
[----:B------:R-:W-:-:S05]  /*716c0*/  F2FP.F16.E4M3.UNPACK_B R60, R60.H1 ;  /* 0x0000003cff3c723e */ /* 0x000fca00030006ff */
[----:B------:R-:W-:Y:S01]  /*716d0*/  STL [R1], R2 ;  /* 0x0000000201007387 */ /* 0x000fe20000100800 */
[----:B------:R-:W-:-:S03]  /*716e0*/  F2FP.F16.E4M3.UNPACK_B R61, R61.H1 ;  /* 0x0000003dff3d723e */ /* 0x000fc600030006ff */
[----:B------:R-:W-:Y:S04]  /*716f0*/  STL.64 [R1+0x160], R16 ;  /* 0x0001601001007387 */ /* 0x000fe80000100a00 */
[----:B------:R-:W-:Y:S04]  /*71700*/  STL.64 [R1+0x168], R18 ;  /* 0x0001681201007387 */ /* 0x000fe80000100a00 */
[----:B------:R-:W-:Y:S05]  /*71710*/  STL [R1+0x4], R3 ;  /* 0x0000040301007387 */ /* 0x000fea0000100800 */
[----:B------:R-:W-:Y:S04]  /*71720*/  STL.64 [R1+0x180], R4 ;  /* 0x0001800401007387 */ /* 0x000fe80000100a00 */
[----:B------:R0:W-:Y:S02]  /*71730*/  STL.64 [R1+0x188], R6 ;  /* 0x0001880601007387 */ /* 0x0001e40000100a00 */
[----:B0-----:R-:W-:Y:S01]  /*71740*/  HMMA.16816.F32 R4, R32, R60, R8 ;  /* 0x0000003c2004723c */ /* 0x001fe20000001808 */
[----:B------:R-:W-:-:S02]  /*71750*/  F2FP.F16.E4M3.UNPACK_B R58, R58.H1 ;  /* 0x0000003aff3a723e */ /* 0x000fc400030006ff */
[----:B------:R-:W-:-:S03]  /*71760*/  F2FP.F16.E4M3.UNPACK_B R59, R59.H1 ;  /* 0x0000003bff3b723e */ /* 0x000fc600030006ff */
[----:B------:R-:W-:-:S15]  /*71770*/  STL.64 [R1+0x4270], R60 ;  /* 0x0042703c01007387 */ /* 0x000fde0000100a00 */
        /* <DEDUP_REMOVED lines=66> */
[----:B------:R-:W-:-:S02]  /*71ba0*/  F2FP.F16.E4M3.UNPACK_B R52, R52.H1 ;  /* 0x00000034ff34723e */ /* 0x000fc400030006ff */
[----:B------:R-:W-:Y:S01]  /*71bb0*/  F2FP.F16.E4M3.UNPACK_B R53, R53.H1 ;  /* 0x00000035ff35723e */ /* 0x000fe200030006ff */
[----:B------:R-:W4:Y:S04]  /*71bc0*/  LDL.LU R2, [R1+0x1358] ;  /* 0x0013580001027983 */ /* 0x000f280000300800 */
[----:B------:R-:W4:Y:S02]  /*71bd0*/  LDL.LU R3, [R1+0x135c] ;  /* 0x00135c0001037983 */ /* 0x000f240000300800 */
[----:B--2---:R-:W-:Y:S01]  /*71be0*/  HMMA.16816.F32 R20, R32, R52, R20 ;  /* 0x000000342014723c */ /* 0x004fe20000001814 */
[----:B---3--:R-:W-:Y:S02]  /*71bf0*/  F2FP.F16.E4M3.UNPACK_B R50, R50.H1 ;  /* 0x00000032ff32723e */ /* 0x008fe400030006ff */
[----:B----4-:R-:W-:-:S15]  /*71c00*/  F2FP.F16.E4M3.UNPACK_B R51, R51.H1 ;  /* 0x00000033ff33723e */ /* 0x010fde00030006ff */
[----:B------:R-:W-:-:S05]  /*71c10*/  NOP ;  /* 0x0000000000007918 */ /* 0x000fca0000000000 */
[----:B------:R-:W-:Y:S04]  /*71c20*/  STL.64 [R1+0x220], R20 ;  /* 0x0002201401007387 */ /* 0x000fe80000100a00 */
[----:B------:R0:W-:Y:S01]  /*71c30*/  STL.64 [R1+0x228], R22 ;  /* 0x0002281601007387 */ /* 0x0001e20000100a00 */
[----:B------:R-:W-:Y:S02]  /*71c40*/  F2FP.F16.E4M3.UNPACK_B R48, R48.H1 ;  /* 0x00000030ff30723e */ /* 0x000fe400030006ff */
[----:B------:R-:W-:Y:S01]  /*71c50*/  F2FP.F16.E4M3.UNPACK_B R49, R49.H1 ;  /* 0x00000031ff31723e */ /* 0x000fe200030006ff */
[----:B0-----:R-:W2:Y:S04]  /*71c60*/  LDL.LU.64 R22, [R1+0x42a0] ;  /* 0x0042a00001167983 */ /* 0x001ea80000300a00 */
[----:B------:R-:W-:Y:S04]  /*71c70*/  STL.64 [R1+0x41e8], R54 ;  /* 0x0041e83601007387 */ /* 0x000fe80000100a00 */
[----:B------:R0:W-:Y:S01]  /*71c80*/  STL.64 [R1+0x41e0], R52 ;  /* 0x0041e03401007387 */ /* 0x0001e20000100a00 */
[C---:B------:R-:W-:Y:S06]  /*71c90*/  HMMA.16816.F32 R4, R32.reuse, R48, R4 ;  /* 0x000000302004723c */ /* 0x040fec0000001804 */
[----:B0-----:R-:W-:Y:S01]  /*71ca0*/  HMMA.16816.F32 R52, R32, R50, R56 ;  /* 0x000000322034723c */ /* 0x001fe20000001838 */
[----:B------:R-:W-:-:S02]  /*71cb0*/  F2FP.F16.E4M3.UNPACK_B R46, R46.H1 ;  /* 0x0000002eff2e723e */ /* 0x000fc400030006ff */
[----:B------:R-:W-:-:S15]  /*71cc0*/  F2FP.F16.E4M3.UNPACK_B R47, R47.H1 ;  /* 0x0000002fff2f723e */ /* 0x000fde00030006ff */
[----:B------:R-:W-:-:S05]  /*71cd0*/  NOP ;  /* 0x0000000000007918 */ /* 0x000fca0000000000 */
        /* <DEDUP_REMOVED lines=32> */
[----:B------:R-:W3:Y:S01]  /*71ee0*/  LDL.LU R28, [R1+0x430] ;  /* 0x00043000011c7983 */ /* 0x000ee20000300800 */
[----:B0-----:R-:W-:-:S15]  /*71ef0*/  HMMA.16816.F32 R4, R32, R38, R8 ;  /* 0x000000262004723c */ /* 0x001fde0000001808 */
[----:B------:R-:W-:-:S08]  /*71f00*/  NOP ;  /* 0x0000000000007918 */ /* 0x000fd00000000000 */
[----:B------:R-:W-:Y:S04]  /*71f10*/  STL.64 [R1+0x300], R4 ;  /* 0x0003000401007387 */ /* 0x000fe80000100a00 */
[----:B------:R0:W-:Y:S04]  /*71f20*/  STL.64 [R1+0x308], R6 ;  /* 0x0003080601007387 */ /* 0x0001e80000100a00 */
        /* <DEDUP_REMOVED lines=18> */
[----:B------:R-:W4:Y:S04]  /*72050*/  LDL.LU R7, [R1+0x136c] ;  /* 0x00136c0001077983 */ /* 0x000f280000300800 */
[----:B-1----:R-:W2:Y:S04]  /*72060*/  LDL.LU R28, [R1+0x340] ;  /* 0x00034000011c7983 */ /* 0x002ea80000300800 */
        /* <DEDUP_REMOVED lines=38> */
[----:B------:R-:W2:Y:S01]  /*722d0*/  LDL.LU.64 R28, [R1+0x4290] ;  /* 0x00429000011c7983 */ /* 0x000ea20000300a00 */
[----:B---3--:R-:W-:-:S02]  /*722e0*/  F2FP.F16.E4M3.UNPACK_B R4, R6.H1 ;  /* 0x00000006ff04723e */ /* 0x008fc400030006ff */
[----:B----4-:R-:W-:-:S07]  /*722f0*/  F2FP.F16.E4M3.UNPACK_B R5, R7.H1 ;  /* 0x00000007ff05723e */ /* 0x010fce00030006ff */
[----:B------:R-:W-:Y:S01]  /*72300*/  HMMA.16816.F32 R40, R32, R4, R40 ;  /* 0x000000042028723c */ /* 0x000fe20000001828 */
[----:B------:R-:W-:Y:S02]  /*72310*/  F2FP.F16.E4M3.UNPACK_B R6, R36.H1 ;  /* 0x00000024ff06723e */ /* 0x000fe400030006ff */
[----:B------:R-:W-:Y:S02]  /*72320*/  F2FP.F16.E4M3.UNPACK_B R7, R37.H1 ;  /* 0x00000025ff07723e */ /* 0x000fe400030006ff */
[----:B------:R-:W-:Y:S02]  /*72330*/  F2FP.F16.E4M3.UNPACK_B R8, R8.H1 ;  /* 0x00000008ff08723e */ /* 0x000fe400030006ff */
[----:B------:R-:W-:-:S15]  /*72340*/  F2FP.F16.E4M3.UNPACK_B R9, R9.H1 ;  /* 0x00000009ff09723e */ /* 0x000fde00030006ff */
[----:B------:R-:W-:-:S01]  /*72350*/  NOP ;  /* 0x0000000000007918 */ /* 0x000fc20000000000 */
[----:B------:R-:W-:Y:S04]  /*72360*/  STL.64 [R1+0x360], R40 ;  /* 0x0003602801007387 */ /* 0x000fe80000100a00 */
[----:B------:R0:W-:Y:S04]  /*72370*/  STL.64 [R1+0x368], R42 ;  /* 0x0003682a01007387 */ /* 0x0001e80000100a00 */
[----:B------:R-:W-:Y:S04]  /*72380*/  STL.64 [R1+0x41d8], R6 ;  /* 0x0041d80601007387 */ /* 0x000fe80000100a00 */
[----:B------:R1:W-:Y:S01]  /*72390*/  STL.64 [R1+0x41d0], R4 ;  /* 0x0041d00401007387 */ /* 0x0003e20000100a00 */
[C---:B0-----:R-:W-:Y:S06]  /*723a0*/  HMMA.16816.F32 R40, R32.reuse, R6, R44 ;  /* 0x000000062028723c */ /* 0x041fec000000182c */
[----:B-1----:R-:W-:Y:S01]  /*723b0*/  HMMA.16816.F32 R4, R32, R8, R48 ;  /* 0x000000082004723c */ /* 0x002fe20000001830 */
[----:B------:R-:W-:-:S02]  /*723c0*/  F2FP.F16.E4M3.UNPACK_B R10, R10.H1 ;  /* 0x0000000aff0a723e */ /* 0x000fc400030006ff */
[----:B------:R-:W-:-:S14]  /*723d0*/  F2FP.F16.E4M3.UNPACK_B R11, R11.H1 ;  /* 0x0000000bff0b723e */ /* 0x000fdc00030006ff */
[----:B------:R-:W-:Y:S04]  /*723e0*/  STL.64 [R1+0x370], R40 ;  /* 0x0003702801007387 */ /* 0x000fe80000100a00 */
[----:B------:R-:W-:Y:S04]  /*723f0*/  STL.64 [R1+0x378], R42 ;  /* 0x0003782a01007387 */ /* 0x000fe80000100a00 */
[----:B------:R-:W-:Y:S04]  /*72400*/  STL.64 [R1+0x390], R4 ;  /* 0x0003900401007387 */ /* 0x000fe80000100a00 */
[----:B------:R0:W-:Y:S02]  /*72410*/  STL.64 [R1+0x398], R6 ;  /* 0x0003980601007387 */ /* 0x0001e40000100a00 */
[----:B0-----:R-:W-:Y:S01]  /*72420*/  HMMA.16816.F32 R4, R32, R10, R52 ;  /* 0x0000000a2004723c */ /* 0x001fe20000001834 */
[----:B------:R-:W-:-:S02]  /*72430*/  F2FP.F16.E4M3.UNPACK_B R12, R12.H1 ;  /* 0x0000000cff0c723e */ /* 0x000fc400030006ff */
[----:B------:R-:W-:-:S03]  /*72440*/  F2FP.F16.E4M3.UNPACK_B R13, R13.H1 ;  /* 0x0000000dff0d723e */ /* 0x000fc600030006ff */
[----:B------:R-:W-:Y:S04]  /*72450*/  STL.64 [R1+0x41f8], R10 ;  /* 0x0041f80a01007387 */ /* 0x000fe80000100a00 */
[----:B------:R-:W-:-:S13]  /*72460*/  STL.64 [R1+0x41f0], R8 ;  /* 0x0041f00801007387 */ /* 0x000fda0000100a00 */
        /* <DEDUP_REMOVED lines=10> */
[----:B------:R-:W-:Y:S04]  /*72510*/  STL.64 [R1+0x4188], R14 ;  /* 0x0041880e01007387 */ /* 0x000fe80000100a00 */
[----:B------:R-:W-:Y:S01]  /*72520*/  STL.64 [R1+0x4180], R12 ;  /* 0x0041800c01007387 */ /* 0x000fe20000100a00 */
[----:B------:R-:W-:-:S02]  /*72530*/  IMAD.MOV.U32 R61, RZ, RZ, R22 ;  /* 0x000000ffff3d7224 */ /* 0x000fc400078e0016 */
[----:B------:R-:W-:Y:S01]  /*72540*/  IMAD.MOV.U32 R60, RZ, RZ, R23 ;  /* 0x000000ffff3c7224 */ /* 0x000fe200078e0017 */
[----:B--2---:R-:W-:-:S15]  /*72550*/  HMMA.16816.F32 R4, R32, R14, R28 ;  /* 0x0000000e2004723c */ /* 0x004fde000000181c */
[----:B------:R-:W-:-:S08]  /*72560*/  NOP ;  /* 0x0000000000007918 */ /* 0x000fd00000000000 */
        /* <DEDUP_REMOVED lines=51> */
[----:B------:R-:W-:Y:S02]  /*728a0*/  F2FP.F16.E4M3.UNPACK_B R19, R19.H1 ;  /* 0x00000013ff13723e */ /* 0x000fe400030006ff */
[----:B------:R-:W-:Y:S02]  /*728b0*/  F2FP.F16.E4M3.UNPACK_B R20, R20.H1 ;  /* 0x00000014ff14723e */ /* 0x000fe400030006ff */
[----:B------:R-:W-:Y:S01]  /*728c0*/  F2FP.F16.E4M3.UNPACK_B R21, R21.H1 ;  /* 0x00000015ff15723e */ /* 0x000fe200030006ff */
[----:B------:R-:W-:Y:S04]  /*728d0*/  STL.64 [R1+0x4168], R18 ;  /* 0x0041681201007387 */ /* 0x000fe80000100a00 */
[----:B------:R-:W-:Y:S02]  /*728e0*/  STL.64 [R1+0x4160], R16 ;  /* 0x0041601001007387 */ /* 0x000fe40000100a00 */
[C---:B---3--:R-:W-:Y:S06]  /*728f0*/  HMMA.16816.F32 R8, R32.reuse, R20, R8 ;  /* 0x000000142008723c */ /* 0x048fec0000001808 */
[----:B----4-:R-:W-:Y:S01]  /*72900*/  HMMA.16816.F32 R12, R32, R18, R12 ;  /* 0x00000012200c723c */ /* 0x010fe2000000180c */
[----:B--2---:R-:W-:-:S02]  /*72910*/  IMAD R28, R28, 0x100, R4 ;  /* 0x000001001c1c7824 */ /* 0x004fc400078e0204 */
[----:B------:R-:W-:Y:S01]  /*72920*/  IMAD R29, R29, 0x100, R5 ;  /* 0x000001001d1d7824 */ /* 0x000fe200078e0205 */
[----:B------:R-:W-:Y:S02]  /*72930*/  F2FP.F16.E4M3.UNPACK_B R22, R22.H1 ;  /* 0x00000016ff16723e */ /* 0x000fe400030006ff */
[----:B------:R-:W-:Y:S01]  /*72940*/  F2FP.F16.E4M3.UNPACK_B R23, R23.H1 ;  /* 0x00000017ff17723e */ /* 0x000fe200030006ff */
[----:B------:R-:W-:Y:S02]  /*72950*/  IMAD R30, R30, 0x100, R6 ;  /* 0x000001001e1e7824 */ /* 0x000fe400078e0206 */
[----:B------:R-:W-:-:S04]  /*72960*/  IMAD R31, R31, 0x100, R7 ;  /* 0x000001001f1f7824 */ /* 0x000fc800078e0207 */
[----:B------:R-:W-:Y:S01]  /*72970*/  HMMA.16816.F32 R4, R32, R22, R40 ;  /* 0x000000162004723c */ /* 0x000fe20000001828 */
[----:B------:R-:W-:-:S09]  /*72980*/  F2FP.F16.E4M3.UNPACK_B R24, R24.H1 ;  /* 0x00000018ff18723e */ /* 0x000fd200030006ff */
[----:B------:R-:W-:Y:S01]  /*72990*/  STL.64 [R1+0x450], R12 ;  /* 0x0004500c01007387 */ /* 0x000fe20000100a00 */
[----:B------:R-:W-:-:S03]  /*729a0*/  F2FP.F16.E4M3.UNPACK_B R25, R25.H1 ;  /* 0x00000019ff19723e */ /* 0x000fc600030006ff */
[----:B------:R-:W-:Y:S01]  /*729b0*/  STL.64 [R1+0x458], R14 ;  /* 0x0004580e01007387 */ /* 0x000fe20000100a00 */
[----:B------:R-:W-:-:S03]  /*729c0*/  F2FP.F16.E4M3.UNPACK_B R26, R26.H1 ;  /* 0x0000001aff1a723e */ /* 0x000fc600030006ff */
[----:B------:R-:W-:Y:S01]  /*729d0*/  STL.64 [R1+0x460], R8 ;  /* 0x0004600801007387 */ /* 0x000fe20000100a00 */
[----:B------:R-:W-:-:S03]  /*729e0*/  F2FP.F16.E4M3.UNPACK_B R27, R27.H1 ;  /* 0x0000001bff1b723e */ /* 0x000fc600030006ff */
[----:B------:R-:W-:Y:S04]  /*729f0*/  STL.64 [R1+0x468], R10 ;  /* 0x0004680a01007387 */ /* 0x000fe80000100a00 */
[----:B------:R-:W-:Y:S04]  /*72a00*/  STL.64 [R1+0x4178], R22 ;  /* 0x0041781601007387 */ /* 0x000fe80000100a00 */
[----:B------:R-:W-:Y:S04]  /*72a10*/  STL.64 [R1+0x4170], R20 ;  /* 0x0041701401007387 */ /* 0x000fe80000100a00 */
[----:B------:R-:W-:Y:S04]  /*72a20*/  STL.64 [R1+0x4a0], R4 ;  /* 0x0004a00401007387 */ /* 0x000fe80000100a00 */
[----:B------:R0:W-:Y:S02]  /*72a30*/  STL.64 [R1+0x4a8], R6 ;  /* 0x0004a80601007387 */ /* 0x0001e40000100a00 */
[C---:B0-----:R-:W-:Y:S06]  /*72a40*/  HMMA.16816.F32 R4, R32.reuse, R26, R48 ;  /* 0x0000001a2004723c */ /* 0x041fec0000001830 */
[----:B------:R-:W-:Y:S01]  /*72a50*/  HMMA.16816.F32 R8, R32, R24, R44 ;  /* 0x000000182008723c */ /* 0x000fe2000000182c */
        /* <DEDUP_REMOVED lines=10> */
[----:B------:R-:W-:-:S02]  /*72b00*/  F2FP.F16.E4M3.UNPACK_B R28, R28 ;  /* 0x0000001cff1c723e */ /* 0x000fc400020006ff */
[----:B------:R-:W-:Y:S02]  /*72b10*/  F2FP.F16.E4M3.UNPACK_B R29, R29 ;  /* 0x0000001dff1d723e */ /* 0x000fe400020006ff */
[----:B------:R-:W-:Y:S02]  /*72b20*/  F2FP.F16.E4M3.UNPACK_B R30, R30 ;  /* 0x0000001eff1e723e */ /* 0x000fe400020006ff */
[----:B------:R-:W-:Y:S01]  /*72b30*/  F2FP.F16.E4M3.UNPACK_B R31, R31 ;  /* 0x0000001fff1f723e */ /* 0x000fe200020006ff */
[----:B------:R-:W-:Y:S04]  /*72b40*/  STL.64 [R1+0x4218], R38 ;  /* 0x0042182601007387 */ /* 0x000fe80000100a00 */
[----:B------:R-:W-:Y:S11]  /*72b50*/  STL.64 [R1+0x4210], R36 ;  /* 0x0042102401007387 */ /* 0x000ff60000100a00 */
[----:B------:R-:W-:Y:S04]  /*72b60*/  STL.64 [R1+0x1eb0], R4 ;  /* 0x001eb00401007387 */ /* 0x000fe80000100a00 */
[----:B------:R0:W-:Y:S04]  /*72b70*/  STL.64 [R1+0x1eb8], R6 ;  /* 0x001eb80601007387 */ /* 0x0001e80000100a00 */
[----:B------:R-:W2:Y:S01]  /*72b80*/  LDL.LU R16, [R1+0xee0] ;  /* 0x000ee00001107983 */ /* 0x000ea20000300800 */
[----:B0-----:R-:W-:-:S15]  /*72b90*/  HMMA.16816.F32 R4, R28, R60, R56 ;  /* 0x0000003c1c04723c */ /* 0x001fde0000001838 */
        /* <DEDUP_REMOVED lines=18> */
[----:B---3--:R3:W-:Y:S04]  /*72cc0*/  STL.64 [R1+0x4248], R34 ;  /* 0x0042482201007387 */ /* 0x0087e80000100a00 */
[----:B--2---:R-:W-:Y:S04]  /*72cd0*/  STL.64 [R1+0x4240], R32 ;  /* 0x0042402001007387 */ /* 0x004fe80000100a00 */
[----:B------:R-:W2:Y:S04]  /*72ce0*/  LDL.LU R52, [R1+0xf90] ;  /* 0x000f900001347983 */ /* 0x000ea80000300800 */
[----:B------:R-:W2:Y:S04]  /*72cf0*/  LDL.LU R53, [R1+0xf94] ;  /* 0x000f940001357983 */ /* 0x000ea80000300800 */
[----:B------:R-:W4:Y:S04]  /*72d00*/  LDL.LU R54, [R1+0xf98] ;  /* 0x000f980001367983 */ /* 0x000f280000300800 */
[----:B------:R-:W4:Y:S04]  /*72d10*/  LDL.LU R55, [R1+0xf9c] ;  /* 0x000f9c0001377983 */ /* 0x000f280000300800 */
[----:B----4-:R-:W-:Y:S04]  /*72d20*/  STL.64 [R1+0x4258], R54 ;  /* 0x0042583601007387 */ /* 0x010fe80000100a00 */
[----:B--2---:R2:W-:Y:S04]  /*72d30*/  STL.64 [R1+0x4250], R52 ;  /* 0x0042503401007387 */ /* 0x0045e80000100a00 */
[----:B------:R-:W4:Y:S04]  /*72d40*/  LDL.LU R8, [R1+0xfa0] ;  /* 0x000fa00001087983 */ /* 0x000f280000300800 */
[----:B------:R-:W4:Y:S04]  /*72d50*/  LDL.LU R9, [R1+0xfa4] ;  /* 0x000fa40001097983 */ /* 0x000f280000300800 */
[----:B------:R-:W3:Y:S04]  /*72d60*/  LDL.LU R10, [R1+0xfa8] ;  /* 0x000fa800010a7983 */ /* 0x000ee80000300800 */
[----:B------:R-:W3:Y:S04]  /*72d70*/  LDL.LU R11, [R1+0xfac] ;  /* 0x000fac00010b7983 */ /* 0x000ee80000300800 */
[----:B---3--:R-:W-:Y:S04]  /*72d80*/  STL.64 [R1+0x4268], R10 ;  /* 0x0042680a01007387 */ /* 0x008fe80000100a00 */
[----:B----4-:R-:W-:Y:S04]  /*72d90*/  STL.64 [R1+0x4260], R8 ;  /* 0x0042600801007387 */ /* 0x010fe80000100a00 */
[----:B------:R-:W3:Y:S04]  /*72da0*/  LDL R38, [R1] ;  /* 0x0000000001267983 */ /* 0x000ee80000100800 */
[----:B------:R-:W3:Y:S04]  /*72db0*/  LDL R39, [R1+0x4] ;  /* 0x0000040001277983 */ /* 0x000ee80000100800 */
[----:B0-----:R-:W4:Y:S04]  /*72dc0*/  LDL.LU R16, [R1+0xfc0] ;  /* 0x000fc00001107983 */ /* 0x001f280000300800 */
[----:B------:R-:W4:Y:S04]  /*72dd0*/  LDL.LU R17, [R1+0xfc4] ;  /* 0x000fc40001117983 */ /* 0x000f280000300800 */
[----:B------:R-:W2:Y:S04]  /*72de0*/  LDL.LU R18, [R1+0xfc8] ;  /* 0x000fc80001127983 */ /* 0x000ea80000300800 */
[----:B------:R-:W2:Y:S01]  /*72df0*/  LDL.LU R19, [R1+0xfcc] ;  /* 0x000fcc0001137983 */ /* 0x000ea20000300800 */
[----:B------:R-:W-:-:S03]  /*72e00*/  IMAD.MOV.U32 R37, RZ, RZ, R0 ;  /* 0x000000ffff257224 */ /* 0x000fc600078e0000 */
[----:B--2---:R-:W-:Y:S04]  /*72e10*/  STL.64 [R1+0x4280], R18 ;  /* 0x0042801201007387 */ /* 0x004fe80000100a00 */
[----:B----4-:R0:W-:Y:S04]  /*72e20*/  STL.64 [R1+0x4278], R16 ;  /* 0x0042781001007387 */ /* 0x0101e80000100a00 */
[----:B------:R-:W2:Y:S04]  /*72e30*/  LDL R36, [R1+0x8] ;  /* 0x0000080001247983 */ /* 0x000ea80000100800 */
[----:B------:R-:W4:Y:S04]  /*72e40*/  LDL.LU R0, [R1+0x428c] ;  /* 0x00428c0001007983 */ /* 0x000f280000300800 */
[----:B-1----:R-:W2:Y:S04]  /*72e50*/  LDL.LU R20, [R1+0xfd0] ;  /* 0x000fd00001147983 */ /* 0x002ea80000300800 */
[----:B------:R-:W2:Y:S04]  /*72e60*/  LDL.LU R21, [R1+0xfd4] ;  /* 0x000fd40001157983 */ /* 0x000ea80000300800 */
[----:B------:R-:W2:Y:S04]  /*72e70*/  LDL.LU R22, [R1+0xfd8] ;  /* 0x000fd80001167983 */ /* 0x000ea80000300800 */
[----:B------:R-:W2:Y:S04]  /*72e80*/  LDL.LU R23, [R1+0xfdc] ;  /* 0x000fdc0001177983 */ /* 0x000ea80000300800 */
[----:B------:R-:W3:Y:S01]  /*72e90*/  LDL R34, [R1+0x10] ;  /* 0x0000100001227983 */ /* 0x000ee20000100800 */
[----:B----4-:R-:W-:-:S03]  /*72ea0*/  IMAD.MOV.U32 R35, RZ, RZ, R0 ;  /* 0x000000ffff237224 */ /* 0x010fc600078e0000 */
[----:B------:R-:W4:Y:S04]  /*72eb0*/  LDL.LU R0, [R1+0x4288] ;  /* 0x0042880001007983 */ /* 0x000f280000300800 */
[----:B------:R-:W3:Y:S04]  /*72ec0*/  LDL.LU R52, [R1+0xfe0] ;  /* 0x000fe00001347983 */ /* 0x000ee80000300800 */
[----:B------:R-:W3:Y:S04]  /*72ed0*/  LDL.LU R53, [R1+0xfe4] ;  /* 0x000fe40001357983 */ /* 0x000ee80000300800 */
[----:B------:R-:W3:Y:S04]  /*72ee0*/  LDL.LU R54, [R1+0xfe8] ;  /* 0x000fe80001367983 */ /* 0x000ee80000300800 */
[----:B------:R-:W3:Y:S04]  /*72ef0*/  LDL.LU R55, [R1+0xfec] ;  /* 0x000fec0001377983 */ /* 0x000ee80000300800 */
[----:B------:R-:W2:Y:S04]  /*72f00*/  LDL R32, [R1+0x18] ;  /* 0x0000180001207983 */ /* 0x000ea80000100800 */
[----:B0-----:R-:W3:Y:S04]  /*72f10*/  LDL.LU R16, [R1+0x1000] ;  /* 0x0010000001107983 */ /* 0x001ee80000300800 */
[----:B------:R-:W3:Y:S04]  /*72f20*/  LDL.LU R17, [R1+0x1004] ;  /* 0x0010040001117983 */ /* 0x000ee80000300800 */
[----:B------:R-:W3:Y:S04]  /*72f30*/  LDL.LU R18, [R1+0x1008] ;  /* 0x0010080001127983 */ /* 0x000ee80000300800 */
[----:B------:R-:W3:Y:S04]  /*72f40*/  LDL.LU R19, [R1+0x100c] ;  /* 0x00100c0001137983 */ /* 0x000ee80000300800 */
[----:B------:R-:W3:Y:S04]  /*72f50*/  LDL.64 R60, [R1+0x20] ;  /* 0x00002000013c7983 */ /* 0x000ee80000100a00 */
        /* <DEDUP_REMOVED lines=32> */
[----:B----4-:R-:W-:Y:S01]  /*73160*/  IMAD.MOV.U32 R33, RZ, RZ, R0 ;  /* 0x000000ffff217224 */ /* 0x010fe200078e0000 */
[----:B---3--:R-:W-:Y:S06]  /*73170*/  HMMA.16816.F32 R16, R28, R60, R16 ;  /* 0x0000003c1c10723c */ /* 0x008fec0000001810 */
[----:B------:R-:W-:-:S15]  /*73180*/  IMAD.MOV.U32 R0, RZ, RZ, R61 ;  /* 0x000000ffff007224 */ /* 0x000fde00078e003d */
[----:B------:R-:W-:-:S02]  /*73190*/  NOP ;  /* 0x0000000000007918 */ /* 0x000fc40000000000 */
[----:B------:R-:W-:Y:S04]  /*731a0*/  STL.64 [R1+0x1e90], R16 ;  /* 0x001e901001007387 */ /* 0x000fe80000100a00 */
[----:B------:R0:W-:Y:S04]  /*731b0*/  STL.64 [R1+0x1e98], R18 ;  /* 0x001e981201007387 */ /* 0x0001e80000100a00 */
[----:B0-----:R-:W3:Y:S04]  /*731c0*/  LDL.LU.64 R18, [R1+0x4280] ;  /* 0x0042800001127983 */ /* 0x001ee80000300a00 */
[----:B------:R-:W3:Y:S04]  /*731d0*/  LDL.LU.64 R16, [R1+0x4278] ;  /* 0x0042780001107983 */ /* 0x000ee80000300a00 */
[----:B------:R-:W4:Y:S01]  /*731e0*/  LDL.LU.64 R60, [R1+0x4270] ;  /* 0x00427000013c7983 */ /* 0x000f220000300a00 */
[C---:B--2---:R-:W-:Y:S06]  /*731f0*/  HMMA.16816.F32 R8, R28.reuse, R32, R8 ;  /* 0x000000201c08723c */ /* 0x044fec0000001808 */
[C---:B------:R-:W-:Y:S06]  /*73200*/  HMMA.16816.F32 R32, R28.reuse, R34, R52 ;  /* 0x000000221c20723c */ /* 0x040fec0000001834 */
[C---:B------:R-:W-:Y:S11]  /*73210*/  HMMA.16816.F32 R20, R28.reuse, R36, R20 ;  /* 0x000000241c14723c */ /* 0x040ff60000001814 */
[----:B------:R-:W-:Y:S04]  /*73220*/  STL.64 [R1+0x1e80], R8 ;  /* 0x001e800801007387 */ /* 0x000fe80000100a00 */
[----:B------:R0:W-:Y:S04]  /*73230*/  STL.64 [R1+0x1e88], R10 ;  /* 0x001e880a01007387 */ /* 0x0001e80000100a00 */
[----:B0-----:R-:W2:Y:S04]  /*73240*/  LDL.LU.64 R10, [R1+0x4268] ;  /* 0x00426800010a7983 */ /* 0x001ea80000300a00 */
[----:B------:R-:W2:Y:S04]  /*73250*/  LDL.LU.64 R8, [R1+0x4260] ;  /* 0x0042600001087983 */ /* 0x000ea80000300a00 */
[----:B------:R-:W2:Y:S04]  /*73260*/  LDL.LU.64 R54, [R1+0x4258] ;  /* 0x0042580001367983 */ /* 0x000ea80000300a00 */
[----:B------:R-:W2:Y:S04]  /*73270*/  LDL.LU.64 R52, [R1+0x4250] ;  /* 0x0042500001347983 */ /* 0x000ea80000300a00 */
        /* <DEDUP_REMOVED lines=8> */
[C---:B---3--:R-:W-:Y:S03]  /*73300*/  HMMA.16816.F32 R36, R28.reuse, R38, R16 ;  /* 0x000000261c24723c */ /* 0x048fe60000001810 */
[----:B------:R-:W3:Y:S04]  /*73310*/  LDL.LU.64 R18, [R1+0x4228] ;  /* 0x0042280001127983 */ /* 0x000ee80000300a00 */
[----:B------:R-:W3:Y:S01]  /*73320*/  LDL.LU.64 R16, [R1+0x4220] ;  /* 0x0042200001107983 */ /* 0x000ee20000300a00 */
[----:B----4-:R-:W-:-:S15]  /*73330*/  HMMA.16816.F32 R56, R28, R60, R56 ;  /* 0x0000003c1c38723c */ /* 0x010fde0000001838 */
[----:B------:R-:W-:Y:S04]  /*73340*/  STL.64 [R1+0x1e50], R36 ;  /* 0x001e502401007387 */ /* 0x000fe80000100a00 */
[----:B------:R0:W-:Y:S04]  /*73350*/  STL.64 [R1+0x1e58], R38 ;  /* 0x001e582601007387 */ /* 0x0001e80000100a00 */
[----:B0-----:R-:W4:Y:S04]  /*73360*/  LDL.LU.64 R38, [R1+0x4218] ;  /* 0x0042180001267983 */ /* 0x001f280000300a00 */
[----:B------:R-:W3:Y:S04]  /*73370*/  LDL.LU.64 R36, [R1+0x4210] ;  /* 0x0042100001247983 */ /* 0x000ee80000300a00 */
[----:B------:R-:W-:Y:S04]  /*73380*/  STL.64 [R1+0x1e40], R56 ;  /* 0x001e403801007387 */ /* 0x000fe80000100a00 */
[----:B------:R0:W-:Y:S04]  /*73390*/  STL.64 [R1+0x1e48], R58 ;  /* 0x001e483a01007387 */ /* 0x0001e80000100a00 */
[----:B0-----:R-:W2:Y:S04]  /*733a0*/  LDL.LU.64 R58, [R1+0x4208] ;  /* 0x00420800013a7983 */ /* 0x001ea80000300a00 */
[----:B------:R-:W4:Y:S01]  /*733b0*/  LDL.LU.64 R56, [R1+0x4200] ;  /* 0x0042000001387983 */ /* 0x000f220000300a00 */
        /* <DEDUP_REMOVED lines=52> */
[C---:B------:R-:W-:Y:S06]  /*73700*/  HMMA.16816.F32 R20, R28.reuse, R2, R20 ;  /* 0x000000021c14723c */ /* 0x040fec0000001814 */
[C---:B---3--:R-:W-:Y:S06]  /*73710*/  HMMA.16816.F32 R16, R28.reuse, R4, R16 ;  /* 0x000000041c10723c */ /* 0x048fec0000001810 */
[C---:B------:R-:W-:Y:S06]  /*73720*/  HMMA.16816.F32 R12, R28.reuse, R6, R12 ;  /* 0x000000061c0c723c */ /* 0x040fec000000180c */
        /* <DEDUP_REMOVED lines=21> */
[----:B------:R-:W-:Y:S04]  /*73880*/  STL.64 [R1+0x1d88], R22 ;  /* 0x001d881601007387 */ /* 0x000fe80000100a00 */
[----:B0-----:R-:W2:Y:S04]  /*73890*/  LDL.LU R40, [R1+0xe50] ;  /* 0x000e500001287983 */ /* 0x001ea80000300800 */
        /* <DEDUP_REMOVED lines=95> */
[C---:B0-----:R-:W-:Y:S06]  /*73e90*/  HMMA.16816.F32 R4, R28.reuse, R22, R40 ;  /* 0x000000161c04723c */ /* 0x041fec0000001828 */
[----:B------:R-:W-:Y:S01]  /*73ea0*/  HMMA.16816.F32 R8, R28, R24, R48 ;  /* 0x000000181c08723c */ /* 0x000fe20000001830 */
[----:B------:R-:W-:Y:S04]  /*73eb0*/  STL [R1+0x4074], R22 ;  /* 0x0040741601007387 */ /* 0x000fe80000100800 */
[----:B------:R-:W-:-:S12]  /*73ec0*/  STL [R1+0x4070], R23 ;  /* 0x0040701701007387 */ /* 0x000fd80000100800 */
[----:B------:R-:W-:Y:S04]  /*73ed0*/  STL.64 [R1+0x1ce0], R4 ;  /* 0x001ce00401007387 */ /* 0x000fe80000100a00 */
[----:B------:R0:W-:Y:S04]  /*73ee0*/  STL.64 [R1+0x1ce8], R6 ;  /* 0x001ce80601007387 */ /* 0x0001e80000100a00 */
[----:B------:R-:W-:Y:S04]  /*73ef0*/  STL.64 [R1+0x4158], R20 ;  /* 0x0041581401007387 */ /* 0x000fe80000100a00 */
[----:B------:R-:W-:Y:S04]  /*73f00*/  STL.64 [R1+0x1f70], R8 ;  /* 0x001f700801007387 */ /* 0x000fe80000100a00 */
[----:B------:R1:W-:Y:S01]  /*73f10*/  STL.64 [R1+0x1f78], R10 ;  /* 0x001f780a01007387 */ /* 0x0003e20000100a00 */
[C---:B0-----:R-:W-:Y:S06]  /*73f20*/  HMMA.16816.F32 R4, R28.reuse, R26, R52 ;  /* 0x0000001a1c04723c */ /* 0x041fec0000001834 */
[----:B-1----:R-:W-:Y:S01]  /*73f30*/  HMMA.16816.F32 R8, R28, R36, R56 ;  /* 0x000000241c08723c */ /* 0x002fe20000001838 */
[----:B------:R-:W-:Y:S04]  /*73f40*/  STL.64 [R1+0x4068], R26 ;  /* 0x0040681a01007387 */ /* 0x000fe80000100a00 */
[----:B------:R-:W-:-:S12]  /*73f50*/  STL.64 [R1+0x4060], R24 ;  /* 0x0040601801007387 */ /* 0x000fd80000100a00 */
[----:B------:R0:W-:Y:S04]  /*73f60*/  STL.64 [R1+0x1f60], R4 ;  /* 0x001f600401007387 */ /* 0x0001e80000100a00 */
[----:B------:R1:W-:Y:S04]  /*73f70*/  STL.64 [R1+0x1f68], R6 ;  /* 0x001f680601007387 */ /* 0x0003e80000100a00 */
[----:B0-----:R-:W2:Y:S04]  /*73f80*/  LDL.LU R4, [R1+0xd90] ;  /* 0x000d900001047983 */ /* 0x001ea80000300800 */
[----:B------:R-:W-:Y:S04]  /*73f90*/  STL.64 [R1+0x1cd0], R8 ;  /* 0x001cd00801007387 */ /* 0x000fe80000100a00 */
[----:B------:R-:W-:Y:S04]  /*73fa0*/  STL.64 [R1+0x1cd8], R10 ;  /* 0x001cd80a01007387 */ /* 0x000fe80000100a00 */
[----:B------:R-:W2:Y:S04]  /*73fb0*/  LDL.LU R5, [R1+0xd94] ;  /* 0x000d940001057983 */ /* 0x000ea80000300800 */
[----:B-1----:R-:W3:Y:S04]  /*73fc0*/  LDL.LU R6, [R1+0xd98] ;  /* 0x000d980001067983 */ /* 0x002ee80000300800 */
[----:B------:R-:W3:Y:S01]  /*73fd0*/  LDL.LU R7, [R1+0xd9c] ;  /* 0x000d9c0001077983 */ /* 0x000ee20000300800 */
[----:B------:R-:W-:-:S02]  /*73fe0*/  IMAD R32, R32, 0x100, R44 ;  /* 0x0000010020207824 */ /* 0x000fc400078e022c */
[----:B------:R-:W-:Y:S01]  /*73ff0*/  IMAD R33, R33, 0x100, R45 ;  /* 0x0000010021217824 */ /* 0x000fe200078e022d */
        /* <DEDUP_REMOVED lines=18> */
[----:B------:R-:W2:Y:S01]  /*74120*/  LDL.64 R44, [R1+0x28] ;  /* 0x00002800012c7983 */ /* 0x000ea20000100a00 */
[----:B------:R-:W-:-:S02]  /*74130*/  IMAD R34, R34, 0x100, R46 ;  /* 0x0000010022227824 */ /* 0x000fc400078e022e */
[----:B------:R-:W-:Y:S01]  /*74140*/  IMAD R35, R35, 0x100, R47 ;  /* 0x0000010023237824 */ /* 0x000fe200078e022f */
[----:B------:R-:W-:Y:S02]  /*74150*/  F2FP.F16.E4M3.UNPACK_B R32, R32 ;  /* 0x00000020ff20723e */ /* 0x000fe400020006ff */
[----:B------:R-:W-:Y:S01]  /*74160*/  F2FP.F16.E4M3.UNPACK_B R33, R33 ;  /* 0x00000021ff21723e */ /* 0x000fe200020006ff */
[----:B------:R-:W3:Y:S01]  /*74170*/  LDL R46, [R1+0x20] ;  /* 0x00002000012e7983 */ /* 0x000ee20000100800 */
[----:B------:R-:W-:Y:S02]  /*74180*/  F2FP.F16.E4M3.UNPACK_B R34, R34 ;  /* 0x00000022ff22723e */ /* 0x000fe400020006ff */
[----:B------:R-:W-:Y:S01]  /*74190*/  F2FP.F16.E4M3.UNPACK_B R35, R35 ;  /* 0x00000023ff23723e */ /* 0x000fe200020006ff */
[----:B0-----:R-:W3:Y:S04]  /*741a0*/  LDL.LU R4, [R1+0xe20] ;  /* 0x000e200001047983 */ /* 0x001ee80000300800 */
[----:B------:R-:W3:Y:S04]  /*741b0*/  LDL.LU R5, [R1+0xe24] ;  /* 0x000e240001057983 */ /* 0x000ee80000300800 */
[----:B------:R-:W3:Y:S04]  /*741c0*/  LDL.LU R6, [R1+0xe28] ;  /* 0x000e280001067983 */ /* 0x000ee80000300800 */
[----:B------:R-:W3:Y:S04]  /*741d0*/  LDL.LU R7, [R1+0xe2c] ;  /* 0x000e2c0001077983 */ /* 0x000ee80000300800 */
[----:B------:R-:W4:Y:S04]  /*741e0*/  LDL.64 R26, [R1+0x18] ;  /* 0x00001800011a7983 */ /* 0x000f280000100a00 */
        /* <DEDUP_REMOVED lines=23> */
[----:B--2---:R-:W-:-:S15]  /*74360*/  HMMA.16816.F32 R20, R32, R44, R20 ;  /* 0x0000002c2014723c */ /* 0x004fde0000001814 */
[----:B------:R-:W-:-:S08]  /*74370*/  NOP ;  /* 0x0000000000007918 */ /* 0x000fd00000000000 */
[----:B------:R0:W-:Y:S04]  /*74380*/  STL.64 [R1+0x1cc0], R20 ;  /* 0x001cc01401007387 */ /* 0x0001e80000100a00 */
[----:B------:R1:W-:Y:S04]  /*74390*/  STL.64 [R1+0x1cc8], R22 ;  /* 0x001cc81601007387 */ /* 0x0003e80000100a00 */
[----:B0-----:R-:W2:Y:S01]  /*743a0*/  LDL.LU.64 R20, [R1+0x4158] ;  /* 0x0041580001147983 */ /* 0x001ea20000300a00 */
[----:B-1----:R-:W-:Y:S02]  /*743b0*/  IMAD.MOV.U32 R22, RZ, RZ, R44 ;  /* 0x000000ffff167224 */ /* 0x002fe400078e002c */
[----:B------:R-:W-:-:S05]  /*743c0*/  IMAD.MOV.U32 R23, RZ, RZ, R45 ;  /* 0x000000ffff177224 */ /* 0x000fca00078e002d */
[----:B------:R0:W-:Y:S04]  /*743d0*/  STL.64 [R1+0x40c0], R22 ;  /* 0x0040c01601007387 */ /* 0x0001e80000100a00 */
[----:B0-----:R-:W4:Y:S01]  /*743e0*/  LDL.64 R22, [R1] ;  /* 0x0000000001167983 */ /* 0x001f220000100a00 */
[----:B------:R-:W-:-:S03]  /*743f0*/  IMAD.MOV.U32 R47, RZ, RZ, R0 ;  /* 0x000000ffff2f7224 */ /* 0x000fc600078e0000 */
[----:B--2---:R0:W-:Y:S04]  /*74400*/  STL.64 [R1+0x40b8], R20 ;  /* 0x0040b81401007387 */ /* 0x0041e80000100a00 */
[----:B0-----:R-:W2:Y:S01]  /*74410*/  LDL.64 R20, [R1+0x8] ;  /* 0x0000080001147983 */ /* 0x001ea20000100a00 */
[C---:B---3--:R-:W-:Y:S06]  /*74420*/  HMMA.16816.F32 R44, R32.reuse, R46, R4 ;  /* 0x0000002e202c723c */ /* 0x048fec0000001804 */
[C---:B----4-:R-:W-:Y:S06]  /*74430*/  HMMA.16816.F32 R48, R32.reuse, R26, R48 ;  /* 0x0000001a2030723c */ /* 0x050fec0000001830 */
[----:B------:R-:W-:Y:S01]  /*74440*/  HMMA.16816.F32 R52, R32, R36, R52 ;  /* 0x000000242034723c */ /* 0x000fe20000001834 */
[----:B------:R-:W3:Y:S04]  /*74450*/  LDL.LU.64 R6, [R1+0x4150] ;  /* 0x0041500001067983 */ /* 0x000ee80000300a00 */
[----:B------:R-:W3:Y:S01]  /*74460*/  LDL.LU.64 R4, [R1+0x4148] ;  /* 0x0041480001047983 */ /* 0x000ee20000300a00 */
[----:B------:R-:W-:-:S02]  /*74470*/  IMAD.MOV.U32 R25, RZ, RZ, R26 ;  /* 0x000000ffff197224 */ /* 0x000fc400078e001a */
[----:B------:R-:W-:Y:S02]  /*74480*/  IMAD.MOV.U32 R24, RZ, RZ, R27 ;  /* 0x000000ffff187224 */ /* 0x000fe400078e001b */
[----:B------:R-:W-:Y:S02]  /*74490*/  IMAD.MOV.U32 R27, RZ, RZ, R36 ;  /* 0x000000ffff1b7224 */ /* 0x000fe400078e0024 */
[----:B------:R-:W-:Y:S01]  /*744a0*/  IMAD.MOV.U32 R26, RZ, RZ, R37 ;  /* 0x000000ffff1a7224 */ /* 0x000fe200078e0025 */
        /* <DEDUP_REMOVED lines=10> */
[----:B0-----:R-:W3:Y:S04]  /*74550*/  LDL.LU.64 R54, [R1+0x4120] ;  /* 0x0041200001367983 */ /* 0x001ee80000300a00 */
[----:B------:R-:W4:Y:S04]  /*74560*/  LDL.LU.64 R52, [R1+0x4118] ;  /* 0x0041180001347983 */ /* 0x000f280000300a00 */
        /* <DEDUP_REMOVED lines=14> */
[----:B------:R-:W-:Y:S01]  /*74650*/  IMAD.MOV.U32 R36, RZ, RZ, R23 ;  /* 0x000000ffff247224 */ /* 0x000fe200078e0017 */
[----:B------:R-:W-:Y:S01]  /*74660*/  STL.64 [R1+0x40e0], R38 ;  /* 0x0040e02601007387 */ /* 0x000fe20000100a00 */
[C---:B---3--:R-:W-:Y:S06]  /*74670*/  HMMA.16816.F32 R8, R32.reuse, R54, R8 ;  /* 0x000000362008723c */ /* 0x048fec0000001808 */
[C---:B----4-:R-:W-:Y:S06]  /*74680*/  HMMA.16816.F32 R4, R32.reuse, R52, R4 ;  /* 0x000000342004723c */ /* 0x050fec0000001804 */
[C---:B------:R-:W-:Y:S06]  /*74690*/  HMMA.16816.F32 R24, R32.reuse, R22, R24 ;  /* 0x000000162018723c */ /* 0x040fec0000001818 */
[----:B------:R-:W-:-:S15]  /*746a0*/  HMMA.16816.F32 R20, R32, R60, R28 ;  /* 0x0000003c2014723c */ /* 0x000fde000000181c */
[----:B------:R-:W-:-:S02]  /*746b0*/  NOP ;  /* 0x0000000000007918 */ /* 0x000fc40000000000 */
[----:B------:R-:W-:Y:S04]  /*746c0*/  STL.64 [R1+0x1c70], R24 ;  /* 0x001c701801007387 */ /* 0x000fe80000100a00 */
[----:B------:R-:W-:Y:S04]  /*746d0*/  STL.64 [R1+0x1c78], R26 ;  /* 0x001c781a01007387 */ /* 0x000fe80000100a00 */
[----:B------:R-:W-:Y:S04]  /*746e0*/  STL.64 [R1+0x40d8], R36 ;  /* 0x0040d82401007387 */ /* 0x000fe80000100a00 */
[----:B------:R-:W-:Y:S04]  /*746f0*/  STL.64 [R1+0x1c60], R20 ;  /* 0x001c601401007387 */ /* 0x000fe80000100a00 */
[----:B------:R-:W-:Y:S01]  /*74700*/  STL.64 [R1+0x1c68], R22 ;  /* 0x001c681601007387 */ /* 0x000fe20000100a00 */
        /* <DEDUP_REMOVED lines=100> */
[----:B0-----:R-:W2:Y:S01]  /*74d50*/  LDL.LU.64 R38, [R1+0x40e0] ;  /* 0x0040e00001267983 */ /* 0x001ea20000300a00 */
[C---:B---3--:R-:W-:Y:S06]  /*74d60*/  HMMA.16816.F32 R24, R32.reuse, R40, R24 ;  /* 0x000000282018723c */ /* 0x048fec0000001818 */
[----:B------:R-:W-:Y:S01]  /*74d70*/  HMMA.16816.F32 R4, R32, R2, R4 ;  /* 0x000000022004723c */ /* 0x000fe20000001804 */
[----:B------:R-:W3:-:S15]  /*74d80*/  LDL.LU.64 R36, [R1+0x40d8] ;  /* 0x0040d80001247983 */ /* 0x000ede0000300a00 */
[----:B------:R-:W-:-:S01]  /*74d90*/  NOP ;  /* 0x0000000000007918 */ /* 0x000fc20000000000 */
        /* <DEDUP_REMOVED lines=33> */
[----:B0-----:R-:W3:Y:S04]  /*74fb0*/  LDL.LU R4, [R1+0xcd0] ;  /* 0x000cd00001047983 */ /* 0x001ee80000300800 */
        /* <DEDUP_REMOVED lines=8> */
[----:B------:R-:W4:Y:S01]  /*75040*/  LDL.LU.64 R12, [R1+0x4078] ;  /* 0x00407800010c7983 */ /* 0x000f220000300a00 */
[----:B---3--:R-:W-:Y:S06]  /*75050*/  HMMA.16816.F32 R4, R32, R10, R4 ;  /* 0x0000000a2004723c */ /* 0x008fec0000001804 */
[----:B------:R-:W-:Y:S04]  /*75060*/  STL.64 [R1+0x3ff0], R10 ;  /* 0x003ff00a01007387 */ /* 0x000fe80000100a00 */
[----:B------:R4:W-:-:S13]  /*75070*/  STL.64 [R1+0x3fe8], R8 ;  /* 0x003fe80801007387 */ /* 0x0009da0000100a00 */
        /* <DEDUP_REMOVED lines=19> */
[----:B0-----:R-:W-:Y:S07]  /*751b0*/  HMMA.16816.F32 R4, R32, R20, R56 ;  /* 0x000000142004723c */ /* 0x001fee0000001838 */
[----:B------:R-:W-:-:S02]  /*751c0*/  IMAD.MOV.U32 R57, RZ, RZ, R24 ;  /* 0x000000ffff397224 */ /* 0x000fc400078e0018 */
[----:B------:R-:W-:Y:S02]  /*751d0*/  IMAD.MOV.U32 R56, RZ, RZ, R25 ;  /* 0x000000ffff387224 */ /* 0x000fe400078e0019 */
[----:B------:R-:W-:Y:S02]  /*751e0*/  IMAD.MOV.U32 R59, RZ, RZ, R26 ;  /* 0x000000ffff3b7224 */ /* 0x000fe400078e001a */
[----:B------:R-:W-:-:S10]  /*751f0*/  IMAD.MOV.U32 R58, RZ, RZ, R27 ;  /* 0x000000ffff3a7224 */ /* 0x000fd400078e001b */
        /* <DEDUP_REMOVED lines=29> */
[----:B------:R-:W4:Y:S01]  /*753d0*/  LDL.LU R15, [R1+0xc4c] ;  /* 0x000c4c00010f7983 */ /* 0x000f220000300800 */
[----:B------:R-:W-:-:S03]  /*753e0*/  IMAD.MOV.U32 R8, RZ, RZ, R22 ;  /* 0x000000ffff087224 */ /* 0x000fc600078e0016 */
[----:B------:R-:W2:Y:S01]  /*753f0*/  LDL.LU R22, [R1+0x4074] ;  /* 0x0040740001167983 */ /* 0x000ea20000300800 */
[----:B------:R-:W-:-:S03]  /*75400*/  IMAD.MOV.U32 R9, RZ, RZ, R23 ;  /* 0x000000ffff097224 */ /* 0x000fc600078e0017 */
        /* <DEDUP_REMOVED lines=15> */
[----:B---3--:R-:W-:-:S02]  /*75500*/  IMAD R29, R29, 0x100, R41 ;  /* 0x000001001d1d7824 */ /* 0x008fc400078e0229 */
[----:B----4-:R-:W-:Y:S02]  /*75510*/  IMAD R30, R30, 0x100, R42 ;  /* 0x000001001e1e7824 */ /* 0x010fe400078e022a */
[----:B------:R-:W-:Y:S01]  /*75520*/  IMAD R31, R31, 0x100, R43 ;  /* 0x000001001f1f7824 */ /* 0x000fe200078e022b */
[----:B------:R-:W-:Y:S04]  /*75530*/  STL.64 [R1+0x3fc0], R22 ;  /* 0x003fc01601007387 */ /* 0x000fe80000100a00 */
[----:B------:R0:W-:Y:S04]  /*75540*/  STL.64 [R1+0x3fb8], R20 ;  /* 0x003fb81401007387 */ /* 0x0001e80000100a00 */
[----:B0-----:R-:W3:Y:S04]  /*75550*/  LDL.LU R20, [R1+0xc60] ;  /* 0x000c600001147983 */ /* 0x001ee80000300800 */
[----:B------:R-:W3:Y:S04]  /*75560*/  LDL.LU R21, [R1+0xc64] ;  /* 0x000c640001157983 */ /* 0x000ee80000300800 */
[----:B------:R-:W3:Y:S04]  /*75570*/  LDL.LU R22, [R1+0xc68] ;  /* 0x000c680001167983 */ /* 0x000ee80000300800 */
[----:B------:R-:W3:Y:S01]  /*75580*/  LDL.LU R23, [R1+0xc6c] ;  /* 0x000c6c0001177983 */ /* 0x000ee20000300800 */
[C---:B--2---:R-:W-:Y:S06]  /*75590*/  HMMA.16816.F32 R44, R32.reuse, R24, R44 ;  /* 0x00000018202c723c */ /* 0x044fec000000182c */
[----:B------:R-:W-:Y:S07]  /*755a0*/  HMMA.16816.F32 R40, R32, R26, R48 ;  /* 0x0000001a2028723c */ /* 0x000fee0000001830 */
[----:B------:R-:W-:-:S02]  /*755b0*/  IMAD.MOV.U32 R51, RZ, RZ, R36 ;  /* 0x000000ffff337224 */ /* 0x000fc400078e0024 */
[----:B------:R-:W-:-:S08]  /*755c0*/  IMAD.MOV.U32 R48, RZ, RZ, R37 ;  /* 0x000000ffff307224 */ /* 0x000fd000078e0025 */
[----:B------:R0:W-:Y:S04]  /*755d0*/  STL.64 [R1+0x1f50], R44 ;  /* 0x001f502c01007387 */ /* 0x0001e80000100a00 */
[----:B------:R1:W-:Y:S04]  /*755e0*/  STL.64 [R1+0x1f58], R46 ;  /* 0x001f582e01007387 */ /* 0x0003e80000100a00 */
[----:B------:R-:W2:Y:S04]  /*755f0*/  LDL R50, [R1] ;  /* 0x0000000001327983 */ /* 0x000ea80000100800 */
[----:B------:R4:W-:Y:S04]  /*75600*/  STL.64 [R1+0x1f40], R40 ;  /* 0x001f402801007387 */ /* 0x0009e80000100a00 */
[----:B------:R3:W-:Y:S04]  /*75610*/  STL.64 [R1+0x1f48], R42 ;  /* 0x001f482a01007387 */ /* 0x0007e80000100a00 */
[----:B------:R-:W2:Y:S04]  /*75620*/  LDL.LU R36, [R1+0x405c] ;  /* 0x00405c0001247983 */ /* 0x000ea80000300800 */
[----:B0-----:R-:W2:Y:S04]  /*75630*/  LDL.LU R44, [R1+0xc00] ;  /* 0x000c0000012c7983 */ /* 0x001ea80000300800 */
[----:B------:R-:W2:Y:S04]  /*75640*/  LDL.LU R45, [R1+0xc04] ;  /* 0x000c0400012d7983 */ /* 0x000ea80000300800 */
[----:B-1----:R-:W2:Y:S04]  /*75650*/  LDL.LU R46, [R1+0xc08] ;  /* 0x000c0800012e7983 */ /* 0x002ea80000300800 */
[----:B------:R-:W2:Y:S04]  /*75660*/  LDL.LU R47, [R1+0xc0c] ;  /* 0x000c0c00012f7983 */ /* 0x000ea80000300800 */
[----:B------:R-:W2:Y:S01]  /*75670*/  LDL.LU R37, [R1+0x4058] ;  /* 0x0040580001257983 */ /* 0x000ea20000300800 */
[----:B------:R-:W-:-:S02]  /*75680*/  F2FP.F16.E4M3.UNPACK_B R28, R28 ;  /* 0x0000001cff1c723e */ /* 0x000fc400020006ff */
[----:B------:R-:W-:Y:S02]  /*75690*/  F2FP.F16.E4M3.UNPACK_B R29, R29 ;  /* 0x0000001dff1d723e */ /* 0x000fe400020006ff */
[----:B------:R-:W-:Y:S02]  /*756a0*/  F2FP.F16.E4M3.UNPACK_B R30, R30 ;  /* 0x0000001eff1e723e */ /* 0x000fe400020006ff */
[----:B------:R-:W-:Y:S01]  /*756b0*/  F2FP.F16.E4M3.UNPACK_B R31, R31 ;  /* 0x0000001fff1f723e */ /* 0x000fe200020006ff */
[----:B----4-:R-:W4:Y:S04]  /*756c0*/  LDL.LU R40, [R1+0xc10] ;  /* 0x000c100001287983 */ /* 0x010f280000300800 */
[----:B------:R-:W4:Y:S04]  /*756d0*/  LDL.LU R41, [R1+0xc14] ;  /* 0x000c140001297983 */ /* 0x000f280000300800 */
[----:B---3--:R-:W4:Y:S04]  /*756e0*/  LDL.LU R42, [R1+0xc18] ;  /* 0x000c1800012a7983 */ /* 0x008f280000300800 */
[----:B------:R-:W4:Y:S01]  /*756f0*/  LDL.LU R43, [R1+0xc1c] ;  /* 0x000c1c00012b7983 */ /* 0x000f220000300800 */
[C---:B------:R-:W-:Y:S06]  /*75700*/  HMMA.16816.F32 R16, R28.reuse, R8, R16 ;  /* 0x000000081c10723c */ /* 0x040fec0000001810 */
[C---:B------:R-:W-:Y:S06]  /*75710*/  HMMA.16816.F32 R12, R28.reuse, R10, R12 ;  /* 0x0000000a1c0c723c */ /* 0x040fec000000180c */
[C---:B------:R-:W-:Y:S06]  /*75720*/  HMMA.16816.F32 R8, R28.reuse, R56, R4 ;  /* 0x000000381c08723c */ /* 0x040fec0000001804 */
[----:B------:R-:W-:Y:S01]  /*75730*/  HMMA.16816.F32 R4, R28, R58, R52 ;  /* 0x0000003a1c04723c */ /* 0x000fe20000001834 */
[----:B------:R-:W-:Y:S04]  /*75740*/  STL.64 [R1+0x4030], R26 ;  /* 0x0040301a01007387 */ /* 0x000fe80000100a00 */
[----:B------:R-:W-:Y:S01]  /*75750*/  STL.64 [R1+0x4028], R24 ;  /* 0x0040281801007387 */ /* 0x000fe20000100a00 */
[----:B--2---:R-:W-:-:S15]  /*75760*/  HMMA.16816.F32 R20, R32, R36, R20 ;  /* 0x000000242014723c */ /* 0x004fde0000001814 */
[----:B------:R-:W-:-:S08]  /*75770*/  NOP ;  /* 0x0000000000007918 */ /* 0x000fd00000000000 */
[----:B------:R0:W-:Y:S04]  /*75780*/  STL.64 [R1+0x1af0], R20 ;  /* 0x001af01401007387 */ /* 0x0001e80000100a00 */
[----:B------:R1:W-:Y:S04]  /*75790*/  STL.64 [R1+0x1af8], R22 ;  /* 0x001af81601007387 */ /* 0x0003e80000100a00 */
[----:B------:R-:W-:Y:S04]  /*757a0*/  STL.64 [R1+0x1ae0], R16 ;  /* 0x001ae01001007387 */ /* 0x000fe80000100a00 */
[----:B------:R-:W-:Y:S04]  /*757b0*/  STL.64 [R1+0x1ae8], R18 ;  /* 0x001ae81201007387 */ /* 0x000fe80000100a00 */
[----:B------:R-:W-:Y:S04]  /*757c0*/  STL.64 [R1+0x1ad0], R12 ;  /* 0x001ad00c01007387 */ /* 0x000fe80000100a00 */
[----:B------:R-:W-:Y:S04]  /*757d0*/  STL.64 [R1+0x1ad8], R14 ;  /* 0x001ad80e01007387 */ /* 0x000fe80000100a00 */
[----:B0-----:R-:W2:Y:S04]  /*757e0*/  LDL.LU R20, [R1+0xb00] ;  /* 0x000b000001147983 */ /* 0x001ea80000300800 */
[----:B------:R-:W-:Y:S04]  /*757f0*/  STL.64 [R1+0x1ac0], R8 ;  /* 0x001ac00801007387 */ /* 0x000fe80000100a00 */
[----:B------:R-:W-:Y:S04]  /*75800*/  STL.64 [R1+0x1ac8], R10 ;  /* 0x001ac80a01007387 */ /* 0x000fe80000100a00 */
[----:B------:R0:W-:Y:S04]  /*75810*/  STL.64 [R1+0x1ab0], R4 ;  /* 0x001ab00401007387 */ /* 0x0001e80000100a00 */
[----:B------:R3:W-:Y:S04]  /*75820*/  STL.64 [R1+0x1ab8], R6 ;  /* 0x001ab80601007387 */ /* 0x0007e80000100a00 */
[----:B------:R-:W2:Y:S04]  /*75830*/  LDL.LU R21, [R1+0xb04] ;  /* 0x000b040001157983 */ /* 0x000ea80000300800 */
[----:B-1----:R-:W2:Y:S04]  /*75840*/  LDL.LU R22, [R1+0xb08] ;  /* 0x000b080001167983 */ /* 0x002ea80000300800 */
[----:B------:R-:W2:Y:S04]  /*75850*/  LDL.LU R23, [R1+0xb0c] ;  /* 0x000b0c0001177983 */ /* 0x000ea80000300800 */
[----:B------:R-:W2:Y:S04]  /*75860*/  LDL.LU R32, [R1+0xb10] ;  /* 0x000b100001207983 */ /* 0x000ea80000300800 */
[----:B------:R-:W2:Y:S04]  /*75870*/  LDL.LU R33, [R1+0xb14] ;  /* 0x000b140001217983 */ /* 0x000ea80000300800 */
[----:B------:R-:W2:Y:S04]  /*75880*/  LDL.LU R34, [R1+0xb18] ;  /* 0x000b180001227983 */ /* 0x000ea80000300800 */
[----:B------:R-:W2:Y:S04]  /*75890*/  LDL.LU R35, [R1+0xb1c] ;  /* 0x000b1c0001237983 */ /* 0x000ea80000300800 */
        /* <DEDUP_REMOVED lines=8> */
[----:B------:R-:W2:Y:S04]  /*75920*/  LDL.LU R56, [R1+0xbf0] ;  /* 0x000bf00001387983 */ /* 0x000ea80000300800 */
[----:B------:R-:W2:Y:S04]  /*75930*/  LDL.LU R57, [R1+0xbf4] ;  /* 0x000bf40001397983 */ /* 0x000ea80000300800 */
[----:B------:R-:W2:Y:S04]  /*75940*/  LDL.LU R58, [R1+0xbf8] ;  /* 0x000bf800013a7983 */ /* 0x000ea80000300800 */
[----:B------:R-:W2:Y:S01]  /*75950*/  LDL.LU R59, [R1+0xbfc] ;  /* 0x000bfc00013b7983 */ /* 0x000ea20000300800 */
[----:B------:R-:W-:Y:S01]  /*75960*/  IMAD.MOV.U32 R49, RZ, RZ, R0 ;  /* 0x000000ffff317224 */ /* 0x000fe200078e0000 */
[C---:B------:R-:W-:Y:S02]  /*75970*/  HMMA.16816.F32 R8, R28.reuse, R50, R44 ;  /* 0x000000321c08723c */ /* 0x040fe4000000182c */
[----:B------:R-:W3:Y:S04]  /*75980*/  LDL.LU R16, [R1+0xaf0] ;  /* 0x000af00001107983 */ /* 0x000ee80000300800 */
[----:B------:R-:W3:Y:S04]  /*75990*/  LDL.LU R17, [R1+0xaf4] ;  /* 0x000af40001117983 */ /* 0x000ee80000300800 */
[----:B------:R-:W3:Y:S04]  /*759a0*/  LDL.LU R18, [R1+0xaf8] ;  /* 0x000af80001127983 */ /* 0x000ee80000300800 */
[----:B------:R-:W3:Y:S04]  /*759b0*/  LDL.LU R19, [R1+0xafc] ;  /* 0x000afc0001137983 */ /* 0x000ee80000300800 */
[----:B------:R-:W3:Y:S01]  /*759c0*/  LDL.LU R24, [R1+0xbc0] ;  /* 0x000bc00001187983 */ /* 0x000ee20000300800 */
[----:B----4-:R-:W-:-:S15]  /*759d0*/  HMMA.16816.F32 R12, R28, R48, R40 ;  /* 0x000000301c0c723c */ /* 0x010fde0000001828 */
[----:B------:R-:W-:-:S08]  /*759e0*/  NOP ;  /* 0x0000000000007918 */ /* 0x000fd00000000000 */
[----:B------:R0:W-:Y:S04]  /*759f0*/  STL.64 [R1+0x1aa0], R12 ;  /* 0x001aa00c01007387 */ /* 0x0001e80000100a00 */
[----:B------:R1:W-:Y:S04]  /*75a00*/  STL.64 [R1+0x1aa8], R14 ;  /* 0x001aa80e01007387 */ /* 0x0003e80000100a00 */
[----:B------:R4:W-:Y:S04]  /*75a10*/  STL.64 [R1+0x1a90], R8 ;  /* 0x001a900801007387 */ /* 0x0009e80000100a00 */
[----:B------:R4:W-:Y:S04]  /*75a20*/  STL.64 [R1+0x1a98], R10 ;  /* 0x001a980a01007387 */ /* 0x0009e80000100a00 */
        /* <DEDUP_REMOVED lines=109> */
[----:B------:R-:W-:-:S15]  /*76100*/  HMMA.16816.F32 R48, R28, R38, R48 ;  /* 0x000000261c30723c */ /* 0x000fde0000001830 */
[----:B------:R-:W-:Y:S04]  /*76110*/  STL.64 [R1+0x19e0], R44 ;  /* 0x0019e02c01007387 */ /* 0x000fe80000100a00 */
[----:B------:R0:W-:Y:S02]  /*76120*/  STL.64 [R1+0x19e8], R46 ;  /* 0x0019e82e01007387 */ /* 0x0001e40000100a00 */
[C---:B0-----:R-:W-:Y:S02]  /*76130*/  HMMA.16816.F32 R44, R28.reuse, R2, R52 ;  /* 0x000000021c2c723c */ /* 0x041fe40000001834 */
[----:B------:R-:W-:Y:S04]  /*76140*/  STL.64 [R1+0x19d0], R48 ;  /* 0x0019d03001007387 */ /* 0x000fe80000100a00 */
[----:B------:R-:W-:Y:S01]  /*76150*/  STL.64 [R1+0x19d8], R50 ;  /* 0x0019d83201007387 */ /* 0x000fe20000100a00 */
[----:B----4-:R-:W-:-:S15]  /*76160*/  HMMA.16816.F32 R20, R28, R8, R20 ;  /* 0x000000081c14723c */ /* 0x010fde0000001814 */
[----:B------:R-:W-:-:S01]  /*76170*/  NOP ;  /* 0x0000000000007918 */ /* 0x000fc20000000000 */
[----:B------:R-:W-:Y:S04]  /*76180*/  STL.64 [R1+0x19c0], R44 ;  /* 0x0019c02c01007387 */ /* 0x000fe80000100a00 */
[----:B------:R-:W-:Y:S01]  /*76190*/  STL.64 [R1+0x19c8], R46 ;  /* 0x0019c82e01007387 */ /* 0x000fe20000100a00 */
[C---:B---3--:R-:W-:Y:S06]  /*761a0*/  HMMA.16816.F32 R40, R28.reuse, R4, R56 ;  /* 0x000000041c28723c */ /* 0x048fec0000001838 */
[C---:B------:R-:W-:Y:S06]  /*761b0*/  HMMA.16816.F32 R32, R28.reuse, R6, R32 ;  /* 0x000000061c20723c */ /* 0x040fec0000001820 */
[----:B------:R-:W-:Y:S11]  /*761c0*/  STL.64 [R1+0x3ef8], R6 ;  /* 0x003ef80601007387 */ /* 0x000ff60000100a00 */
[----:B------:R-:W-:Y:S04]  /*761d0*/  STL.64 [R1+0x19b0], R40 ;  /* 0x0019b02801007387 */ /* 0x000fe80000100a00 */
        /* <DEDUP_REMOVED lines=68> */
[----:B----4-:R-:W-:-:S02]  /*76620*/  IMAD R32, R32, 0x100, R45 ;  /* 0x0000010020207824 */ /* 0x010fc400078e022d */
[----:B---3--:R-:W-:Y:S02]  /*76630*/  IMAD R33, R33, 0x100, R46 ;  /* 0x0000010021217824 */ /* 0x008fe400078e022e */
[----:B------:R-:W-:Y:S01]  /*76640*/  IMAD R34, R34, 0x100, R47 ;  /* 0x0000010022227824 */ /* 0x000fe200078e022f */
[C---:B--2---:R-:W-:Y:S06]  /*76650*/  HMMA.16816.F32 R4, R28.reuse, R20, R4 ;  /* 0x000000141c04723c */ /* 0x044fec0000001804 */
[C---:B------:R-:W-:Y:S06]  /*76660*/  HMMA.16816.F32 R8, R28.reuse, R18, R8 ;  /* 0x000000121c08723c */ /* 0x040fec0000001808 */
[----:B------:R-:W-:Y:S06]  /*76670*/  HMMA.16816.F32 R12, R28, R16, R12 ;  /* 0x000000101c0c723c */ /* 0x000fec000000180c */
[----:B------:R-:W-:Y:S04]  /*76680*/  STL [R1+0x3ee4], R16 ;  /* 0x003ee41001007387 */ /* 0x000fe80000100800 */
[----:B------:R-:W-:-:S13]  /*76690*/  STL [R1+0x3ee0], R17 ;  /* 0x003ee01101007387 */ /* 0x000fda0000100800 */
[----:B------:R-:W-:Y:S04]  /*766a0*/  STL.64 [R1+0x1950], R12 ;  /* 0x0019500c01007387 */ /* 0x000fe80000100a00 */
[----:B------:R-:W-:Y:S04]  /*766b0*/  STL.64 [R1+0x1958], R14 ;  /* 0x0019580e01007387 */ /* 0x000fe80000100a00 */
[----:B------:R-:W-:Y:S04]  /*766c0*/  STL [R1+0x3eec], R18 ;  /* 0x003eec1201007387 */ /* 0x000fe80000100800 */
[----:B------:R-:W-:Y:S04]  /*766d0*/  STL [R1+0x3ee8], R19 ;  /* 0x003ee81301007387 */ /* 0x000fe80000100800 */
        /* <DEDUP_REMOVED lines=9> */
[C---:B0-----:R-:W-:Y:S02]  /*76770*/  HMMA.16816.F32 R4, R28.reuse, R24, R48 ;  /* 0x000000181c04723c */ /* 0x041fe40000001830 */
[----:B------:R-:W-:Y:S04]  /*76780*/  STL.64 [R1+0x3fa0], R20 ;  /* 0x003fa01401007387 */ /* 0x000fe80000100a00 */
[----:B------:R-:W-:Y:S01]  /*76790*/  STL [R1+0x3e90], R25 ;  /* 0x003e901901007387 */ /* 0x000fe20000100800 */
[----:B------:R-:W-:-:S15]  /*767a0*/  HMMA.16816.F32 R8, R28, R36, R56 ;  /* 0x000000241c08723c */ /* 0x000fde0000001838 */
[----:B------:R-:W-:-:S01]  /*767b0*/  NOP ;  /* 0x0000000000007918 */ /* 0x000fc20000000000 */
[----:B------:R-:W-:Y:S04]  /*767c0*/  STL.64 [R1+0x1f30], R4 ;  /* 0x001f300401007387 */ /* 0x000fe80000100a00 */
[----:B------:R0:W-:Y:S02]  /*767d0*/  STL.64 [R1+0x1f38], R6 ;  /* 0x001f380601007387 */ /* 0x0001e40000100a00 */
[----:B0-----:R-:W-:Y:S06]  /*767e0*/  HMMA.16816.F32 R4, R28, R26, R52 ;  /* 0x0000001a1c04723c */ /* 0x001fec0000001834 */
[----:B------:R-:W-:Y:S04]  /*767f0*/  STL.64 [R1+0x3f98], R26 ;  /* 0x003f981a01007387 */ /* 0x000fe80000100a00 */
[----:B------:R-:W-:-:S13]  /*76800*/  STL [R1+0x3f90], R24 ;  /* 0x003f901801007387 */ /* 0x000fda0000100800 */
[----:B------:R0:W-:Y:S04]  /*76810*/  STL.64 [R1+0x1f20], R4 ;  /* 0x001f200401007387 */ /* 0x0001e80000100a00 */
[----:B------:R1:W-:Y:S04]  /*76820*/  STL.64 [R1+0x1f28], R6 ;  /* 0x001f280601007387 */ /* 0x0003e80000100a00 */
[----:B0-----:R-:W2:Y:S04]  /*76830*/  LDL.LU R4, [R1+0x9f0] ;  /* 0x0009f00001047983 */ /* 0x001ea80000300800 */
[----:B------:R0:W-:Y:S04]  /*76840*/  STL.64 [R1+0x1910], R8 ;  /* 0x0019100801007387 */ /* 0x0001e80000100a00 */
[----:B------:R3:W-:Y:S04]  /*76850*/  STL.64 [R1+0x1918], R10 ;  /* 0x0019180a01007387 */ /* 0x0007e80000100a00 */
[----:B------:R-:W2:Y:S04]  /*76860*/  LDL.LU R5, [R1+0x9f4] ;  /* 0x0009f40001057983 */ /* 0x000ea80000300800 */
[----:B-1----:R-:W2:Y:S04]  /*76870*/  LDL.LU R6, [R1+0x9f8] ;  /* 0x0009f80001067983 */ /* 0x002ea80000300800 */
[----:B------:R-:W2:Y:S04]  /*76880*/  LDL.LU R7, [R1+0x9fc] ;  /* 0x0009fc0001077983 */ /* 0x000ea80000300800 */
[----:B0-----:R-:W4:Y:S04]  /*76890*/  LDL.LU R8, [R1+0xa00] ;  /* 0x000a000001087983 */ /* 0x001f280000300800 */
[----:B------:R-:W4:Y:S04]  /*768a0*/  LDL.LU R9, [R1+0xa04] ;  /* 0x000a040001097983 */ /* 0x000f280000300800 */
[----:B---3--:R-:W4:Y:S04]  /*768b0*/  LDL.LU R10, [R1+0xa08] ;  /* 0x000a0800010a7983 */ /* 0x008f280000300800 */
[----:B------:R-:W4:Y:S04]  /*768c0*/  LDL.LU R11, [R1+0xa0c] ;  /* 0x000a0c00010b7983 */ /* 0x000f280000300800 */
[----:B------:R-:W3:Y:S04]  /*768d0*/  LDL.LU R24, [R1+0xa60] ;  /* 0x000a600001187983 */ /* 0x000ee80000300800 */
[----:B------:R-:W3:Y:S04]  /*768e0*/  LDL.LU R25, [R1+0xa64] ;  /* 0x000a640001197983 */ /* 0x000ee80000300800 */
[----:B------:R-:W3:Y:S04]  /*768f0*/  LDL.LU R26, [R1+0xa68] ;  /* 0x000a6800011a7983 */ /* 0x000ee80000300800 */
[----:B------:R-:W3:Y:S04]  /*76900*/  LDL.LU R27, [R1+0xa6c] ;  /* 0x000a6c00011b7983 */ /* 0x000ee80000300800 */
[----:B------:R-:W2:Y:S04]  /*76910*/  LDL.LU R20, [R1+0xa70] ;  /* 0x000a700001147983 */ /* 0x000ea80000300800 */
[----:B------:R-:W2:Y:S04]  /*76920*/  LDL.LU R21, [R1+0xa74] ;  /* 0x000a740001157983 */ /* 0x000ea80000300800 */
[----:B------:R-:W2:Y:S04]  /*76930*/  LDL.LU R22, [R1+0xa78] ;  /* 0x000a780001167983 */ /* 0x000ea80000300800 */
[----:B------:R-:W2:Y:S04]  /*76940*/  LDL.LU R23, [R1+0xa7c] ;  /* 0x000a7c0001177983 */ /* 0x000ea80000300800 */
[----:B------:R-:W3:Y:S04]  /*76950*/  LDL.64 R28, [R1+0x20] ;  /* 0x00002000011c7983 */ /* 0x000ee80000100a00 */
        /* <DEDUP_REMOVED lines=9> */
[----:B------:R-:W4:Y:S04]  /*769f0*/  LDL.LU R52, [R1+0xa40] ;  /* 0x000a400001347983 */ /* 0x000f280000300800 */
[----:B------:R-:W4:Y:S04]  /*76a00*/  LDL.LU R53, [R1+0xa44] ;  /* 0x000a440001357983 */ /* 0x000f280000300800 */
[----:B------:R-:W4:Y:S04]  /*76a10*/  LDL.LU R54, [R1+0xa48] ;  /* 0x000a480001367983 */ /* 0x000f280000300800 */
[----:B------:R-:W4:Y:S04]  /*76a20*/  LDL.LU R55, [R1+0xa4c] ;  /* 0x000a4c0001377983 */ /* 0x000f280000300800 */
[----:B------:R-:W4:Y:S04]  /*76a30*/  LDL.64 R16, [R1+0x10] ;  /* 0x0000100001107983 */ /* 0x000f280000100a00 */
        /* <DEDUP_REMOVED lines=14> */
[----:B0-----:R-:W4:Y:S04]  /*76b20*/  LDL.64 R38, [R1] ;  /* 0x0000000001267983 */ /* 0x001f280000100a00 */
[----:B------:R0:W-:Y:S04]  /*76b30*/  STL.64 [R1+0x3f20], R36 ;  /* 0x003f202401007387 */ /* 0x0001e80000100a00 */
[----:B0-----:R-:W2:Y:S01]  /*76b40*/  LDL.64 R36, [R1+0x28] ;  /* 0x0000280001247983 */ /* 0x001ea20000100a00 */
[----:B------:R-:W-:Y:S01]  /*76b50*/  IMAD R35, R0, 0x100, R35 ;  /* 0x0000010000237824 */ /* 0x000fe200078e0223 */
[----:B------:R-:W-:-:S02]  /*76b60*/  F2FP.F16.E4M3.UNPACK_B R32, R32 ;  /* 0x00000020ff20723e */ /* 0x000fc400020006ff */
[----:B------:R-:W-:Y:S02]  /*76b70*/  F2FP.F16.E4M3.UNPACK_B R33, R33 ;  /* 0x00000021ff21723e */ /* 0x000fe400020006ff */
[----:B------:R-:W-:Y:S02]  /*76b80*/  F2FP.F16.E4M3.UNPACK_B R34, R34 ;  /* 0x00000022ff22723e */ /* 0x000fe400020006ff */
[----:B------:R-:W-:-:S07]  /*76b90*/  F2FP.F16.E4M3.UNPACK_B R35, R35 ;  /* 0x00000023ff23723e */ /* 0x000fce00020006ff */
[C---:B---3--:R-:W-:Y:S06]  /*76ba0*/  HMMA.16816.F32 R24, R32.reuse, R28, R24 ;  /* 0x0000001c2018723c */ /* 0x048fec0000001818 */
[----:B--2---:R-:W-:-:S15]  /*76bb0*/  HMMA.16816.F32 R20, R32, R36, R20 ;  /* 0x000000242014723c */ /* 0x004fde0000001814 */
[----:B------:R-:W-:-:S08]  /*76bc0*/  NOP ;  /* 0x0000000000007918 */ /* 0x000fd00000000000 */
[----:B------:R0:W-:Y:S04]  /*76bd0*/  STL.64 [R1+0x1900], R20 ;  /* 0x0019001401007387 */ /* 0x0001e80000100a00 */
[----:B------:R-:W-:Y:S04]  /*76be0*/  STL.64 [R1+0x1908], R22 ;  /* 0x0019081601007387 */ /* 0x000fe80000100a00 */
[----:B0-----:R-:W2:Y:S04]  /*76bf0*/  LDL.LU.64 R20, [R1+0x3fa0] ;  /* 0x003fa00001147983 */ /* 0x001ea80000300a00 */
[----:B------:R-:W-:Y:S04]  /*76c00*/  STL.64 [R1+0x18f0], R24 ;  /* 0x0018f01801007387 */ /* 0x000fe80000100a00 */
[----:B------:R0:W-:Y:S04]  /*76c10*/  STL.64 [R1+0x18f8], R26 ;  /* 0x0018f81a01007387 */ /* 0x0001e80000100a00 */
[----:B0-----:R-:W3:Y:S04]  /*76c20*/  LDL.LU.64 R26, [R1+0x3f98] ;  /* 0x003f9800011a7983 */ /* 0x001ee80000300a00 */
[----:B------:R-:W2:Y:S01]  /*76c30*/  LDL.LU R24, [R1+0x3f90] ;  /* 0x003f900001187983 */ /* 0x000ea20000300800 */
[C---:B----4-:R-:W-:Y:S06]  /*76c40*/  HMMA.16816.F32 R48, R32.reuse, R30, R48 ;  /* 0x0000001e2030723c */ /* 0x050fec0000001830 */
[C---:B------:R-:W-:Y:S06]  /*76c50*/  HMMA.16816.F32 R52, R32.reuse, R16, R52 ;  /* 0x000000102034723c */ /* 0x040fec0000001834 */
[C---:B------:R-:W-:Y:S01]  /*76c60*/  HMMA.16816.F32 R56, R32.reuse, R18, R56 ;  /* 0x000000122038723c */ /* 0x040fe20000001838 */
[----:B------:R-:W-:Y:S01]  /*76c70*/  IMAD.MOV.U32 R25, RZ, RZ, R28 ;  /* 0x000000ffff197224 */ /* 0x000fe200078e001c */
[----:B---3--:R-:W-:Y:S04]  /*76c80*/  STL.64 [R1+0x3f48], R26 ;  /* 0x003f481a01007387 */ /* 0x008fe80000100a00 */
[----:B--2---:R0:W-:Y:S04]  /*76c90*/  STL.64 [R1+0x3f40], R24 ;  /* 0x003f401801007387 */ /* 0x0041e80000100a00 */
[----:B0-----:R-:W2:Y:S04]  /*76ca0*/  LDL.LU R24, [R1+0xa20] ;  /* 0x000a200001187983 */ /* 0x001ea80000300800 */
[----:B------:R-:W2:Y:S04]  /*76cb0*/  LDL.LU R25, [R1+0xa24] ;  /* 0x000a240001197983 */ /* 0x000ea80000300800 */
[----:B------:R-:W2:Y:S04]  /*76cc0*/  LDL.LU R26, [R1+0xa28] ;  /* 0x000a2800011a7983 */ /* 0x000ea80000300800 */
[----:B------:R-:W2:Y:S04]  /*76cd0*/  LDL.LU R27, [R1+0xa2c] ;  /* 0x000a2c00011b7983 */ /* 0x000ea80000300800 */
        /* <DEDUP_REMOVED lines=11> */
[----:B------:R-:W4:Y:S01]  /*76d90*/  LDL.LU.64 R56, [R1+0x3f60] ;  /* 0x003f600001387983 */ /* 0x000f220000300a00 */
[C---:B------:R-:W-:Y:S06]  /*76da0*/  HMMA.16816.F32 R12, R32.reuse, R60, R12 ;  /* 0x0000003c200c723c */ /* 0x040fec000000180c */
[----:B--2---:R-:W-:-:S15]  /*76db0*/  HMMA.16816.F32 R24, R32, R38, R24 ;  /* 0x000000262018723c */ /* 0x004fde0000001818 */
[----:B------:R-:W-:-:S08]  /*76dc0*/  NOP ;  /* 0x0000000000007918 */ /* 0x000fd00000000000 */
[----:B------:R-:W-:Y:S04]  /*76dd0*/  STL.64 [R1+0x18b0], R24 ;  /* 0x0018b01801007387 */ /* 0x000fe80000100a00 */
[----:B------:R-:W-:Y:S01]  /*76de0*/  STL.64 [R1+0x18b8], R26 ;  /* 0x0018b81a01007387 */ /* 0x000fe20000100a00 */
[C---:B---3--:R-:W-:Y:S06]  /*76df0*/  HMMA.16816.F32 R8, R32.reuse, R58, R8 ;  /* 0x0000003a2008723c */ /* 0x048fec0000001808 */
[C---:B----4-:R-:W-:Y:S01]  /*76e00*/  HMMA.16816.F32 R4, R32.reuse, R56, R4 ;  /* 0x000000382004723c */ /* 0x050fe20000001804 */
[----:B------:R-:W-:Y:S04]  /*76e10*/  STL.64 [R1+0x18a0], R12 ;  /* 0x0018a00c01007387 */ /* 0x000fe80000100a00 */
[----:B------:R0:W-:Y:S04]  /*76e20*/  STL.64 [R1+0x18a8], R14 ;  /* 0x0018a80e01007387 */ /* 0x0001e80000100a00 */
[----:B------:R-:W-:Y:S01]  /*76e30*/  STL.64 [R1+0x3e68], R58 ;  /* 0x003e683a01007387 */ /* 0x000fe20000100a00 */
[C---:B0-----:R-:W-:Y:S07]  /*76e40*/  HMMA.16816.F32 R12, R32.reuse, R54, R40 ;  /* 0x00000036200c723c */ /* 0x041fee0000001828 */
[----:B------:R-:W-:Y:S04]  /*76e50*/  STL.64 [R1+0x1890], R8 ;  /* 0x0018900801007387 */ /* 0x000fe80000100a00 */
[----:B------:R0:W-:Y:S02]  /*76e60*/  STL.64 [R1+0x1898], R10 ;  /* 0x0018980a01007387 */ /* 0x0001e40000100a00 */
[----:B0-----:R-:W-:Y:S02]  /*76e70*/  HMMA.16816.F32 R8, R32, R52, R44 ;  /* 0x000000342008723c */ /* 0x001fe4000000182c */
[----:B------:R0:W-:Y:S04]  /*76e80*/  STL.64 [R1+0x3e60], R56 ;  /* 0x003e603801007387 */ /* 0x0001e80000100a00 */
[----:B------:R1:W-:Y:S04]  /*76e90*/  STL.64 [R1+0x1880], R4 ;  /* 0x0018800401007387 */ /* 0x0003e80000100a00 */
[----:B------:R2:W-:Y:S04]  /*76ea0*/  STL.64 [R1+0x1888], R6 ;  /* 0x0018880601007387 */ /* 0x0005e80000100a00 */
[----:B0-----:R-:W3:Y:S04]  /*76eb0*/  LDL.LU R56, [R1+0x8f0] ;  /* 0x0008f00001387983 */ /* 0x001ee80000300800 */
[----:B------:R-:W3:Y:S04]  /*76ec0*/  LDL.LU R57, [R1+0x8f4] ;  /* 0x0008f40001397983 */ /* 0x000ee80000300800 */
[----:B------:R-:W3:Y:S04]  /*76ed0*/  LDL.LU R58, [R1+0x8f8] ;  /* 0x0008f800013a7983 */ /* 0x000ee80000300800 */
[----:B------:R-:W3:Y:S04]  /*76ee0*/  LDL.LU R59, [R1+0x8fc] ;  /* 0x0008fc00013b7983 */ /* 0x000ee80000300800 */
[----:B-1----:R-:W4:Y:S04]  /*76ef0*/  LDL.LU R4, [R1+0x9c0] ;  /* 0x0009c00001047983 */ /* 0x002f280000300800 */
[----:B------:R0:W-:Y:S04]  /*76f00*/  STL.64 [R1+0x1870], R12 ;  /* 0x0018700c01007387 */ /* 0x0001e80000100a00 */
[----:B------:R1:W-:Y:S04]  /*76f10*/  STL.64 [R1+0x1878], R14 ;  /* 0x0018780e01007387 */ /* 0x0003e80000100a00 */
[----:B------:R1:W-:Y:S04]  /*76f20*/  STL.64 [R1+0x1860], R8 ;  /* 0x0018600801007387 */ /* 0x0003e80000100a00 */
[----:B------:R1:W-:Y:S04]  /*76f30*/  STL.64 [R1+0x1868], R10 ;  /* 0x0018680a01007387 */ /* 0x0003e80000100a00 */
[----:B------:R-:W4:Y:S04]  /*76f40*/  LDL.LU R5, [R1+0x9c4] ;  /* 0x0009c40001057983 */ /* 0x000f280000300800 */
[----:B--2---:R-:W4:Y:S04]  /*76f50*/  LDL.LU R6, [R1+0x9c8] ;  /* 0x0009c80001067983 */ /* 0x004f280000300800 */
        /* <DEDUP_REMOVED lines=14> */
[----:B------:R-:W3:Y:S01]  /*77040*/  LDL.LU R13, [R1+0x974] ;  /* 0x00097400010d7983 */ /* 0x000ee20000300800 */
[----:B------:R-:W-:-:S02]  /*77050*/  IMAD.MOV.U32 R23, RZ, RZ, R29 ;  /* 0x000000ffff177224 */ /* 0x000fc400078e001d */
[----:B------:R-:W-:Y:S01]  /*77060*/  IMAD.MOV.U32 R28, RZ, RZ, R31 ;  /* 0x000000ffff1c7224 */ /* 0x000fe200078e001f */
[----:B-1----:R-:W3:Y:S01]  /*77070*/  LDL.LU R14, [R1+0x978] ;  /* 0x00097800010e7983 */ /* 0x002ee20000300800 */
[----:B------:R-:W-:Y:S02]  /*77080*/  IMAD.MOV.U32 R22, RZ, RZ, R36 ;  /* 0x000000ffff167224 */ /* 0x000fe400078e0024 */
[----:B------:R-:W-:Y:S02]  /*77090*/  IMAD.MOV.U32 R29, RZ, RZ, R30 ;  /* 0x000000ffff1d7224 */ /* 0x000fe400078e001e */
[----:B------:R-:W-:Y:S01]  /*770a0*/  IMAD.MOV.U32 R31, RZ, RZ, R16 ;  /* 0x000000ffff1f7224 */ /* 0x000fe200078e0010 */
[----:B------:R-:W3:Y:S01]  /*770b0*/  LDL.LU R15, [R1+0x97c] ;  /* 0x00097c00010f7983 */ /* 0x000ee20000300800 */
[----:B------:R-:W-:Y:S02]  /*770c0*/  IMAD.MOV.U32 R0, RZ, RZ, R37 ;  /* 0x000000ffff007224 */ /* 0x000fe400078e0025 */
[----:B------:R-:W-:-:S02]  /*770d0*/  IMAD.MOV.U32 R30, RZ, RZ, R17 ;  /* 0x000000ffff1e7224 */ /* 0x000fc400078e0011 */
[----:B------:R-:W-:Y:S01]  /*770e0*/  IMAD.MOV.U32 R16, RZ, RZ, R18 ;  /* 0x000000ffff107224 */ /* 0x000fe200078e0012 */
[----:B------:R-:W3:Y:S01]  /*770f0*/  LDL.LU R36, [R1+0x980] ;  /* 0x0009800001247983 */ /* 0x000ee20000300800 */
[----:B------:R-:W-:Y:S02]  /*77100*/  IMAD.MOV.U32 R17, RZ, RZ, R19 ;  /* 0x000000ffff117224 */ /* 0x000fe400078e0013 */
[----:B------:R-:W-:Y:S01]  /*77110*/  IMAD.MOV.U32 R18, RZ, RZ, R38 ;  /* 0x000000ffff127224 */ /* 0x000fe200078e0026 */
        /* <DEDUP_REMOVED lines=74> */
[----:B------:R-:W2:Y:S04]  /*775c0*/  LDL.LU.64 R8, [R1+0x3f00] ;  /* 0x003f000001087983 */ /* 0x000ea80000300a00 */
        /* <DEDUP_REMOVED lines=8> */
[----:B0-----:R-:W3:Y:S04]  /*77650*/  LDL.LU.64 R6, [R1+0x3ef8] ;  /* 0x003ef80001067983 */ /* 0x001ee80000300a00 */
[----:B------:R-:W4:Y:S02]  /*77660*/  LDL.LU.64 R4, [R1+0x3ef0] ;  /* 0x003ef00001047983 */ /* 0x000f240000300a00 */
[----:B----4-:R-:W-:-:S15]  /*77670*/  HMMA.16816.F32 R36, R32, R4, R36 ;  /* 0x000000042024723c */ /* 0x010fde0000001824 */
[----:B------:R-:W-:-:S08]  /*77680*/  NOP ;  /* 0x0000000000007918 */ /* 0x000fd00000000000 */
[----:B------:R-:W-:Y:S04]  /*77690*/  STL.64 [R1+0x17d0], R36 ;  /* 0x0017d02401007387 */ /* 0x000fe80000100a00 */
[----:B------:R3:W-:Y:S02]  /*776a0*/  STL.64 [R1+0x17d8], R38 ;  /* 0x0017d82601007387 */ /* 0x0007e40000100a00 */
[C---:B---3--:R-:W-:Y:S06]  /*776b0*/  HMMA.16816.F32 R36, R32.reuse, R6, R40 ;  /* 0x000000062024723c */ /* 0x048fec0000001828 */
[----:B------:R-:W-:Y:S04]  /*776c0*/  STL.64 [R1+0x3df8], R6 ;  /* 0x003df80601007387 */ /* 0x000fe80000100a00 */
[----:B------:R2:W-:Y:S02]  /*776d0*/  STL.64 [R1+0x3df0], R4 ;  /* 0x003df00401007387 */ /* 0x0005e40000100a00 */
[C---:B--2---:R-:W-:Y:S11]  /*776e0*/  HMMA.16816.F32 R4, R32.reuse, R10, R48 ;  /* 0x0000000a2004723c */ /* 0x044ff60000001830 */
[----:B------:R-:W-:Y:S04]  /*776f0*/  STL.64 [R1+0x17c0], R36 ;  /* 0x0017c02401007387 */ /* 0x000fe80000100a00 */
[----:B------:R0:W-:Y:S02]  /*77700*/  STL.64 [R1+0x17c8], R38 ;  /* 0x0017c82601007387 */ /* 0x0001e40000100a00 */
[----:B0-----:R-:W-:Y:S02]  /*77710*/  HMMA.16816.F32 R36, R32, R8, R44 ;  /* 0x000000082024723c */ /* 0x001fe4000000182c */
[----:B------:R-:W-:-:S15]  /*77720*/  STL.64 [R1+0x3e18], R10 ;  /* 0x003e180a01007387 */ /* 0x000fde0000100a00 */
[----:B------:R-:W-:-:S06]  /*77730*/  NOP ;  /* 0x0000000000007918 */ /* 0x000fcc0000000000 */
[----:B------:R-:W-:Y:S04]  /*77740*/  STL.64 [R1+0x17b0], R36 ;  /* 0x0017b02401007387 */ /* 0x000fe80000100a00 */
[----:B------:R-:W-:Y:S04]  /*77750*/  STL.64 [R1+0x17b8], R38 ;  /* 0x0017b82601007387 */ /* 0x000fe80000100a00 */
[----:B------:R0:W-:Y:S04]  /*77760*/  STL.64 [R1+0x3e10], R8 ;  /* 0x003e100801007387 */ /* 0x0001e80000100a00 */
[----:B------:R-:W-:Y:S04]  /*77770*/  STL.64 [R1+0x17a0], R4 ;  /* 0x0017a00401007387 */ /* 0x000fe80000100a00 */
[----:B------:R1:W-:Y:S01]  /*77780*/  STL.64 [R1+0x17a8], R6 ;  /* 0x0017a80601007387 */ /* 0x0003e20000100a00 */
[C---:B0-----:R-:W-:Y:S06]  /*77790*/  HMMA.16816.F32 R8, R32.reuse, R12, R52 ;  /* 0x0000000c2008723c */ /* 0x041fec0000001834 */
[----:B-1----:R-:W-:Y:S07]  /*777a0*/  HMMA.16816.F32 R4, R32, R14, R56 ;  /* 0x0000000e2004723c */ /* 0x002fee0000001838 */
[----:B------:R-:W-:-:S02]  /*777b0*/  IMAD.MOV.U32 R58, RZ, RZ, R18 ;  /* 0x000000ffff3a7224 */ /* 0x000fc400078e0012 */
[----:B------:R-:W-:Y:S02]  /*777c0*/  IMAD.MOV.U32 R59, RZ, RZ, R19 ;  /* 0x000000ffff3b7224 */ /* 0x000fe400078e0013 */
[----:B------:R-:W-:Y:S02]  /*777d0*/  IMAD.MOV.U32 R56, RZ, RZ, R16 ;  /* 0x000000ffff387224 */ /* 0x000fe400078e0010 */
[----:B------:R-:W-:-:S04]  /*777e0*/  IMAD.MOV.U32 R57, RZ, RZ, R17 ;  /* 0x000000ffff397224 */ /* 0x000fc800078e0011 */
        /* <DEDUP_REMOVED lines=8> */
[----:B------:R-:W-:Y:S04]  /*77870*/  STL.64 [R1+0x3e88], R58 ;  /* 0x003e883a01007387 */ /* 0x000fe80000100a00 */
[----:B------:R-:W-:Y:S04]  /*77880*/  STL.64 [R1+0x3e80], R56 ;  /* 0x003e803801007387 */ /* 0x000fe80000100a00 */
[----:B------:R-:W4:Y:S04]  /*77890*/  LDL.LU R48, [R1+0x850] ;  /* 0x0008500001307983 */ /* 0x000f280000300800 */
[----:B------:R-:W4:Y:S04]  /*778a0*/  LDL.LU R49, [R1+0x854] ;  /* 0x0008540001317983 */ /* 0x000f280000300800 */
[----:B------:R-:W2:Y:S04]  /*778b0*/  LDL.LU R50, [R1+0x858] ;  /* 0x0008580001327983 */ /* 0x000ea80000300800 */
[----:B------:R-:W2:Y:S04]  /*778c0*/  LDL.LU R51, [R1+0x85c] ;  /* 0x00085c0001337983 */ /* 0x000ea80000300800 */
[----:B--2---:R-:W-:Y:S04]  /*778d0*/  STL.64 [R1+0x3ea0], R50 ;  /* 0x003ea03201007387 */ /* 0x004fe80000100a00 */
[----:B----4-:R2:W-:Y:S04]  /*778e0*/  STL.64 [R1+0x3e98], R48 ;  /* 0x003e983001007387 */ /* 0x0105e80000100a00 */
[----:B------:R-:W4:Y:S04]  /*778f0*/  LDL.LU R40, [R1+0x860] ;  /* 0x0008600001287983 */ /* 0x000f280000300800 */
[----:B------:R-:W4:Y:S04]  /*77900*/  LDL.LU R41, [R1+0x864] ;  /* 0x0008640001297983 */ /* 0x000f280000300800 */
[----:B------:R-:W3:Y:S04]  /*77910*/  LDL.LU R42, [R1+0x868] ;  /* 0x00086800012a7983 */ /* 0x000ee80000300800 */
[----:B------:R-:W3:Y:S01]  /*77920*/  LDL.LU R43, [R1+0x86c] ;  /* 0x00086c00012b7983 */ /* 0x000ee20000300800 */
[----:B------:R-:W-:-:S02]  /*77930*/  IMAD.MOV.U32 R46, RZ, RZ, R31 ;  /* 0x000000ffff2e7224 */ /* 0x000fc400078e001f */
[----:B------:R-:W-:Y:S02]  /*77940*/  IMAD.MOV.U32 R47, RZ, RZ, R30 ;  /* 0x000000ffff2f7224 */ /* 0x000fe400078e001e */
[----:B------:R-:W-:Y:S02]  /*77950*/  IMAD.MOV.U32 R44, RZ, RZ, R29 ;  /* 0x000000ffff2c7224 */ /* 0x000fe400078e001d */
[----:B------:R-:W-:Y:S01]  /*77960*/  IMAD.MOV.U32 R45, RZ, RZ, R28 ;  /* 0x000000ffff2d7224 */ /* 0x000fe200078e001c */
[----:B---3--:R-:W-:Y:S04]  /*77970*/  STL.64 [R1+0x3eb8], R42 ;  /* 0x003eb82a01007387 */ /* 0x008fe80000100a00 */
[----:B----4-:R-:W-:Y:S04]  /*77980*/  STL.64 [R1+0x3eb0], R40 ;  /* 0x003eb02801007387 */ /* 0x010fe80000100a00 */
[----:B------:R-:W-:Y:S04]  /*77990*/  STL.64 [R1+0x3ec8], R46 ;  /* 0x003ec82e01007387 */ /* 0x000fe80000100a00 */
[----:B------:R3:W-:Y:S04]  /*779a0*/  STL.64 [R1+0x3ec0], R44 ;  /* 0x003ec02c01007387 */ /* 0x0007e80000100a00 */
[----:B0-----:R-:W4:Y:S04]  /*779b0*/  LDL.LU R4, [R1+0x870] ;  /* 0x0008700001047983 */ /* 0x001f280000300800 */
[----:B------:R-:W4:Y:S04]  /*779c0*/  LDL.LU R5, [R1+0x874] ;  /* 0x0008740001057983 */ /* 0x000f280000300800 */
[----:B-1----:R-:W2:Y:S04]  /*779d0*/  LDL.LU R6, [R1+0x878] ;  /* 0x0008780001067983 */ /* 0x002ea80000300800 */
[----:B------:R-:W2:Y:S01]  /*779e0*/  LDL.LU R7, [R1+0x87c] ;  /* 0x00087c0001077983 */ /* 0x000ea20000300800 */
[----:B------:R-:W-:-:S02]  /*779f0*/  IMAD.MOV.U32 R8, RZ, RZ, R22 ;  /* 0x000000ffff087224 */ /* 0x000fc400078e0016 */
[----:B------:R-:W-:Y:S01]  /*77a00*/  IMAD.MOV.U32 R11, RZ, RZ, R23 ;  /* 0x000000ffff0b7224 */ /* 0x000fe200078e0017 */
[----:B--2---:R-:W-:Y:S04]  /*77a10*/  STL.64 [R1+0x3ed8], R6 ;  /* 0x003ed80601007387 */ /* 0x004fe80000100a00 */
[----:B----4-:R0:W-:Y:S04]  /*77a20*/  STL.64 [R1+0x3ed0], R4 ;  /* 0x003ed00401007387 */ /* 0x0101e80000100a00 */
        /* <DEDUP_REMOVED lines=47> */
[----:B------:R-:W-:-:S15]  /*77d20*/  IMAD R28, R28, 0x100, R22 ;  /* 0x000001001c1c7824 */ /* 0x000fde00078e0216 */
[----:B------:R-:W-:-:S01]  /*77d30*/  NOP ;  /* 0x0000000000007918 */ /* 0x000fc20000000000 */
[----:B------:R-:W-:Y:S04]  /*77d40*/  STL.64 [R1+0x1770], R4 ;  /* 0x0017700401007387 */ /* 0x000fe80000100a00 */
[----:B------:R0:W-:Y:S04]  /*77d50*/  STL.64 [R1+0x1778], R6 ;  /* 0x0017780601007387 */ /* 0x0001e80000100a00 */
[----:B0-----:R-:W2:Y:S04]  /*77d60*/  LDL.LU.64 R6, [R1+0x3ed8] ;  /* 0x003ed80001067983 */ /* 0x001ea80000300a00 */
[----:B------:R-:W2:Y:S04]  /*77d70*/  LDL.LU.64 R4, [R1+0x3ed0] ;  /* 0x003ed00001047983 */ /* 0x000ea80000300a00 */
[----:B------:R-:W-:Y:S04]  /*77d80*/  STL.64 [R1+0x1760], R44 ;  /* 0x0017602c01007387 */ /* 0x000fe80000100a00 */
[----:B------:R0:W-:Y:S04]  /*77d90*/  STL.64 [R1+0x1768], R46 ;  /* 0x0017682e01007387 */ /* 0x0001e80000100a00 */
[----:B0-----:R-:W3:Y:S04]  /*77da0*/  LDL.LU.64 R46, [R1+0x3ec8] ;  /* 0x003ec800012e7983 */ /* 0x001ee80000300a00 */
[----:B------:R-:W2:Y:S04]  /*77db0*/  LDL.LU.64 R44, [R1+0x3ec0] ;  /* 0x003ec000012c7983 */ /* 0x000ea80000300a00 */
[----:B------:R-:W-:Y:S04]  /*77dc0*/  STL.64 [R1+0x3dc8], R18 ;  /* 0x003dc81201007387 */ /* 0x000fe80000100a00 */
[----:B------:R0:W-:Y:S01]  /*77dd0*/  STL.64 [R1+0x3dc0], R16 ;  /* 0x003dc01001007387 */ /* 0x0001e20000100a00 */
[----:B------:R-:W-:-:S03]  /*77de0*/  IMAD R29, R29, 0x100, R23 ;  /* 0x000001001d1d7824 */ /* 0x000fc600078e0217 */
[----:B0-----:R-:W4:Y:S04]  /*77df0*/  LDL.LU R16, [R1+0x890] ;  /* 0x0008900001107983 */ /* 0x001f280000300800 */
[----:B------:R-:W4:Y:S04]  /*77e00*/  LDL.LU R17, [R1+0x894] ;  /* 0x0008940001117983 */ /* 0x000f280000300800 */
[----:B------:R-:W4:Y:S04]  /*77e10*/  LDL.LU R18, [R1+0x898] ;  /* 0x0008980001127983 */ /* 0x000f280000300800 */
[----:B------:R-:W4:Y:S04]  /*77e20*/  LDL.LU R19, [R1+0x89c] ;  /* 0x00089c0001137983 */ /* 0x000f280000300800 */
[----:B------:R-:W-:Y:S04]  /*77e30*/  STL.64 [R1+0x1750], R40 ;  /* 0x0017502801007387 */ /* 0x000fe80000100a00 */
[----:B------:R0:W-:Y:S04]  /*77e40*/  STL.64 [R1+0x1758], R42 ;  /* 0x0017582a01007387 */ /* 0x0001e80000100a00 */
[----:B0-----:R-:W3:Y:S04]  /*77e50*/  LDL.LU.64 R42, [R1+0x3eb8] ;  /* 0x003eb800012a7983 */ /* 0x001ee80000300a00 */
[----:B------:R-:W3:Y:S04]  /*77e60*/  LDL.LU.64 R40, [R1+0x3eb0] ;  /* 0x003eb00001287983 */ /* 0x000ee80000300a00 */
[----:B------:R-:W2:Y:S04]  /*77e70*/  LDL.LU R22, [R1+0x3eac] ;  /* 0x003eac0001167983 */ /* 0x000ea80000300800 */
[----:B------:R-:W2:Y:S01]  /*77e80*/  LDL.LU R23, [R1+0x3ea8] ;  /* 0x003ea80001177983 */ /* 0x000ea20000300800 */
[----:B------:R-:W-:Y:S01]  /*77e90*/  IMAD R30, R30, 0x100, R25 ;  /* 0x000001001e1e7824 */ /* 0x000fe200078e0219 */
        /* <DEDUP_REMOVED lines=11> */
[----:B------:R-:W2:Y:S04]  /*77f50*/  LDL.LU R23, [R1+0x8ac] ;  /* 0x0008ac0001177983 */ /* 0x000ea80000300800 */
[----:B------:R-:W4:Y:S01]  /*77f60*/  LDL.LU R25, [R1+0x3e90] ;  /* 0x003e900001197983 */ /* 0x000f220000300800 */
[C---:B------:R-:W-:Y:S06]  /*77f70*/  HMMA.16816.F32 R36, R32.reuse, R26, R36 ;  /* 0x0000001a2024723c */ /* 0x040fec0000001824 */
        /* <DEDUP_REMOVED lines=8> */
[----:B0-----:R-:W4:Y:S04]  /*78000*/  LDL.LU.64 R38, [R1+0x3e78] ;  /* 0x003e780001267983 */ /* 0x001f280000300a00 */
[----:B------:R-:W2:Y:S01]  /*78010*/  LDL.LU.64 R36, [R1+0x3e70] ;  /* 0x003e700001247983 */ /* 0x000ea20000300a00 */
[----:B------:R-:W-:Y:S01]  /*78020*/  IMAD R31, R0, 0x100, R31 ;  /* 0x00000100001f7824 */ /* 0x000fe200078e021f */
[----:B------:R-:W-:-:S02]  /*78030*/  F2FP.F16.E4M3.UNPACK_B R28, R28 ;  /* 0x0000001cff1c723e */ /* 0x000fc400020006ff */
[----:B------:R-:W-:Y:S02]  /*78040*/  F2FP.F16.E4M3.UNPACK_B R29, R29 ;  /* 0x0000001dff1d723e */ /* 0x000fe400020006ff */
[----:B------:R-:W-:Y:S02]  /*78050*/  F2FP.F16.E4M3.UNPACK_B R30, R30 ;  /* 0x0000001eff1e723e */ /* 0x000fe400020006ff */
[----:B------:R-:W-:-:S07]  /*78060*/  F2FP.F16.E4M3.UNPACK_B R31, R31 ;  /* 0x0000001fff1f723e */ /* 0x000fce00020006ff */
[C---:B------:R-:W-:Y:S06]  /*78070*/  HMMA.16816.F32 R16, R28.reuse, R8, R16 ;  /* 0x000000081c10723c */ /* 0x040fec0000001810 */
[C---:B------:R-:W-:Y:S06]  /*78080*/  HMMA.16816.F32 R8, R28.reuse, R10, R12 ;  /* 0x0000000a1c08723c */ /* 0x040fec000000180c */
[C---:B------:R-:W-:Y:S01]  /*78090*/  HMMA.16816.F32 R4, R28.reuse, R44, R4 ;  /* 0x0000002c1c04723c */ /* 0x040fe20000001804 */
[----:B------:R-:W-:Y:S04]  /*780a0*/  STL.64 [R1+0x3db8], R26 ;  /* 0x003db81a01007387 */ /* 0x000fe80000100a00 */
[----:B------:R-:W-:Y:S01]  /*780b0*/  STL.64 [R1+0x3db0], R24 ;  /* 0x003db01801007387 */ /* 0x000fe20000100a00 */
[----:B---3--:R-:W-:Y:S06]  /*780c0*/  HMMA.16816.F32 R12, R28, R46, R40 ;  /* 0x0000002e1c0c723c */ /* 0x008fec0000001828 */
[----:B--2---:R-:W-:Y:S01]  /*780d0*/  HMMA.16816.F32 R20, R32, R36, R20 ;  /* 0x000000242014723c */ /* 0x004fe20000001814 */
[----:B----4-:R-:W-:Y:S05]  /*780e0*/  STL.64 [R1+0x3e58], R38 ;  /* 0x003e582601007387 */ /* 0x010fea0000100a00 */
[----:B------:R-:W-:-:S15]  /*780f0*/  STL.64 [R1+0x3e50], R36 ;  /* 0x003e502401007387 */ /* 0x000fde0000100a00 */
        /* <DEDUP_REMOVED lines=13> */
[----:B------:R-:W2:Y:S08]  /*781d0*/  LDL.LU R20, [R1+0x740] ;  /* 0x0007400001147983 */ /* 0x000eb00000300800 */
        /* <DEDUP_REMOVED lines=131> */
[----:B--2---:R-:W-:-:S15]  /*78a10*/  HMMA.16816.F32 R44, R28, R42, R44 ;  /* 0x0000002a1c2c723c */ /* 0x004fde000000182c */
[----:B------:R-:W-:-:S08]  /*78a20*/  NOP ;  /* 0x0000000000007918 */ /* 0x000fd00000000000 */
[----:B------:R-:W-:Y:S04]  /*78a30*/  STL.64 [R1+0x1640], R44 ;  /* 0x0016402c01007387 */ /* 0x000fe80000100a00 */
[----:B------:R4:W-:Y:S02]  /*78a40*/  STL.64 [R1+0x1648], R46 ;  /* 0x0016482e01007387 */ /* 0x0009e40000100a00 */
[C---:B----4-:R-:W-:Y:S02]  /*78a50*/  HMMA.16816.F32 R44, R28.reuse, R40, R48 ;  /* 0x000000281c2c723c */ /* 0x050fe40000001830 */
[----:B------:R-:W-:Y:S04]  /*78a60*/  STL.64 [R1+0x3d60], R42 ;  /* 0x003d602a01007387 */ /* 0x000fe80000100a00 */
[----:B------:R0:W-:Y:S01]  /*78a70*/  STL.64 [R1+0x3d58], R40 ;  /* 0x003d582801007387 */ /* 0x0001e20000100a00 */
[C---:B------:R-:W-:Y:S06]  /*78a80*/  HMMA.16816.F32 R32, R28.reuse, R4, R32 ;  /* 0x000000041c20723c */ /* 0x040fec0000001820 */
[C---:B0-----:R-:W-:Y:S10]  /*78a90*/  HMMA.16816.F32 R40, R28.reuse, R2, R56 ;  /* 0x000000021c28723c */ /* 0x041ff40000001838 */
[----:B------:R-:W-:Y:S04]  /*78aa0*/  STL.64 [R1+0x1630], R44 ;  /* 0x0016302c01007387 */ /* 0x000fe80000100a00 */
[----:B------:R0:W-:Y:S02]  /*78ab0*/  STL.64 [R1+0x1638], R46 ;  /* 0x0016382e01007387 */ /* 0x0001e40000100a00 */
[C---:B0-----:R-:W-:Y:S06]  /*78ac0*/  HMMA.16816.F32 R44, R28.reuse, R38, R52 ;  /* 0x000000261c2c723c */ /* 0x041fec0000001834 */
        /* <DEDUP_REMOVED lines=17> */
[----:B------:R-:W-:Y:S04]  /*78be0*/  STL.64 [R1+0x15d0], R4 ;  /* 0x0015d00401007387 */ /* 0x000fe80000100a00 */
[----:B------:R-:W-:Y:S04]  /*78bf0*/  STL.64 [R1+0x15d8], R6 ;  /* 0x0015d80601007387 */ /* 0x000fe80000100a00 */
[----:B------:R-:W2:Y:S04]  /*78c00*/  LDL.LU R57, [R1+0x6a4] ;  /* 0x0006a40001397983 */ /* 0x000ea80000300800 */
[----:B------:R-:W3:Y:S04]  /*78c10*/  LDL.LU R58, [R1+0x6a8] ;  /* 0x0006a800013a7983 */ /* 0x000ee80000300800 */
[----:B------:R-:W3:Y:S04]  /*78c20*/  LDL.LU R59, [R1+0x6ac] ;  /* 0x0006ac00013b7983 */ /* 0x000ee80000300800 */
        /* <DEDUP_REMOVED lines=43> */
[----:B------:R-:W4:Y:S04]  /*78ee0*/  LDL.LU.64 R60, [R1+0x20] ;  /* 0x00002000013c7983 */ /* 0x000f280000300a00 */
        /* <DEDUP_REMOVED lines=33> */
[----:B------:R-:W2:Y:S04]  /*79100*/  LDL.LU.64 R20, [R1+0x3da0] ;  /* 0x003da00001147983 */ /* 0x000ea80000300a00 */
[----:B------:R-:W-:Y:S04]  /*79110*/  STL.64 [R1+0x3cc8], R18 ;  /* 0x003cc81201007387 */ /* 0x000fe80000100a00 */
[----:B------:R-:W-:Y:S01]  /*79120*/  STL.64 [R1+0x3cc0], R16 ;  /* 0x003cc01001007387 */ /* 0x000fe20000100a00 */
        /* <DEDUP_REMOVED lines=9> */
[C---:B--2---:R-:W-:Y:S06]  /*791c0*/  HMMA.16816.F32 R12, R28.reuse, R20, R12 ;  /* 0x000000141c0c723c */ /* 0x044fec000000180c */
[----:B---3--:R-:W-:-:S15]  /*791d0*/  HMMA.16816.F32 R8, R28, R22, R8 ;  /* 0x000000161c08723c */ /* 0x008fde0000001808 */
[----:B------:R-:W-:-:S02]  /*791e0*/  NOP ;  /* 0x0000000000007918 */ /* 0x000fc40000000000 */
[----:B------:R-:W-:Y:S04]  /*791f0*/  STL.64 [R1+0x1020], R12 ;  /* 0x0010200c01007387 */ /* 0x000fe80000100a00 */
[----:B------:R-:W-:Y:S04]  /*79200*/  STL.64 [R1+0x1028], R14 ;  /* 0x0010280e01007387 */ /* 0x000fe80000100a00 */
[----:B------:R-:W-:Y:S04]  /*79210*/  STL.64 [R1+0x3ce8], R22 ;  /* 0x003ce81601007387 */ /* 0x000fe80000100a00 */
[----:B------:R-:W-:Y:S04]  /*79220*/  STL.64 [R1+0x3ce0], R20 ;  /* 0x003ce01401007387 */ /* 0x000fe80000100a00 */
[----:B------:R-:W-:Y:S04]  /*79230*/  STL.64 [R1+0x1010], R8 ;  /* 0x0010100801007387 */ /* 0x000fe80000100a00 */
[----:B------:R4:W-:Y:S02]  /*79240*/  STL.64 [R1+0x1018], R10 ;  /* 0x0010180a01007387 */ /* 0x0009e40000100a00 */
[C---:B----4-:R-:W-:Y:S06]  /*79250*/  HMMA.16816.F32 R8, R28.reuse, R24, R4 ;  /* 0x000000181c08723c */ /* 0x050fec0000001804 */
[----:B------:R-:W-:-:S15]  /*79260*/  HMMA.16816.F32 R4, R28, R26, R40 ;  /* 0x0000001a1c04723c */ /* 0x000fde0000001828 */
[----:B------:R-:W-:-:S02]  /*79270*/  NOP ;  /* 0x0000000000007918 */ /* 0x000fc40000000000 */
        /* <DEDUP_REMOVED lines=11> */
[----:B0-----:R-:W-:Y:S02]  /*79330*/  HMMA.16816.F32 R4, R32, R54, R48 ;  /* 0x000000362004723c */ /* 0x001fe40000001830 */
[----:B------:R-:W-:-:S15]  /*79340*/  STL [R1+0x3ca4], R0 ;  /* 0x003ca40001007387 */ /* 0x000fde0000100800 */
[----:B------:R-:W-:-:S06]  /*79350*/  NOP ;  /* 0x0000000000007918 */ /* 0x000fcc0000000000 */
[----:B------:R-:W-:Y:S04]  /*79360*/  STL.64 [R1+0x1570], R4 ;  /* 0x0015700401007387 */ /* 0x000fe80000100a00 */
[----:B------:R0:W-:Y:S02]  /*79370*/  STL.64 [R1+0x1578], R6 ;  /* 0x0015780601007387 */ /* 0x0001e40000100a00 */
[----:B0-----:R-:W-:-:S15]  /*79380*/  HMMA.16816.F32 R4, R32, R60, R56 ;  /* 0x0000003c2004723c */ /* 0x001fde0000001838 */
[----:B------:R-:W-:-:S08]  /*79390*/  NOP ;  /* 0x0000000000007918 */ /* 0x000fd00000000000 */
[----:B------:R0:W-:Y:S04]  /*793a0*/  STL.64 [R1+0x1560], R4 ;  /* 0x0015600401007387 */ /* 0x0001e80000100a00 */
[----:B------:R1:W-:Y:S04]  /*793b0*/  STL.64 [R1+0x1568], R6 ;  /* 0x0015680601007387 */ /* 0x0003e80000100a00 */
        /* <DEDUP_REMOVED lines=36> */
[----:B------:R-:W4:Y:S04]  /*79600*/  LDL.LU R6, [R1+0x688] ;  /* 0x0006880001067983 */ /* 0x000f280000300800 */
[----:B------:R-:W4:Y:S04]  /*79610*/  LDL.LU R7, [R1+0x68c] ;  /* 0x00068c0001077983 */ /* 0x000f280000300800 */
[----:B------:R-:W4:Y:S04]  /*79620*/  LDL.LU.64 R38, [R1+0x10] ;  /* 0x0000100001267983 */ /* 0x000f280000300a00 */
        /* <DEDUP_REMOVED lines=25> */
[----:B------:R-:W-:Y:S04]  /*797c0*/  STL [R1+0x3cac], R37 ;  /* 0x003cac2501007387 */ /* 0x000fe80000100800 */
[----:B------:R0:W-:Y:S04]  /*797d0*/  STL [R1+0x3ca8], R36 ;  /* 0x003ca82401007387 */ /* 0x0001e80000100800 */
[----:B0-----:R-:W3:Y:S01]  /*797e0*/  LDL.64 R36, [R1+0x18] ;  /* 0x0000180001247983 */ /* 0x001ee20000100a00 */
[C---:B----4-:R-:W-:Y:S06]  /*797f0*/  HMMA.16816.F32 R4, R32.reuse, R38, R4 ;  /* 0x000000262004723c */ /* 0x050fec0000001804 */
[----:B---3--:R-:W-:Y:S06]  /*79800*/  HMMA.16816.F32 R12, R32, R36, R12 ;  /* 0x00000024200c723c */ /* 0x008fec000000180c */
[----:B------:R-:W-:-:S02]  /*79810*/  IMAD.MOV.U32 R0, RZ, RZ, R37 ;  /* 0x000000ffff007224 */ /* 0x000fc400078e0025 */
[----:B------:R-:W-:Y:S02]  /*79820*/  IMAD.MOV.U32 R36, RZ, RZ, R39 ;  /* 0x000000ffff247224 */ /* 0x000fe400078e0027 */
[----:B------:R-:W-:-:S13]  /*79830*/  IMAD.MOV.U32 R37, RZ, RZ, R38 ;  /* 0x000000ffff257224 */ /* 0x000fda00078e0026 */
[----:B------:R-:W-:Y:S04]  /*79840*/  STL.64 [R1+0x1550], R12 ;  /* 0x0015500c01007387 */ /* 0x000fe80000100a00 */
[----:B------:R0:W-:Y:S04]  /*79850*/  STL.64 [R1+0x1558], R14 ;  /* 0x0015580e01007387 */ /* 0x0001e80000100a00 */
[----:B0-----:R-:W3:Y:S04]  /*79860*/  LDL.LU.64 R14, [R1+0x3d98] ;  /* 0x003d9800010e7983 */ /* 0x001ee80000300a00 */
[----:B------:R-:W3:Y:S04]  /*79870*/  LDL.LU.64 R12, [R1+0x3d90] ;  /* 0x003d9000010c7983 */ /* 0x000ee80000300a00 */
[----:B------:R-:W-:Y:S04]  /*79880*/  STL [R1+0x3cb0], R0 ;  /* 0x003cb00001007387 */ /* 0x000fe80000100800 */
[----:B------:R-:W-:Y:S04]  /*79890*/  STL.64 [R1+0x1540], R4 ;  /* 0x0015400401007387 */ /* 0x000fe80000100a00 */
[----:B------:R0:W-:Y:S04]  /*798a0*/  STL.64 [R1+0x1548], R6 ;  /* 0x0015480601007387 */ /* 0x0001e80000100a00 */
[----:B0-----:R-:W4:Y:S04]  /*798b0*/  LDL.LU.64 R6, [R1+0x3d88] ;  /* 0x003d880001067983 */ /* 0x001f280000300a00 */
[----:B------:R-:W4:Y:S04]  /*798c0*/  LDL.LU.64 R4, [R1+0x3d80] ;  /* 0x003d800001047983 */ /* 0x000f280000300a00 */
[----:B------:R-:W4:Y:S04]  /*798d0*/  LDL.LU.64 R38, [R1+0x3d78] ;  /* 0x003d780001267983 */ /* 0x000f280000300a00 */
[----:B------:R-:W-:Y:S04]  /*798e0*/  STL [R1+0x3cb8], R36 ;  /* 0x003cb82401007387 */ /* 0x000fe80000100800 */
[----:B------:R0:W-:Y:S04]  /*798f0*/  STL [R1+0x3cb4], R37 ;  /* 0x003cb42501007387 */ /* 0x0001e80000100800 */
[----:B0-----:R-:W3:Y:S01]  /*79900*/  LDL.64 R36, [R1+0x8] ;  /* 0x0000080001247983 */ /* 0x001ee20000100a00 */
[C---:B--2---:R-:W-:Y:S06]  /*79910*/  HMMA.16816.F32 R40, R32.reuse, R60, R40 ;  /* 0x0000003c2028723c */ /* 0x044fec0000001828 */
[----:B---3--:R-:W-:Y:S06]  /*79920*/  HMMA.16816.F32 R24, R32, R36, R24 ;  /* 0x000000242018723c */ /* 0x008fec0000001818 */
[----:B------:R-:W-:-:S02]  /*79930*/  IMAD.MOV.U32 R0, RZ, RZ, R37 ;  /* 0x000000ffff007224 */ /* 0x000fc400078e0025 */
[----:B------:R-:W-:Y:S02]  /*79940*/  IMAD.MOV.U32 R36, RZ, RZ, R60 ;  /* 0x000000ffff247224 */ /* 0x000fe400078e003c */
[----:B------:R-:W-:-:S13]  /*79950*/  IMAD.MOV.U32 R37, RZ, RZ, R61 ;  /* 0x000000ffff257224 */ /* 0x000fda00078e003d */
        /* <DEDUP_REMOVED lines=38> */
[C---:B---3--:R-:W-:Y:S06]  /*79bc0*/  HMMA.16816.F32 R56, R32.reuse, R52, R56 ;  /* 0x000000342038723c */ /* 0x048fec0000001838 */
[C---:B------:R-:W-:Y:S06]  /*79bd0*/  HMMA.16816.F32 R16, R32.reuse, R46, R16 ;  /* 0x0000002e2010723c */ /* 0x040fec0000001810 */
[C---:B----4-:R-:W-:Y:S06]  /*79be0*/  HMMA.16816.F32 R12, R32.reuse, R44, R12 ;  /* 0x0000002c200c723c */ /* 0x050fec000000180c */
[C---:B------:R-:W-:Y:S06]  /*79bf0*/  HMMA.16816.F32 R8, R32.reuse, R42, R8 ;  /* 0x0000002a2008723c */ /* 0x040fec0000001808 */
[C---:B------:R-:W-:Y:S01]  /*79c00*/  HMMA.16816.F32 R4, R32.reuse, R40, R4 ;  /* 0x000000282004723c */ /* 0x040fe20000001804 */
        /* <DEDUP_REMOVED lines=25> */
[----:B------:R-:W2:Y:S04]  /*79da0*/  LDL.LU R50, [R1+0x588] ;  /* 0x0005880001327983 */ /* 0x000ea80000300800 */
[----:B------:R-:W2:Y:S04]  /*79db0*/  LDL.LU R51, [R1+0x58c] ;  /* 0x00058c0001337983 */ /* 0x000ea80000300800 */
[----:B-1----:R-:W4:Y:S04]  /*79dc0*/  LDL.LU R44, [R1+0x590] ;  /* 0x00059000012c7983 */ /* 0x002f280000300800 */
[----:B------:R-:W4:Y:S04]  /*79dd0*/  LDL.LU R45, [R1+0x594] ;  /* 0x00059400012d7983 */ /* 0x000f280000300800 */
[----:B------:R-:W4:Y:S04]  /*79de0*/  LDL.LU R46, [R1+0x598] ;  /* 0x00059800012e7983 */ /* 0x000f280000300800 */
[----:B------:R-:W4:Y:S04]  /*79df0*/  LDL.LU R47, [R1+0x59c] ;  /* 0x00059c00012f7983 */ /* 0x000f280000300800 */
        /* <DEDUP_REMOVED lines=44> */
[----:B0-----:R-:W4:Y:S01]  /*7a0c0*/  LDL.LU R44, [R1+0x4f0] ;  /* 0x0004f000012c7983 */ /* 0x001f220000300800 */
[C---:B--2---:R-:W-:Y:S06]  /*7a0d0*/  HMMA.16816.F32 R48, R32.reuse, R4, R48 ;  /* 0x000000042030723c */ /* 0x044fec0000001830 */
[----:B---3--:R-:W-:-:S15]  /*7a0e0*/  HMMA.16816.F32 R8, R32, R6, R8 ;  /* 0x000000062008723c */ /* 0x008fde0000001808 */
[----:B------:R-:W-:-:S02]  /*7a0f0*/  NOP ;  /* 0x0000000000007918 */ /* 0x000fc40000000000 */
[----:B------:R-:W-:Y:S04]  /*7a100*/  STL.64 [R1+0x1440], R48 ;  /* 0x0014403001007387 */ /* 0x000fe80000100a00 */
[----:B------:R0:W-:Y:S04]  /*7a110*/  STL.64 [R1+0x1448], R50 ;  /* 0x0014483201007387 */ /* 0x0001e80000100a00 */
[----:B------:R-:W4:Y:S04]  /*7a120*/  LDL.LU R45, [R1+0x4f4] ;  /* 0x0004f400012d7983 */ /* 0x000f280000300800 */
[----:B-1----:R-:W4:Y:S04]  /*7a130*/  LDL.LU R46, [R1+0x4f8] ;  /* 0x0004f800012e7983 */ /* 0x002f280000300800 */
[----:B------:R-:W4:Y:S04]  /*7a140*/  LDL.LU R47, [R1+0x4fc] ;  /* 0x0004fc00012f7983 */ /* 0x000f280000300800 */
[----:B0-----:R-:W2:Y:S04]  /*7a150*/  LDL.LU R50, [R1+0x3b10] ;  /* 0x003b100001327983 */ /* 0x001ea80000300800 */
[----:B------:R-:W2:Y:S04]  /*7a160*/  LDL.LU R30, [R1+0x3b0c] ;  /* 0x003b0c00011e7983 */ /* 0x000ea80000300800 */
[----:B------:R-:W3:Y:S04]  /*7a170*/  LDL.LU R51, [R1+0x3b18] ;  /* 0x003b180001337983 */ /* 0x000ee80000300800 */
[----:B------:R-:W3:Y:S04]  /*7a180*/  LDL.LU R31, [R1+0x3b14] ;  /* 0x003b1400011f7983 */ /* 0x000ee80000300800 */
        /* <DEDUP_REMOVED lines=35> */
[----:B------:R-:W-:-:S13]  /*7a3c0*/  STL.64 [R1+0x3b70], R12 ;  /* 0x003b700c01007387 */ /* 0x000fda0000100a00 */
[----:B------:R-:W-:Y:S04]  /*7a3d0*/  STL.64 [R1+0x11f0], R8 ;  /* 0x0011f00801007387 */ /* 0x000fe80000100a00 */
[----:B------:R4:W-:Y:S01]  /*7a3e0*/  STL.64 [R1+0x11f8], R10 ;  /* 0x0011f80a01007387 */ /* 0x0009e20000100a00 */
[----:B------:R-:W-:Y:S02]  /*7a3f0*/  IMAD R28, R28, 0x100, R58 ;  /* 0x000001001c1c7824 */ /* 0x000fe400078e023a */
[----:B------:R-:W-:Y:S01]  /*7a400*/  IMAD R29, R29, 0x100, R59 ;  /* 0x000001001d1d7824 */ /* 0x000fe200078e023b */
[C---:B----4-:R-:W-:Y:S06]  /*7a410*/  HMMA.16816.F32 R8, R32.reuse, R16, R4 ;  /* 0x000000102008723c */ /* 0x050fec0000001804 */
[C---:B--2---:R-:W-:Y:S06]  /*7a420*/  HMMA.16816.F32 R4, R32.reuse, R18, R40 ;  /* 0x000000122004723c */ /* 0x044fec0000001828 */
        /* <DEDUP_REMOVED lines=18> */
[----:B0-----:R-:W-:Y:S06]  /*7a550*/  HMMA.16816.F32 R4, R32, R22, R44 ;  /* 0x000000162004723c */ /* 0x001fec000000182c */
[----:B------:R-:W-:Y:S04]  /*7a560*/  STL.64 [R1+0x3b38], R22 ;  /* 0x003b381601007387 */ /* 0x000fe80000100a00 */
[----:B------:R0:W-:-:S13]  /*7a570*/  STL.64 [R1+0x3b30], R20 ;  /* 0x003b301401007387 */ /* 0x0001da0000100a00 */
[----:B------:R-:W-:Y:S04]  /*7a580*/  STL.64 [R1+0xff0], R4 ;  /* 0x000ff00401007387 */ /* 0x000fe80000100a00 */
[----:B------:R2:W-:Y:S04]  /*7a590*/  STL.64 [R1+0xff8], R6 ;  /* 0x000ff80601007387 */ /* 0x0005e80000100a00 */
[----:B------:R-:W4:Y:S04]  /*7a5a0*/  LDL.LU R12, [R1+0x1f0] ;  /* 0x0001f000010c7983 */ /* 0x000f280000300800 */
[----:B------:R-:W4:Y:S04]  /*7a5b0*/  LDL.LU R13, [R1+0x1f4] ;  /* 0x0001f400010d7983 */ /* 0x000f280000300800 */
[----:B------:R-:W2:Y:S04]  /*7a5c0*/  LDL.LU R14, [R1+0x1f8] ;  /* 0x0001f800010e7983 */ /* 0x000ea80000300800 */
[----:B------:R-:W2:Y:S04]  /*7a5d0*/  LDL.LU R15, [R1+0x1fc] ;  /* 0x0001fc00010f7983 */ /* 0x000ea80000300800 */
[----:B--2---:R-:W-:Y:S04]  /*7a5e0*/  STL.64 [R1+0x3c00], R14 ;  /* 0x003c000e01007387 */ /* 0x004fe80000100a00 */
[----:B----4-:R-:W-:Y:S04]  /*7a5f0*/  STL.64 [R1+0x3bf8], R12 ;  /* 0x003bf80c01007387 */ /* 0x010fe80000100a00 */
[----:B0-----:R-:W2:Y:S04]  /*7a600*/  LDL.LU R20, [R1+0x230] ;  /* 0x0002300001147983 */ /* 0x001ea80000300800 */
[----:B------:R-:W2:Y:S04]  /*7a610*/  LDL.LU R21, [R1+0x234] ;  /* 0x0002340001157983 */ /* 0x000ea80000300800 */
[----:B------:R-:W4:Y:S04]  /*7a620*/  LDL.LU R22, [R1+0x238] ;  /* 0x0002380001167983 */ /* 0x000f280000300800 */
[----:B------:R-:W4:Y:S01]  /*7a630*/  LDL.LU R23, [R1+0x23c] ;  /* 0x00023c0001177983 */ /* 0x000f220000300800 */
[----:B------:R-:W-:Y:S01]  /*7a640*/  HMMA.16816.F32 R4, R32, R24, R52 ;  /* 0x000000182004723c */ /* 0x000fe20000001834 */
[----:B------:R-:W-:-:S02]  /*7a650*/  IMAD R30, R30, 0x100, R50 ;  /* 0x000001001e1e7824 */ /* 0x000fc400078e0232 */
[----:B------:R-:W-:Y:S01]  /*7a660*/  IMAD R31, R31, 0x100, R51 ;  /* 0x000001001f1f7824 */ /* 0x000fe200078e0233 */
[----:B----4-:R-:W-:Y:S04]  /*7a670*/  STL.64 [R1+0x3c10], R22 ;  /* 0x003c101601007387 */ /* 0x010fe80000100a00 */
[----:B--2---:R-:W-:Y:S04]  /*7a680*/  STL.64 [R1+0x3c08], R20 ;  /* 0x003c081401007387 */ /* 0x004fe80000100a00 */
[----:B------:R-:W2:Y:S04]  /*7a690*/  LDL.LU R16, [R1+0x210] ;  /* 0x0002100001107983 */ /* 0x000ea80000300800 */
[----:B------:R-:W2:Y:S04]  /*7a6a0*/  LDL.LU R17, [R1+0x214] ;  /* 0x0002140001117983 */ /* 0x000ea80000300800 */
[----:B------:R-:W4:Y:S04]  /*7a6b0*/  LDL.LU R18, [R1+0x218] ;  /* 0x0002180001127983 */ /* 0x000f280000300800 */
[----:B------:R-:W4:Y:S01]  /*7a6c0*/  LDL.LU R19, [R1+0x21c] ;  /* 0x00021c0001137983 */ /* 0x000f220000300800 */
[----:B------:R-:W-:-:S02]  /*7a6d0*/  F2FP.F16.E4M3.UNPACK_B R30, R30 ;  /* 0x0000001eff1e723e */ /* 0x000fc400020006ff */
[----:B------:R-:W-:Y:S02]  /*7a6e0*/  F2FP.F16.E4M3.UNPACK_B R31, R31 ;  /* 0x0000001fff1f723e */ /* 0x000fe400020006ff */
[----:B------:R-:W-:Y:S02]  /*7a6f0*/  F2FP.F16.E4M3.UNPACK_B R28, R28 ;  /* 0x0000001cff1c723e */ /* 0x000fe400020006ff */
[----:B------:R-:W-:Y:S01]  /*7a700*/  F2FP.F16.E4M3.UNPACK_B R29, R29 ;  /* 0x0000001dff1d723e */ /* 0x000fe200020006ff */
[----:B----4-:R-:W-:Y:S04]  /*7a710*/  STL.64 [R1+0x3c20], R18 ;  /* 0x003c201201007387 */ /* 0x010fe80000100a00 */
[----:B--2---:R-:W-:Y:S04]  /*7a720*/  STL.64 [R1+0x3c18], R16 ;  /* 0x003c181001007387 */ /* 0x004fe80000100a00 */
[----:B------:R-:W-:Y:S04]  /*7a730*/  STL.64 [R1+0x3c90], R30 ;  /* 0x003c901e01007387 */ /* 0x000fe80000100a00 */
[----:B------:R-:W-:Y:S04]  /*7a740*/  STL.64 [R1+0x1ed0], R4 ;  /* 0x001ed00401007387 */ /* 0x000fe80000100a00 */
[----:B------:R3:W-:Y:S02]  /*7a750*/  STL.64 [R1+0x1ed8], R6 ;  /* 0x001ed80601007387 */ /* 0x0007e40000100a00 */
[----:B---3--:R-:W-:Y:S02]  /*7a760*/  HMMA.16816.F32 R4, R32, R26, R56 ;  /* 0x0000001a2004723c */ /* 0x008fe40000001838 */
[----:B------:R-:W-:Y:S04]  /*7a770*/  STL.64 [R1+0x3c88], R28 ;  /* 0x003c881c01007387 */ /* 0x000fe80000100a00 */
[----:B------:R-:W2:-:S15]  /*7a780*/  LDL.LU R48, [R1+0x350] ;  /* 0x0003500001307983 */ /* 0x000e9e0000300800 */
[----:B------:R-:W-:-:S02]  /*7a790*/  NOP ;  /* 0x0000000000007918 */ /* 0x000fc40000000000 */
[----:B------:R-:W-:Y:S04]  /*7a7a0*/  STL.64 [R1+0x1ec0], R4 ;  /* 0x001ec00401007387 */ /* 0x000fe80000100a00 */
[----:B------:R-:W-:Y:S04]  /*7a7b0*/  STL.64 [R1+0x1ec8], R6 ;  /* 0x001ec80601007387 */ /* 0x000fe80000100a00 */
[----:B------:R-:W2:Y:S04]  /*7a7c0*/  LDL.LU R49, [R1+0x354] ;  /* 0x0003540001317983 */ /* 0x000ea80000300800 */
[----:B------:R-:W3:Y:S04]  /*7a7d0*/  LDL.LU R50, [R1+0x358] ;  /* 0x0003580001327983 */ /* 0x000ee80000300800 */
[----:B------:R-:W3:Y:S04]  /*7a7e0*/  LDL.LU R51, [R1+0x35c] ;  /* 0x00035c0001337983 */ /* 0x000ee80000300800 */
[----:B---3--:R0:W-:Y:S04]  /*7a7f0*/  STL.64 [R1+0x3c30], R50 ;  /* 0x003c303201007387 */ /* 0x0081e80000100a00 */
        /* <DEDUP_REMOVED lines=15> */
[----:B------:R-:W3:Y:S04]  /*7a8f0*/  LDL.LU R36, [R1+0x3cb8] ;  /* 0x003cb80001247983 */ /* 0x000ee80000300800 */
[----:B------:R-:W0:Y:S04]  /*7a900*/  LDL.LU R37, [R1+0x3cb4] ;  /* 0x003cb40001257983 */ /* 0x000e280000300800 */
[----:B------:R-:W4:Y:S04]  /*7a910*/  LDL.LU R20, [R1+0x420] ;  /* 0x0004200001147983 */ /* 0x000f280000300800 */
[----:B------:R-:W4:Y:S04]  /*7a920*/  LDL.LU R21, [R1+0x424] ;  /* 0x0004240001157983 */ /* 0x000f280000300800 */
[----:B------:R-:W2:Y:S04]  /*7a930*/  LDL.LU R22, [R1+0x428] ;  /* 0x0004280001167983 */ /* 0x000ea80000300800 */
[----:B------:R-:W2:Y:S01]  /*7a940*/  LDL.LU R23, [R1+0x42c] ;  /* 0x00042c0001177983 */ /* 0x000ea20000300800 */
[----:B------:R-:W-:-:S03]  /*7a950*/  IMAD.MOV.U32 R13, RZ, RZ, R0 ;  /* 0x000000ffff0d7224 */ /* 0x000fc600078e0000 */
[----:B--2---:R2:W-:Y:S04]  /*7a960*/  STL.64 [R1+0x3c60], R22 ;  /* 0x003c601601007387 */ /* 0x0045e80000100a00 */
[----:B----4-:R-:W-:Y:S04]  /*7a970*/  STL.64 [R1+0x3c58], R20 ;  /* 0x003c581401007387 */ /* 0x010fe80000100a00 */
[----:B------:R-:W4:Y:S04]  /*7a980*/  LDL.LU R12, [R1+0x8] ;  /* 0x00000800010c7983 */ /* 0x000f280000300800 */
[----:B------:R-:W1:Y:S04]  /*7a990*/  LDL.LU R0, [R1+0x3cb0] ;  /* 0x003cb00001007983 */ /* 0x000e680000300800 */
[----:B------:R-:W-:Y:S04]  /*7a9a0*/  STL.64 [R1+0x3c70], R14 ;  /* 0x003c700e01007387 */ /* 0x000fe80000100a00 */
[----:B----4-:R4:W-:Y:S04]  /*7a9b0*/  STL.64 [R1+0x3c68], R12 ;  /* 0x003c680c01007387 */ /* 0x0109e80000100a00 */
[----:B------:R-:W2:Y:S04]  /*7a9c0*/  LDL.LU R16, [R1+0x440] ;  /* 0x0004400001107983 */ /* 0x000ea80000300800 */
[----:B------:R-:W2:Y:S04]  /*7a9d0*/  LDL.LU R17, [R1+0x444] ;  /* 0x0004440001117983 */ /* 0x000ea80000300800 */
[----:B------:R-:W4:Y:S04]  /*7a9e0*/  LDL.LU R18, [R1+0x448] ;  /* 0x0004480001127983 */ /* 0x000f280000300800 */
[----:B------:R-:W4:Y:S01]  /*7a9f0*/  LDL.LU R19, [R1+0x44c] ;  /* 0x00044c0001137983 */ /* 0x000f220000300800 */
[----:B0-----:R-:W-:-:S02]  /*7aa00*/  IMAD.MOV.U32 R50, RZ, RZ, R37 ;  /* 0x000000ffff327224 */ /* 0x001fc400078e0025 */
[----:B---3--:R-:W-:Y:S02]  /*7aa10*/  IMAD.MOV.U32 R51, RZ, RZ, R36 ;  /* 0x000000ffff337224 */ /* 0x008fe400078e0024 */
[----:B-1----:R-:W-:Y:S01]  /*7aa20*/  IMAD.MOV.U32 R49, RZ, RZ, R0 ;  /* 0x000000ffff317224 */ /* 0x002fe200078e0000 */
[----:B----4-:R-:W-:Y:S04]  /*7aa30*/  STL.64 [R1+0x3c80], R18 ;  /* 0x003c801201007387 */ /* 0x010fe80000100a00 */
[----:B--2---:R0:W-:Y:S04]  /*7aa40*/  STL.64 [R1+0x3c78], R16 ;  /* 0x003c781001007387 */ /* 0x0041e80000100a00 */
[----:B------:R-:W2:Y:S04]  /*7aa50*/  LDL.LU R37, [R1+0x3cac] ;  /* 0x003cac0001257983 */ /* 0x000ea80000300800 */
[----:B------:R-:W3:Y:S04]  /*7aa60*/  LDL.LU R36, [R1+0x3ca8] ;  /* 0x003ca80001247983 */ /* 0x000ee80000300800 */
[----:B------:R-:W4:Y:S04]  /*7aa70*/  LDL.LU R48, [R1+0x18] ;  /* 0x0000180001307983 */ /* 0x000f280000300800 */
[----:B------:R-:W4:Y:S04]  /*7aa80*/  LDL.LU R0, [R1+0x3ca4] ;  /* 0x003ca40001007983 */ /* 0x000f280000300800 */
[----:B------:R-:W4:Y:S04]  /*7aa90*/  LDL.LU R56, [R1+0x490] ;  /* 0x0004900001387983 */ /* 0x000f280000300800 */
[----:B------:R-:W4:Y:S04]  /*7aaa0*/  LDL.LU R57, [R1+0x494] ;  /* 0x0004940001397983 */ /* 0x000f280000300800 */
[----:B------:R-:W4:Y:S04]  /*7aab0*/  LDL.LU R58, [R1+0x498] ;  /* 0x00049800013a7983 */ /* 0x000f280000300800 */
[----:B------:R-:W4:Y:S01]  /*7aac0*/  LDL.LU R59, [R1+0x49c] ;  /* 0x00049c00013b7983 */ /* 0x000f220000300800 */
[----:B--2---:R-:W-:-:S02]  /*7aad0*/  IMAD.MOV.U32 R23, RZ, RZ, R37 ;  /* 0x000000ffff177224 */ /* 0x004fc400078e0025 */
[----:B---3--:R-:W-:Y:S02]  /*7aae0*/  IMAD.MOV.U32 R22, RZ, RZ, R36 ;  /* 0x000000ffff167224 */ /* 0x008fe400078e0024 */
[----:B------:R-:W2:Y:S04]  /*7aaf0*/  LDL.LU R36, [R1+0x3ca0] ;  /* 0x003ca00001247983 */ /* 0x000ea80000300800 */
[----:B------:R-:W2:Y:S04]  /*7ab00*/  LDL.LU R37, [R1+0x3c9c] ;  /* 0x003c9c0001257983 */ /* 0x000ea80000300800 */
[----:B------:R-:W3:Y:S04]  /*7ab10*/  LDL.LU R12, [R1+0x4b0] ;  /* 0x0004b000010c7983 */ /* 0x000ee80000300800 */
[----:B------:R-:W3:Y:S04]  /*7ab20*/  LDL.LU R13, [R1+0x4b4] ;  /* 0x0004b400010d7983 */ /* 0x000ee80000300800 */
[----:B------:R-:W3:Y:S04]  /*7ab30*/  LDL.LU R14, [R1+0x4b8] ;  /* 0x0004b800010e7983 */ /* 0x000ee80000300800 */
[----:B------:R-:W3:Y:S04]  /*7ab40*/  LDL.LU R15, [R1+0x4bc] ;  /* 0x0004bc00010f7983 */ /* 0x000ee80000300800 */
[----:B------:R-:W3:Y:S01]  /*7ab50*/  LDL.LU R20, [R1+0x28] ;  /* 0x0000280001147983 */ /* 0x000ee20000300800 */
[----:B----4-:R-:W-:-:S03]  /*7ab60*/  IMAD.MOV.U32 R21, RZ, RZ, R0 ;  /* 0x000000ffff157224 */ /* 0x010fc600078e0000 */
        /* <DEDUP_REMOVED lines=35> */
[----:B--2---:R-:W-:Y:S03]  /*7ada0*/  HMMA.16816.F32 R32, R32, R36, R28 ;  /* 0x000000242020723c */ /* 0x004fe6000000181c */
[----:B------:R-:W3:Y:S04]  /*7adb0*/  LDL.LU.64 R30, [R1+0x3c90] ;  /* 0x003c9000011e7983 */ /* 0x000ee80000300a00 */
[----:B------:R-:W3:-:S15]  /*7adc0*/  LDL.LU.64 R28, [R1+0x3c88] ;  /* 0x003c8800011c7983 */ /* 0x000ede0000300a00 */
[----:B------:R-:W-:-:S01]  /*7add0*/  NOP ;  /* 0x0000000000007918 */ /* 0x000fc20000000000 */
[----:B------:R0:W-:Y:S04]  /*7ade0*/  STL.64 [R1+0x11d0], R32 ;  /* 0x0011d02001007387 */ /* 0x0001e80000100a00 */
[----:B------:R1:W-:Y:S04]  /*7adf0*/  STL.64 [R1+0x11d8], R34 ;  /* 0x0011d82201007387 */ /* 0x0003e80000100a00 */
[----:B0-----:R-:W2:Y:S04]  /*7ae00*/  LDL.LU R32, [R1+0x270] ;  /* 0x0002700001207983 */ /* 0x001ea80000300800 */
[----:B------:R-:W2:Y:S04]  /*7ae10*/  LDL.LU R33, [R1+0x274] ;  /* 0x0002740001217983 */ /* 0x000ea80000300800 */
[----:B-1----:R-:W2:Y:S04]  /*7ae20*/  LDL.LU R34, [R1+0x278] ;  /* 0x0002780001227983 */ /* 0x002ea80000300800 */
[----:B------:R-:W2:Y:S01]  /*7ae30*/  LDL.LU R35, [R1+0x27c] ;  /* 0x00027c0001237983 */ /* 0x000ea20000300800 */
[C---:B---3--:R-:W-:Y:S06]  /*7ae40*/  HMMA.16816.F32 R16, R28.reuse, R20, R16 ;  /* 0x000000141c10723c */ /* 0x048fec0000001810 */
[C---:B------:R-:W-:Y:S06]  /*7ae50*/  HMMA.16816.F32 R20, R28.reuse, R22, R12 ;  /* 0x000000161c14723c */ /* 0x040fec000000180c */
[C---:B------:R-:W-:Y:S11]  /*7ae60*/  HMMA.16816.F32 R56, R28.reuse, R48, R56 ;  /* 0x000000301c38723c */ /* 0x040ff60000001838 */
[----:B------:R-:W-:Y:S04]  /*7ae70*/  STL.64 [R1+0x480], R16 ;  /* 0x0004801001007387 */ /* 0x000fe80000100a00 */
[----:B------:R0:W-:Y:S04]  /*7ae80*/  STL.64 [R1+0x488], R18 ;  /* 0x0004881201007387 */ /* 0x0001e80000100a00 */
[----:B0-----:R-:W3:Y:S04]  /*7ae90*/  LDL.LU.64 R18, [R1+0x3c80] ;  /* 0x003c800001127983 */ /* 0x001ee80000300a00 */
[----:B------:R-:W3:Y:S04]  /*7aea0*/  LDL.LU.64 R16, [R1+0x3c78] ;  /* 0x003c780001107983 */ /* 0x000ee80000300a00 */
[----:B------:R-:W2:Y:S04]  /*7aeb0*/  LDL.LU.64 R14, [R1+0x3c70] ;  /* 0x003c7000010e7983 */ /* 0x000ea80000300a00 */
        /* <DEDUP_REMOVED lines=9> */
[----:B----4-:R-:W-:Y:S03]  /*7af50*/  HMMA.16816.F32 R48, R28, R50, R52 ;  /* 0x000000321c30723c */ /* 0x010fe60000001834 */
[----:B------:R-:W4:Y:S04]  /*7af60*/  LDL.LU.64 R54, [R1+0x3c40] ;  /* 0x003c400001367983 */ /* 0x000f280000300a00 */
[----:B------:R-:W4:-:S15]  /*7af70*/  LDL.LU.64 R52, [R1+0x3c38] ;  /* 0x003c380001347983 */ /* 0x000f1e0000300a00 */
[----:B------:R-:W-:-:S01]  /*7af80*/  NOP ;  /* 0x0000000000007918 */ /* 0x000fc20000000000 */
[----:B------:R-:W-:Y:S04]  /*7af90*/  STL.64 [R1+0x11a0], R48 ;  /* 0x0011a03001007387 */ /* 0x000fe80000100a00 */
[----:B------:R0:W-:Y:S04]  /*7afa0*/  STL.64 [R1+0x11a8], R50 ;  /* 0x0011a83201007387 */ /* 0x0001e80000100a00 */
[----:B0-----:R-:W4:Y:S04]  /*7afb0*/  LDL.LU.64 R50, [R1+0x3c30] ;  /* 0x003c300001327983 */ /* 0x001f280000300a00 */
[----:B------:R-:W4:Y:S01]  /*7afc0*/  LDL.LU.64 R48, [R1+0x3c28] ;  /* 0x003c280001307983 */ /* 0x000f220000300a00 */
[C---:B---3--:R-:W-:Y:S06]  /*7afd0*/  HMMA.16816.F32 R16, R28.reuse, R12, R16 ;  /* 0x0000000c1c10723c */ /* 0x048fec0000001810 */
[C---:B--2---:R-:W-:Y:S06]  /*7afe0*/  HMMA.16816.F32 R12, R28.reuse, R14, R20 ;  /* 0x0000000e1c0c723c */ /* 0x044fec0000001814 */
[C---:B------:R-:W-:Y:S11]  /*7aff0*/  HMMA.16816.F32 R56, R28.reuse, R60, R56 ;  /* 0x0000003c1c38723c */ /* 0x040ff60000001838 */
        /* <DEDUP_REMOVED lines=8> */
[----:B0-----:R-:W2:Y:S04]  /*7b080*/  LDL.LU.64 R14, [R1+0x3c00] ;  /* 0x003c0000010e7983 */ /* 0x001ea80000300a00 */
[----:B------:R-:W2:Y:S04]  /*7b090*/  LDL.LU.64 R12, [R1+0x3bf8] ;  /* 0x003bf800010c7983 */ /* 0x000ea80000300a00 */
[----:B------:R-:W-:Y:S04]  /*7b0a0*/  STL.64 [R1+0x3c0], R56 ;  /* 0x0003c03801007387 */ /* 0x000fe80000100a00 */
[----:B------:R0:W-:Y:S04]  /*7b0b0*/  STL.64 [R1+0x3c8], R58 ;  /* 0x0003c83a01007387 */ /* 0x0001e80000100a00 */
[----:B0-----:R-:W4:Y:S04]  /*7b0c0*/  LDL.LU.64 R58, [R1+0x3bf0] ;  /* 0x003bf000013a7983 */ /* 0x001f280000300a00 */
[----:B------:R-:W3:Y:S01]  /*7b0d0*/  LDL.LU.64 R56, [R1+0x3be8] ;  /* 0x003be80001387983 */ /* 0x000ee20000300a00 */
[C---:B----4-:R-:W-:Y:S06]  /*7b0e0*/  HMMA.16816.F32 R8, R28.reuse, R58, R8 ;  /* 0x0000003a1c08723c */ /* 0x050fec0000001808 */
[----:B---3--:R-:W-:-:S15]  /*7b0f0*/  HMMA.16816.F32 R56, R28, R56, R52 ;  /* 0x000000381c38723c */ /* 0x008fde0000001834 */
        /* <DEDUP_REMOVED lines=35> */
[----:B------:R-:W2:Y:S04]  /*7b330*/  LDL.LU.64 R46, [R1+0x3b90] ;  /* 0x003b9000012e7983 */ /* 0x000ea80000300a00 */
[----:B------:R-:W4:Y:S04]  /*7b340*/  LDL.LU.64 R44, [R1+0x3b88] ;  /* 0x003b8800012c7983 */ /* 0x000f280000300a00 */
[----:B------:R0:W-:Y:S04]  /*7b350*/  STL.64 [R1+0x2e0], R48 ;  /* 0x0002e03001007387 */ /* 0x0001e80000100a00 */
[----:B------:R1:W-:Y:S04]  /*7b360*/  STL.64 [R1+0x2e8], R50 ;  /* 0x0002e83201007387 */ /* 0x0003e80000100a00 */
[----:B0-----:R-:W2:Y:S04]  /*7b370*/  LDL.LU R48, [R1+0x2f0] ;  /* 0x0002f00001307983 */ /* 0x001ea80000300800 */
[----:B------:R-:W2:Y:S04]  /*7b380*/  LDL.LU R49, [R1+0x2f4] ;  /* 0x0002f40001317983 */ /* 0x000ea80000300800 */
[----:B-1----:R-:W2:Y:S04]  /*7b390*/  LDL.LU R50, [R1+0x2f8] ;  /* 0x0002f80001327983 */ /* 0x002ea80000300800 */
[----:B------:R-:W2:Y:S01]  /*7b3a0*/  LDL.LU R51, [R1+0x2fc] ;  /* 0x0002fc0001337983 */ /* 0x000ea20000300800 */
[C---:B------:R-:W-:Y:S06]  /*7b3b0*/  HMMA.16816.F32 R24, R28.reuse, R38, R24 ;  /* 0x000000261c18723c */ /* 0x040fec0000001818 */
[C---:B------:R-:W-:Y:S06]  /*7b3c0*/  HMMA.16816.F32 R20, R28.reuse, R2, R20 ;  /* 0x000000021c14723c */ /* 0x040fec0000001814 */
[C---:B---3--:R-:W-:Y:S06]  /*7b3d0*/  HMMA.16816.F32 R16, R28.reuse, R4, R16 ;  /* 0x000000041c10723c */ /* 0x048fec0000001810 */
[C---:B------:R-:W-:Y:S06]  /*7b3e0*/  HMMA.16816.F32 R4, R28.reuse, R6, R12 ;  /* 0x000000061c04723c */ /* 0x040fec000000180c */
[C---:B--2---:R-:W-:Y:S06]  /*7b3f0*/  HMMA.16816.F32 R48, R28.reuse, R46, R48 ;  /* 0x0000002e1c30723c */ /* 0x044fec0000001830 */
[----:B----4-:R-:W-:-:S15]  /*7b400*/  HMMA.16816.F32 R32, R28, R40, R32 ;  /* 0x000000281c20723c */ /* 0x010fde0000001820 */
[----:B------:R-:W-:-:S02]  /*7b410*/  NOP ;  /* 0x0000000000007918 */ /* 0x000fc40000000000 */
[----:B------:R-:W-:Y:S04]  /*7b420*/  STL.64 [R1+0x1130], R48 ;  /* 0x0011303001007387 */ /* 0x000fe80000100a00 */
[----:B------:R0:W-:Y:S02]  /*7b430*/  STL.64 [R1+0x1138], R50 ;  /* 0x0011383201007387 */ /* 0x0001e40000100a00 */
[C---:B0-----:R-:W-:Y:S06]  /*7b440*/  HMMA.16816.F32 R48, R28.reuse, R44, R52 ;  /* 0x0000002c1c30723c */ /* 0x041fec0000001834 */
[----:B------:R-:W-:-:S15]  /*7b450*/  HMMA.16816.F32 R44, R28, R42, R56 ;  /* 0x0000002a1c2c723c */ /* 0x000fde0000001838 */
[----:B------:R-:W-:-:S02]  /*7b460*/  NOP ;  /* 0x0000000000007918 */ /* 0x000fc40000000000 */
        /* <DEDUP_REMOVED lines=9> */
[----:B0-----:R-:W2:Y:S04]  /*7b500*/  LDL.LU R47, [R1+0x20b8] ;  /* 0x0020b800012f7983 */ /* 0x001ea80000300800 */
[----:B------:R-:W-:Y:S04]  /*7b510*/  STL.64 [R1+0x10e0], R20 ;  /* 0x0010e01401007387 */ /* 0x000fe80000100a00 */
[----:B------:R-:W-:Y:S04]  /*7b520*/  STL.64 [R1+0x10e8], R22 ;  /* 0x0010e81601007387 */ /* 0x000fe80000100a00 */
[----:B------:R-:W3:Y:S04]  /*7b530*/  LDL.LU R56, [R1+0x1d0] ;  /* 0x0001d00001387983 */ /* 0x000ee80000300800 */
[----:B------:R-:W-:Y:S04]  /*7b540*/  STL.64 [R1+0x10d0], R16 ;  /* 0x0010d01001007387 */ /* 0x000fe80000100a00 */
[----:B------:R-:W-:Y:S04]  /*7b550*/  STL.64 [R1+0x10d8], R18 ;  /* 0x0010d81201007387 */ /* 0x000fe80000100a00 */
[----:B------:R0:W-:Y:S04]  /*7b560*/  STL.64 [R1+0x3d0], R4 ;  /* 0x0003d00401007387 */ /* 0x0001e80000100a00 */
[----:B------:R1:W-:Y:S04]  /*7b570*/  STL.64 [R1+0x3d8], R6 ;  /* 0x0003d80601007387 */ /* 0x0003e80000100a00 */
[----:B------:R-:W3:Y:S04]  /*7b580*/  LDL.LU R57, [R1+0x1d4] ;  /* 0x0001d40001397983 */ /* 0x000ee80000300800 */
[----:B------:R-:W3:Y:S04]  /*7b590*/  LDL.LU R58, [R1+0x1d8] ;  /* 0x0001d800013a7983 */ /* 0x000ee80000300800 */
[----:B------:R-:W3:Y:S01]  /*7b5a0*/  LDL.LU R59, [R1+0x1dc] ;  /* 0x0001dc00013b7983 */ /* 0x000ee20000300800 */
[----:B------:R-:W-:Y:S01]  /*7b5b0*/  IMAD.MOV.U32 R43, RZ, RZ, R0 ;  /* 0x000000ffff2b7224 */ /* 0x000fe200078e0000 */
[----:B------:R-:W4:Y:S02]  /*7b5c0*/  LDC R46, c[0x0][0x230] ;  /* 0x00008c00ff2e7b82 */ /* 0x000f240000000800 */
[----:B0-----:R-:W4:Y:S04]  /*7b5d0*/  LDL.LU R4, [R1+0x100] ;  /* 0x0001000001047983 */ /* 0x001f280000300800 */
[----:B------:R-:W4:Y:S04]  /*7b5e0*/  LDL.LU R5, [R1+0x104] ;  /* 0x0001040001057983 */ /* 0x000f280000300800 */
[----:B-1----:R-:W4:Y:S04]  /*7b5f0*/  LDL.LU R6, [R1+0x108] ;  /* 0x0001080001067983 */ /* 0x002f280000300800 */
[----:B------:R-:W4:Y:S04]  /*7b600*/  LDL.LU R7, [R1+0x10c] ;  /* 0x00010c0001077983 */ /* 0x000f280000300800 */
[----:B------:R-:W4:Y:S04]  /*7b610*/  LDL.LU R40, [R1+0x40] ;  /* 0x0000400001287983 */ /* 0x000f280000300800 */
[----:B------:R-:W4:Y:S04]  /*7b620*/  LDL.LU R41, [R1+0x44] ;  /* 0x0000440001297983 */ /* 0x000f280000300800 */
[----:B------:R-:W4:Y:S04]  /*7b630*/  LDL.LU R42, [R1+0x48] ;  /* 0x00004800012a7983 */ /* 0x000f280000300800 */
        /* <DEDUP_REMOVED lines=28> */
[----:B---3--:R-:W-:-:S15]  /*7b800*/  HMMA.16816.F32 R56, R28, R8, R56 ;  /* 0x000000081c38723c */ /* 0x008fde0000001838 */
[----:B------:R-:W-:-:S08]  /*7b810*/  NOP ;  /* 0x0000000000007918 */ /* 0x000fd00000000000 */
[----:B------:R0:W-:Y:S04]  /*7b820*/  STL.64 [R1+0x380], R56 ;  /* 0x0003803801007387 */ /* 0x0001e80000100a00 */
[----:B------:R1:W-:Y:S04]  /*7b830*/  STL.64 [R1+0x388], R58 ;  /* 0x0003883a01007387 */ /* 0x0003e80000100a00 */
[----:B------:R-:W3:Y:S04]  /*7b840*/  LDL.LU R54, [R1+0x290c] ;  /* 0x00290c0001367983 */ /* 0x000ee80000300800 */
[----:B------:R-:W3:Y:S01]  /*7b850*/  LDL.LU R55, [R1+0x1fb8] ;  /* 0x001fb80001377983 */ /* 0x000ee20000300800 */
[----:B--2---:R-:W-:Y:S03]  /*7b860*/  HMMA.16816.F32 R8, R28, R10, R12 ;  /* 0x0000000a1c08723c */ /* 0x004fe6000000180c */
        /* <DEDUP_REMOVED lines=8> */
[----:B------:R-:W3:Y:S04]  /*7b8f0*/  LDL.LU.64 R14, [R1+0x3b78] ;  /* 0x003b7800010e7983 */ /* 0x000ee80000300a00 */
[----:B------:R-:W4:Y:S04]  /*7b900*/  LDL.LU.64 R12, [R1+0x3b70] ;  /* 0x003b7000010c7983 */ /* 0x000f280000300a00 */
[----:B------:R0:W-:Y:S04]  /*7b910*/  STL.64 [R1+0x320], R8 ;  /* 0x0003200801007387 */ /* 0x0001e80000100a00 */
[----:B------:R1:W-:Y:S04]  /*7b920*/  STL.64 [R1+0x328], R10 ;  /* 0x0003280a01007387 */ /* 0x0003e80000100a00 */
[----:B0-----:R-:W2:Y:S04]  /*7b930*/  LDL.LU R8, [R1+0x110] ;  /* 0x0001100001087983 */ /* 0x001ea80000300800 */
[----:B------:R-:W2:Y:S04]  /*7b940*/  LDL.LU R9, [R1+0x114] ;  /* 0x0001140001097983 */ /* 0x000ea80000300800 */
[----:B-1----:R-:W2:Y:S01]  /*7b950*/  LDL.LU R10, [R1+0x118] ;  /* 0x00011800010a7983 */ /* 0x002ea20000300800 */
[----:B------:R-:W-:-:S03]  /*7b960*/  IMAD.MOV.U32 R11, RZ, RZ, R0 ;  /* 0x000000ffff0b7224 */ /* 0x000fc600078e0000 */
[----:B------:R-:W2:Y:S04]  /*7b970*/  LDL.LU R0, [R1+0x3b68] ;  /* 0x003b680001007983 */ /* 0x000ea80000300800 */
[----:B------:R-:W2:Y:S01]  /*7b980*/  LDL.LU R33, [R1+0x28e4] ;  /* 0x0028e40001217983 */ /* 0x000ea20000300800 */
[C---:B----4-:R-:W-:Y:S06]  /*7b990*/  HMMA.16816.F32 R36, R28.reuse, R12, R36 ;  /* 0x0000000c1c24723c */ /* 0x050fec0000001824 */
[----:B---3--:R-:W-:-:S15]  /*7b9a0*/  HMMA.16816.F32 R12, R28, R14, R16 ;  /* 0x0000000e1c0c723c */ /* 0x008fde0000001810 */
[----:B------:R-:W-:-:S02]  /*7b9b0*/  NOP ;  /* 0x0000000000007918 */ /* 0x000fc40000000000 */
[----:B------:R0:W-:Y:S04]  /*7b9c0*/  STL.64 [R1+0x210], R36 ;  /* 0x0002102401007387 */ /* 0x0001e80000100a00 */
[----:B------:R-:W-:Y:S04]  /*7b9d0*/  STL.64 [R1+0x218], R38 ;  /* 0x0002182601007387 */ /* 0x000fe80000100a00 */
[----:B0-----:R-:W3:Y:S04]  /*7b9e0*/  LDL.LU.64 R36, [R1+0x3b60] ;  /* 0x003b600001247983 */ /* 0x001ee80000300a00 */
        /* <DEDUP_REMOVED lines=19> */
[----:B0-----:R-:W2:Y:S04]  /*7bb20*/  LDL.LU R16, [R1+0x130] ;  /* 0x0001300001107983 */ /* 0x001ea80000300800 */
[----:B------:R-:W2:Y:S04]  /*7bb30*/  LDL.LU R17, [R1+0x134] ;  /* 0x0001340001117983 */ /* 0x000ea80000300800 */
[----:B-1----:R-:W2:Y:S01]  /*7bb40*/  LDL.LU R18, [R1+0x138] ;  /* 0x0001380001127983 */ /* 0x002ea20000300800 */
[----:B------:R-:W-:-:S03]  /*7bb50*/  IMAD.MOV.U32 R19, RZ, RZ, R0 ;  /* 0x000000ffff137224 */ /* 0x000fc600078e0000 */
[----:B------:R1:W5:Y:S01]  /*7bb60*/  LDL.LU R0, [R1+0x3b2c] ;  /* 0x003b2c0001007983 */ /* 0x0003620000300800 */
[----:B------:R-:W-:Y:S01]  /*7bb70*/  VIADD R47, R47, 0x1 ;  /* 0x000000012f2f7836 */ /* 0x000fe20000000000 */
[----:B------:R-:W-:Y:S02]  /*7bb80*/  IADD3 R48, P4, R48, UR36, RZ ;  /* 0x0000002430307c10 */ /* 0x000fe4000ff9e0ff */
[----:B------:R-:W-:Y:S02]  /*7bb90*/  IADD3 R49, P5, R49, UR36, RZ ;  /* 0x0000002431317c10 */ /* 0x000fe4000ffbe0ff */
[----:B------:R-:W-:Y:S02]  /*7bba0*/  IADD3 R34, P2, R34, UR36, RZ ;  /* 0x0000002422227c10 */ /* 0x000fe4000ff5e0ff */
[----:B------:R-:W-:Y:S02]  /*7bbb0*/  IADD3 R50, P6, R50, UR36, RZ ;  /* 0x0000002432327c10 */ /* 0x000fe4000ffde0ff */
[----:B------:R-:W-:-:S02]  /*7bbc0*/  IADD3 R51, P1, R51, UR36, RZ ;  /* 0x0000002433337c10 */ /* 0x000fc4000ff3e0ff */
[----:B------:R-:W-:Y:S02]  /*7bbd0*/  IADD3 R52, P3, R52, UR36, RZ ;  /* 0x0000002434347c10 */ /* 0x000fe4000ff7e0ff */
[----:B------:R-:W-:Y:S02]  /*7bbe0*/  IADD3.X R53, R53, UR46, RZ, P4, !PT ;  /* 0x0000002e35357c10 */ /* 0x000fe4000a7fe4ff */
[----:B------:R-:W-:Y:S02]  /*7bbf0*/  IADD3 R54, P4, R54, UR36, RZ ;  /* 0x0000002436367c10 */ /* 0x000fe4000ff9e0ff */
[----:B------:R-:W-:Y:S02]  /*7bc00*/  IADD3.X R55, R55, UR46, RZ, P5, !PT ;  /* 0x0000002e37377c10 */ /* 0x000fe4000affe4ff */
[----:B------:R-:W-:Y:S02]  /*7bc10*/  IADD3 R56, P5, R56, UR36, RZ ;  /* 0x0000002438387c10 */ /* 0x000fe4000ffbe0ff */
[----:B------:R-:W-:-:S02]  /*7bc20*/  IADD3.X R57, R57, UR46, RZ, P6, !PT ;  /* 0x0000002e39397c10 */ /* 0x000fc4000b7fe4ff */
[----:B------:R-:W-:Y:S02]  /*7bc30*/  IADD3 R58, P6, R58, UR36, RZ ;  /* 0x000000243a3a7c10 */ /* 0x000fe4000ffde0ff */
[----:B------:R-:W-:Y:S02]  /*7bc40*/  IADD3.X R59, R59, UR46, RZ, P1, !PT ;  /* 0x0000002e3b3b7c10 */ /* 0x000fe40008ffe4ff */
[----:B------:R-:W-:Y:S02]  /*7bc50*/  IADD3 R60, P1, R60, UR36, RZ ;  /* 0x000000243c3c7c10 */ /* 0x000fe4000ff3e0ff */
[----:B------:R-:W-:Y:S02]  /*7bc60*/  IADD3.X R35, R35, UR46, RZ, P3, !PT ;  /* 0x0000002e23237c10 */ /* 0x000fe40009ffe4ff */
[----:B------:R-:W-:Y:S01]  /*7bc70*/  IADD3.X R61, R61, UR46, RZ, P2, !PT ;  /* 0x0000002e3d3d7c10 */ /* 0x000fe200097fe4ff */
[C---:B---3--:R-:W-:Y:S06]  /*7bc80*/  HMMA.16816.F32 R12, R28.reuse, R22, R12 ;  /* 0x000000161c0c723c */ /* 0x048fec000000180c */
[C---:B----4-:R-:W-:Y:S06]  /*7bc90*/  HMMA.16816.F32 R8, R28.reuse, R24, R8 ;  /* 0x000000181c08723c */ /* 0x050fec0000001808 */
        /* <DEDUP_REMOVED lines=12> */
[----:B------:R-:W-:-:S15]  /*7bd60*/  STL [R1+0x20b8], R47 ;  /* 0x0020b82f01007387 */ /* 0x000fde0000100800 */
[----:B------:R-:W-:-:S06]  /*7bd70*/  NOP ;  /* 0x0000000000007918 */ /* 0x000fcc0000000000 */
[----:B------:R-:W-:Y:S04]  /*7bd80*/  STL.64 [R1+0x40], R4 ;  /* 0x0000400401007387 */ /* 0x000fe80000100a00 */
[----:B------:R-:W-:Y:S04]  /*7bd90*/  STL.64 [R1+0x48], R6 ;  /* 0x0000480601007387 */ /* 0x000fe80000100a00 */
[----:B------:R-:W-:Y:S04]  /*7bda0*/  STL [R1+0x1fb4], R48 ;  /* 0x001fb43001007387 */ /* 0x000fe80000100800 */
[----:B------:R-:W-:Y:S04]  /*7bdb0*/  STL [R1+0x1fbc], R49 ;  /* 0x001fbc3101007387 */ /* 0x000fe80000100800 */
[----:B------:R0:W-:Y:S04]  /*7bdc0*/  STL [R1+0x291c], R34 ;  /* 0x00291c2201007387 */ /* 0x0001e80000100800 */
[----:B------:R-:W-:Y:S04]  /*7bdd0*/  STL [R1+0x1fc4], R50 ;  /* 0x001fc43201007387 */ /* 0x000fe80000100800 */
[----:B0-----:R-:W2:Y:S04]  /*7bde0*/  LDL.LU R34, [R1+0x2908] ;  /* 0x0029080001227983 */ /* 0x001ea80000300800 */
        /* <DEDUP_REMOVED lines=12> */
[----:B0-----:R-:W3:Y:S01]  /*7beb0*/  LDL.LU R35, [R1+0x28dc] ;  /* 0x0028dc0001237983 */ /* 0x001ee20000300800 */
[----:B------:R-:W-:Y:S01]  /*7bec0*/  VIADD R46, R46, 0x3f ;  /* 0x0000003f2e2e7836 */ /* 0x000fe20000000000 */
[----:B------:R-:W-:-:S02]  /*7bed0*/  IADD3 R32, P2, R32, UR36, RZ ;  /* 0x0000002420207c10 */ /* 0x000fc4000ff5e0ff */
[----:B------:R-:W-:Y:S02]  /*7bee0*/  IADD3 R33, P3, R33, UR36, RZ ;  /* 0x0000002421217c10 */ /* 0x000fe4000ff7e0ff */
[----:B------:R-:W-:Y:S01]  /*7bef0*/  SHF.R.S32.HI R2, RZ, 0x1f, R46 ;  /* 0x0000001fff027819 */ /* 0x000fe2000001142e */
[----:B------:R-:W-:Y:S04]  /*7bf00*/  STL [R1+0x28ec], R32 ;  /* 0x0028ec2001007387 */ /* 0x000fe80000100800 */
[----:B------:R-:W4:Y:S04]  /*7bf10*/  LDL.LU R3, [R1+0x2900] ;  /* 0x0029000001037983 */ /* 0x000f280000300800 */
[----:B------:R-:W4:Y:S01]  /*7bf20*/  LDL.LU R38, [R1+0x28d4] ;  /* 0x0028d40001267983 */ /* 0x000f220000300800 */
[----:B------:R-:W-:-:S03]  /*7bf30*/  LEA.HI R2, R2, R46, RZ, 0x6 ;  /* 0x0000002e02027211 */ /* 0x000fc600078f30ff */
[----:B------:R-:W4:Y:S04]  /*7bf40*/  LDL.LU R39, [R1+0x28f8] ;  /* 0x0028f80001277983 */ /* 0x000f280000300800 */
[----:B------:R0:W-:Y:S04]  /*7bf50*/  STL [R1+0x28e4], R33 ;  /* 0x0028e42101007387 */ /* 0x0001e80000100800 */
[----:B------:R-:W4:Y:S04]  /*7bf60*/  LDL.LU R40, [R1+0x28cc] ;  /* 0x0028cc0001287983 */ /* 0x000f280000300800 */
[----:B------:R-:W4:Y:S01]  /*7bf70*/  LDL.LU R41, [R1+0x28f0] ;  /* 0x0028f00001297983 */ /* 0x000f220000300800 */
[----:B------:R-:W-:-:S03]  /*7bf80*/  SHF.R.S32.HI R2, RZ, 0x6, R2 ;  /* 0x00000006ff027819 */ /* 0x000fc60000011402 */
[----:B------:R-:W4:Y:S04]  /*7bf90*/  LDL.LU R42, [R1+0x28c4] ;  /* 0x0028c400012a7983 */ /* 0x000f280000300800 */
[----:B------:R-:W4:Y:S04]  /*7bfa0*/  LDL.LU R43, [R1+0x28e8] ;  /* 0x0028e800012b7983 */ /* 0x000f280000300800 */
[----:B------:R-:W4:Y:S04]  /*7bfb0*/  LDL.LU R44, [R1+0x28bc] ;  /* 0x0028bc00012c7983 */ /* 0x000f280000300800 */
[----:B------:R-:W4:Y:S01]  /*7bfc0*/  LDL.LU R45, [R1+0x28e0] ;  /* 0x0028e000012d7983 */ /* 0x000f220000300800 */
[----:B------:R-:W-:-:S03]  /*7bfd0*/  ISETP.NE.U32.AND P0, PT, R47, R2, PT ;  /* 0x000000022f00720c */ /* 0x000fc60003f05070 */
[----:B------:R-:W4:Y:S04]  /*7bfe0*/  LDL.LU R46, [R1+0x28b4] ;  /* 0x0028b400012e7983 */ /* 0x000f280000300800 */
[----:B------:R-:W4:Y:S04]  /*7bff0*/  LDL.LU R47, [R1+0x28d8] ;  /* 0x0028d800012f7983 */ /* 0x000f280000300800 */
[----:B------:R-:W4:Y:S04]  /*7c000*/  LDL.LU R48, [R1+0x28ac] ;  /* 0x0028ac0001307983 */ /* 0x000f280000300800 */
[----:B------:R-:W4:Y:S04]  /*7c010*/  LDL.LU R49, [R1+0x28d0] ;  /* 0x0028d00001317983 */ /* 0x000f280000300800 */
[----:B------:R-:W4:Y:S04]  /*7c020*/  LDL.LU R50, [R1+0x28a4] ;  /* 0x0028a40001327983 */ /* 0x000f280000300800 */
[----:B------:R-:W4:Y:S04]  /*7c030*/  LDL.LU R51, [R1+0x28c8] ;  /* 0x0028c80001337983 */ /* 0x000f280000300800 */
[----:B0-----:R-:W4:Y:S04]  /*7c040*/  LDL.LU R33, [R1+0x289c] ;  /* 0x00289c0001217983 */ /* 0x001f280000300800 */
[----:B------:R-:W4:Y:S04]  /*7c050*/  LDL.LU R52, [R1+0x28c0] ;  /* 0x0028c00001347983 */ /* 0x000f280000300800 */
[----:B------:R-:W4:Y:S04]  /*7c060*/  LDL.LU R53, [R1+0x2894] ;  /* 0x0028940001357983 */ /* 0x000f280000300800 */
[----:B------:R-:W4:Y:S01]  /*7c070*/  LDL.LU R54, [R1+0x28b8] ;  /* 0x0028b80001367983 */ /* 0x000f220000300800 */
[----:B--2---:R-:W-:-:S05]  /*7c080*/  IADD3.X R34, R34, UR46, RZ, P4, !PT ;  /* 0x0000002e22227c10 */ /* 0x004fca000a7fe4ff */
[----:B------:R0:W-:Y:S04]  /*7c090*/  STL [R1+0x2908], R34 ;  /* 0x0029082201007387 */ /* 0x0001e80000100800 */
        /* <DEDUP_REMOVED lines=8> */
[----:B0-----:R-:W2:Y:S01]  /*7c120*/  LDL.LU R34, [R1+0x286c] ;  /* 0x00286c0001227983 */ /* 0x001ea20000300800 */
[----:B---3--:R-:W-:-:S05]  /*7c130*/  IADD3 R35, P4, R35, UR36, RZ ;  /* 0x0000002423237c10 */ /* 0x008fca000ff9e0ff */
[----:B------:R0:W-:Y:S04]  /*7c140*/  STL [R1+0x28dc], R35 ;  /* 0x0028dc2301007387 */ /* 0x0001e80000100800 */
[----:B0-----:R-:W3:Y:S01]  /*7c150*/  LDL.LU R35, [R1+0x2890] ;  /* 0x0028900001237983 */ /* 0x001ee20000300800 */
[----:B----4-:R-:W-:Y:S02]  /*7c160*/  IADD3.X R3, R3, UR46, RZ, P5, !PT ;  /* 0x0000002e03037c10 */ /* 0x010fe4000affe4ff */
[----:B------:R-:W-:Y:S02]  /*7c170*/  IADD3 R38, P5, R38, UR36, RZ ;  /* 0x0000002426267c10 */ /* 0x000fe4000ffbe0ff */
[----:B------:R-:W-:Y:S02]  /*7c180*/  IADD3.X R39, R39, UR46, RZ, P6, !PT ;  /* 0x0000002e27277c10 */ /* 0x000fe4000b7fe4ff */
[----:B------:R-:W-:-:S02]  /*7c190*/  IADD3 R40, P6, R40, UR36, RZ ;  /* 0x0000002428287c10 */ /* 0x000fc4000ffde0ff */
[----:B------:R-:W-:Y:S01]  /*7c1a0*/  IADD3.X R41, R41, UR46, RZ, P1, !PT ;  /* 0x0000002e29297c10 */ /* 0x000fe20008ffe4ff */
[----:B------:R-:W-:Y:S01]  /*7c1b0*/  STL [R1+0x2900], R3 ;  /* 0x0029000301007387 */ /* 0x000fe20000100800 */
[----:B------:R-:W-:-:S03]  /*7c1c0*/  IADD3 R42, P1, R42, UR36, RZ ;  /* 0x000000242a2a7c10 */ /* 0x000fc6000ff3e0ff */
[----:B------:R-:W-:Y:S01]  /*7c1d0*/  STL [R1+0x28d4], R38 ;  /* 0x0028d42601007387 */ /* 0x000fe20000100800 */
[----:B------:R-:W-:-:S03]  /*7c1e0*/  IADD3.X R43, R43, UR46, RZ, P2, !PT ;  /* 0x0000002e2b2b7c10 */ /* 0x000fc600097fe4ff */
        /* <DEDUP_REMOVED lines=11> */
[----:B------:R-:W-:Y:S02]  /*7c2a0*/  IADD3.X R49, R49, UR46, RZ, P5, !PT ;  /* 0x0000002e31317c10 */ /* 0x000fe4000affe4ff */
[----:B------:R-:W-:Y:S01]  /*7c2b0*/  IADD3.X R51, R51, UR46, RZ, P6, !PT ;  /* 0x0000002e33337c10 */ /* 0x000fe2000b7fe4ff */
[----:B------:R-:W-:Y:S01]  /*7c2c0*/  STL [R1+0x28e0], R45 ;  /* 0x0028e02d01007387 */ /* 0x000fe20000100800 */
[----:B------:R-:W-:-:S03]  /*7c2d0*/  IADD3 R33, P6, R33, UR36, RZ ;  /* 0x0000002421217c10 */ /* 0x000fc6000ffde0ff */
[----:B------:R-:W-:Y:S01]  /*7c2e0*/  STL [R1+0x28b4], R46 ;  /* 0x0028b42e01007387 */ /* 0x000fe20000100800 */
[----:B------:R-:W-:-:S03]  /*7c2f0*/  IADD3 R50, P5, R50, UR36, RZ ;  /* 0x0000002432327c10 */ /* 0x000fc6000ffbe0ff */
[----:B------:R-:W-:Y:S04]  /*7c300*/  STL [R1+0x28d8], R47 ;  /* 0x0028d82f01007387 */ /* 0x000fe80000100800 */
[----:B------:R-:W-:Y:S04]  /*7c310*/  STL [R1+0x28ac], R48 ;  /* 0x0028ac3001007387 */ /* 0x000fe80000100800 */
[----:B------:R-:W-:Y:S04]  /*7c320*/  STL [R1+0x28d0], R49 ;  /* 0x0028d03101007387 */ /* 0x000fe80000100800 */
[----:B------:R0:W-:Y:S04]  /*7c330*/  STL [R1+0x289c], R33 ;  /* 0x00289c2101007387 */ /* 0x0001e80000100800 */
[----:B------:R-:W-:Y:S04]  /*7c340*/  STL [R1+0x28a4], R50 ;  /* 0x0028a43201007387 */ /* 0x000fe80000100800 */
[----:B0-----:R-:W4:Y:S01]  /*7c350*/  LDL.LU R33, [R1+0x2864] ;  /* 0x0028640001217983 */ /* 0x001f220000300800 */
[----:B------:R-:W-:-:S02]  /*7c360*/  IADD3.X R52, R52, UR46, RZ, P1, !PT ;  /* 0x0000002e34347c10 */ /* 0x000fc40008ffe4ff */
[----:B------:R-:W-:Y:S02]  /*7c370*/  IADD3 R53, P1, R53, UR36, RZ ;  /* 0x0000002435357c10 */ /* 0x000fe4000ff3e0ff */
[----:B------:R-:W-:Y:S01]  /*7c380*/  IADD3.X R54, R54, UR46, RZ, P2, !PT ;  /* 0x0000002e36367c10 */ /* 0x000fe200097fe4ff */
[----:B------:R-:W-:Y:S04]  /*7c390*/  STL [R1+0x28c8], R51 ;  /* 0x0028c83301007387 */ /* 0x000fe80000100800 */
[----:B------:R-:W-:Y:S04]  /*7c3a0*/  STL [R1+0x28c0], R52 ;  /* 0x0028c03401007387 */ /* 0x000fe80000100800 */
[----:B------:R-:W-:Y:S04]  /*7c3b0*/  STL [R1+0x2894], R53 ;  /* 0x0028943501007387 */ /* 0x000fe80000100800 */
[----:B------:R-:W-:Y:S01]  /*7c3c0*/  STL [R1+0x28b8], R54 ;  /* 0x0028b83601007387 */ /* 0x000fe20000100800 */
[----:B--2---:R-:W-:-:S02]  /*7c3d0*/  IADD3 R55, P2, R55, UR36, RZ ;  /* 0x0000002437377c10 */ /* 0x004fc4000ff5e0ff */
[----:B------:R-:W-:Y:S02]  /*7c3e0*/  IADD3.X R56, R56, UR46, RZ, P3, !PT ;  /* 0x0000002e38387c10 */ /* 0x000fe40009ffe4ff */
[----:B------:R-:W-:Y:S02]  /*7c3f0*/  IADD3 R57, P3, R57, UR36, RZ ;  /* 0x0000002439397c10 */ /* 0x000fe4000ff7e0ff */
[----:B------:R-:W-:Y:S02]  /*7c400*/  IADD3.X R58, R58, UR46, RZ, P4, !PT ;  /* 0x0000002e3a3a7c10 */ /* 0x000fe4000a7fe4ff */
[----:B------:R-:W-:Y:S01]  /*7c410*/  IADD3 R59, P4, R59, UR36, RZ ;  /* 0x000000243b3b7c10 */ /* 0x000fe2000ff9e0ff */
        /* <DEDUP_REMOVED lines=12> */
[----:B0-----:R-:W2:Y:S04]  /*7c4e0*/  LDL.LU R34, [R1+0x2888] ;  /* 0x0028880001227983 */ /* 0x001ea80000300800 */
[----:B------:R-:W-:Y:S04]  /*7c4f0*/  STL [R1+0x2898], R32 ;  /* 0x0028982001007387 */ /* 0x000fe80000100800 */
[----:B------:R-:W2:Y:S04]  /*7c500*/  LDL.LU R3, [R1+0x285c] ;  /* 0x00285c0001037983 */ /* 0x000ea80000300800 */
[----:B------:R-:W2:Y:S04]  /*7c510*/  LDL.LU R38, [R1+0x2880] ;  /* 0x0028800001267983 */ /* 0x000ea80000300800 */
[----:B------:R-:W2:Y:S01]  /*7c520*/  LDL.LU R39, [R1+0x2854] ;  /* 0x0028540001277983 */ /* 0x000ea20000300800 */
[----:B---3--:R-:W-:-:S05]  /*7c530*/  IADD3.X R35, R35, UR46, RZ, P1, !PT ;  /* 0x0000002e23237c10 */ /* 0x008fca0008ffe4ff */
[----:B------:R0:W-:Y:S04]  /*7c540*/  STL [R1+0x2890], R35 ;  /* 0x0028902301007387 */ /* 0x0001e80000100800 */
        /* <DEDUP_REMOVED lines=14> */
[----:B------:R-:W3:Y:S04]  /*7c630*/  LDL.LU R53, [R1+0x2840] ;  /* 0x0028400001357983 */ /* 0x000ee80000300800 */
[----:B------:R-:W3:Y:S01]  /*7c640*/  LDL.LU R54, [R1+0x2814] ;  /* 0x0028140001367983 */ /* 0x000ee20000300800 */
[----:B----4-:R-:W-:-:S05]  /*7c650*/  IADD3 R33, P1, R33, UR36, RZ ;  /* 0x0000002421217c10 */ /* 0x010fca000ff3e0ff */
        /* <DEDUP_REMOVED lines=9> */
[----:B0-----:R-:W4:Y:S01]  /*7c6f0*/  LDL.LU R33, [R1+0x2818] ;  /* 0x0028180001217983 */ /* 0x001f220000300800 */
[----:B--2---:R-:W-:-:S02]  /*7c700*/  IADD3.X R34, R34, UR46, RZ, P2, !PT ;  /* 0x0000002e22227c10 */ /* 0x004fc400097fe4ff */
[----:B------:R-:W-:Y:S02]  /*7c710*/  IADD3 R3, P2, R3, UR36, RZ ;  /* 0x0000002403037c10 */ /* 0x000fe4000ff5e0ff */
[----:B------:R-:W-:Y:S01]  /*7c720*/  IADD3.X R38, R38, UR46, RZ, P3, !PT ;  /* 0x0000002e26267c10 */ /* 0x000fe20009ffe4ff */
[----:B------:R0:W-:Y:S01]  /*7c730*/  STL [R1+0x2888], R34 ;  /* 0x0028882201007387 */ /* 0x0001e20000100800 */
[----:B------:R-:W-:Y:S02]  /*7c740*/  IADD3 R39, P3, R39, UR36, RZ ;  /* 0x0000002427277c10 */ /* 0x000fe4000ff7e0ff */
[----:B---3--:R-:W-:Y:S01]  /*7c750*/  IADD3.X R40, R40, UR46, RZ, P4, !PT ;  /* 0x0000002e28287c10 */ /* 0x008fe2000a7fe4ff */
[----:B0-----:R-:W2:Y:S01]  /*7c760*/  LDL.LU R34, [R1+0x27ec] ;  /* 0x0027ec0001227983 */ /* 0x001ea20000300800 */
        /* <DEDUP_REMOVED lines=20> */
[----:B------:R-:W-:-:S03]  /*7c8b0*/  IADD3.X R50, R50, UR46, RZ, P3, !PT ;  /* 0x0000002e32327c10 */ /* 0x000fc60009ffe4ff */
[----:B------:R-:W-:Y:S04]  /*7c8c0*/  STL [R1+0x2834], R47 ;  /* 0x0028342f01007387 */ /* 0x000fe80000100800 */
[----:B------:R-:W-:Y:S04]  /*7c8d0*/  STL [R1+0x2858], R48 ;  /* 0x0028583001007387 */ /* 0x000fe80000100800 */
[----:B------:R-:W-:Y:S04]  /*7c8e0*/  STL [R1+0x282c], R49 ;  /* 0x00282c3101007387 */ /* 0x000fe80000100800 */
[----:B------:R0:W-:Y:S04]  /*7c8f0*/  STL [R1+0x2848], R35 ;  /* 0x0028482301007387 */ /* 0x0001e80000100800 */
[----:B------:R-:W-:Y:S04]  /*7c900*/  STL [R1+0x2850], R50 ;  /* 0x0028503201007387 */ /* 0x000fe80000100800 */
[----:B0-----:R-:W3:Y:S01]  /*7c910*/  LDL.LU R35, [R1+0x2810] ;  /* 0x0028100001237983 */ /* 0x001ee20000300800 */
[----:B------:R-:W-:-:S02]  /*7c920*/  IADD3 R51, P3, R51, UR36, RZ ;  /* 0x0000002433337c10 */ /* 0x000fc4000ff7e0ff */
[----:B------:R-:W-:Y:S02]  /*7c930*/  IADD3 R52, P4, R52, UR36, RZ ;  /* 0x0000002434347c10 */ /* 0x000fe4000ff9e0ff */
[----:B------:R-:W-:Y:S02]  /*7c940*/  IADD3.X R53, R53, UR46, RZ, P5, !PT ;  /* 0x0000002e35357c10 */ /* 0x000fe4000affe4ff */
[----:B------:R-:W-:Y:S02]  /*7c950*/  IADD3 R54, P5, R54, UR36, RZ ;  /* 0x0000002436367c10 */ /* 0x000fe4000ffbe0ff */
[----:B----4-:R-:W-:Y:S01]  /*7c960*/  IADD3.X R55, R55, UR46, RZ, P6, !PT ;  /* 0x0000002e37377c10 */ /* 0x010fe2000b7fe4ff */
        /* <DEDUP_REMOVED lines=19> */
[----:B0-----:R-:W4:Y:S01]  /*7caa0*/  LDL.LU R33, [R1+0x27e4] ;  /* 0x0027e40001217983 */ /* 0x001f220000300800 */
[----:B------:R-:W-:-:S05]  /*7cab0*/  IADD3 R32, P3, R32, UR36, RZ ;  /* 0x0000002420207c10 */ /* 0x000fca000ff7e0ff */
[----:B------:R-:W-:Y:S04]  /*7cac0*/  STL [R1+0x27f4], R32 ;  /* 0x0027f42001007387 */ /* 0x000fe80000100800 */
[----:B------:R-:W4:Y:S04]  /*7cad0*/  LDL.LU R3, [R1+0x2808] ;  /* 0x0028080001037983 */ /* 0x000f280000300800 */
[----:B------:R-:W4:Y:S04]  /*7cae0*/  LDL.LU R38, [R1+0x27dc] ;  /* 0x0027dc0001267983 */ /* 0x000f280000300800 */
[----:B------:R-:W4:Y:S01]  /*7caf0*/  LDL.LU R39, [R1+0x2800] ;  /* 0x0028000001277983 */ /* 0x000f220000300800 */
[----:B--2---:R-:W-:-:S05]  /*7cb00*/  IADD3 R34, P4, R34, UR36, RZ ;  /* 0x0000002422227c10 */ /* 0x004fca000ff9e0ff */
        /* <DEDUP_REMOVED lines=27> */
[----:B0-----:R-:W3:Y:S01]  /*7ccc0*/  LDL.LU R35, [R1+0x2774] ;  /* 0x0027740001237983 */ /* 0x001ee20000300800 */
[----:B----4-:R-:W-:-:S05]  /*7ccd0*/  IADD3 R33, P5, R33, UR36, RZ ;  /* 0x0000002421217c10 */ /* 0x010fca000ffbe0ff */
[----:B------:R0:W-:Y:S04]  /*7cce0*/  STL [R1+0x27e4], R33 ;  /* 0x0027e42101007387 */ /* 0x0001e80000100800 */
[----:B0-----:R-:W4:Y:S01]  /*7ccf0*/  LDL.LU R33, [R1+0x2798] ;  /* 0x0027980001217983 */ /* 0x001f220000300800 */
[----:B------:R-:W-:Y:S02]  /*7cd00*/  IADD3.X R3, R3, UR46, RZ, P6, !PT ;  /* 0x0000002e03037c10 */ /* 0x000fe4000b7fe4ff */
[----:B------:R-:W-:Y:S02]  /*7cd10*/  IADD3 R38, P6, R38, UR36, RZ ;  /* 0x0000002426267c10 */ /* 0x000fe4000ffde0ff */
[----:B------:R-:W-:Y:S01]  /*7cd20*/  IADD3.X R39, R39, UR46, RZ, P1, !PT ;  /* 0x0000002e27277c10 */ /* 0x000fe20008ffe4ff */
        /* <DEDUP_REMOVED lines=27> */
[----:B------:R-:W-:Y:S01]  /*7cee0*/  STL [R1+0x27ac], R50 ;  /* 0x0027ac3201007387 */ /* 0x000fe20000100800 */
[----:B------:R-:W-:-:S02]  /*7cef0*/  IADD3.X R52, R52, UR46, RZ, P2, !PT ;  /* 0x0000002e34347c10 */ /* 0x000fc400097fe4ff */
[----:B------:R-:W-:Y:S02]  /*7cf00*/  IADD3 R53, P2, R53, UR36, RZ ;  /* 0x0000002435357c10 */ /* 0x000fe4000ff5e0ff */
[----:B------:R-:W-:Y:S01]  /*7cf10*/  IADD3.X R54, R54, UR46, RZ, P3, !PT ;  /* 0x0000002e36367c10 */ /* 0x000fe20009ffe4ff */
[----:B0-----:R-:W2:Y:S04]  /*7cf20*/  LDL.LU R34, [R1+0x276c] ;  /* 0x00276c0001227983 */ /* 0x001ea80000300800 */
[----:B------:R-:W-:Y:S01]  /*7cf30*/  STL [R1+0x27d0], R51 ;  /* 0x0027d03301007387 */ /* 0x000fe20000100800 */
[----:B---3--:R-:W-:Y:S02]  /*7cf40*/  IADD3 R55, P3, R55, UR36, RZ ;  /* 0x0000002437377c10 */ /* 0x008fe4000ff7e0ff */
        /* <DEDUP_REMOVED lines=19> */
[----:B0-----:R-:W3:Y:S04]  /*7d080*/  LDL.LU R35, [R1+0x2790] ;  /* 0x0027900001237983 */ /* 0x001ee80000300800 */
[----:B------:R-:W-:Y:S04]  /*7d090*/  STL [R1+0x27a0], R32 ;  /* 0x0027a02001007387 */ /* 0x000fe80000100800 */
[----:B------:R-:W3:Y:S04]  /*7d0a0*/  LDL.LU R3, [R1+0x2764] ;  /* 0x0027640001037983 */ /* 0x000ee80000300800 */
[----:B------:R-:W3:Y:S04]  /*7d0b0*/  LDL.LU R38, [R1+0x2788] ;  /* 0x0027880001267983 */ /* 0x000ee80000300800 */
[----:B------:R-:W3:Y:S01]  /*7d0c0*/  LDL.LU R39, [R1+0x275c] ;  /* 0x00275c0001277983 */ /* 0x000ee20000300800 */
[----:B----4-:R-:W-:-:S05]  /*7d0d0*/  IADD3.X R33, R33, UR46, RZ, P2, !PT ;  /* 0x0000002e21217c10 */ /* 0x010fca00097fe4ff */
        /* <DEDUP_REMOVED lines=28> */
[----:B---3--:R-:W-:-:S05]  /*7d2a0*/  IADD3.X R35, R35, UR46, RZ, P3, !PT ;  /* 0x0000002e23237c10 */ /* 0x008fca0009ffe4ff */
[----:B------:R0:W-:Y:S04]  /*7d2b0*/  STL [R1+0x2790], R35 ;  /* 0x0027902301007387 */ /* 0x0001e80000100800 */
[----:B0-----:R-:W3:Y:S01]  /*7d2c0*/  LDL.LU R35, [R1+0x26f4] ;  /* 0x0026f40001237983 */ /* 0x001ee20000300800 */
[----:B------:R-:W-:Y:S02]  /*7d2d0*/  IADD3 R3, P3, R3, UR36, RZ ;  /* 0x0000002403037c10 */ /* 0x000fe4000ff7e0ff */
[----:B------:R-:W-:Y:S02]  /*7d2e0*/  IADD3.X R38, R38, UR46, RZ, P4, !PT ;  /* 0x0000002e26267c10 */ /* 0x000fe4000a7fe4ff */
[----:B------:R-:W-:Y:S02]  /*7d2f0*/  IADD3 R39, P4, R39, UR36, RZ ;  /* 0x0000002427277c10 */ /* 0x000fe4000ff9e0ff */
[----:B----4-:R-:W-:-:S02]  /*7d300*/  IADD3.X R40, R40, UR46, RZ, P5, !PT ;  /* 0x0000002e28287c10 */ /* 0x010fc4000affe4ff */
        /* <DEDUP_REMOVED lines=27> */
[----:B------:R-:W-:-:S02]  /*7d4c0*/  IADD3 R51, P4, R51, UR36, RZ ;  /* 0x0000002433337c10 */ /* 0x000fc4000ff9e0ff */
[----:B------:R-:W-:Y:S02]  /*7d4d0*/  IADD3 R52, P5, R52, UR36, RZ ;  /* 0x0000002434347c10 */ /* 0x000fe4000ffbe0ff */
[----:B------:R-:W-:Y:S02]  /*7d4e0*/  IADD3.X R53, R53, UR46, RZ, P6, !PT ;  /* 0x0000002e35357c10 */ /* 0x000fe4000b7fe4ff */
[----:B------:R-:W-:Y:S01]  /*7d4f0*/  IADD3 R54, P6, R54, UR36, RZ ;  /* 0x0000002436367c10 */ /* 0x000fe2000ffde0ff */
[----:B------:R-:W-:Y:S04]  /*7d500*/  STL [R1+0x272c], R51 ;  /* 0x00272c3301007387 */ /* 0x000fe80000100800 */
[----:B------:R-:W-:Y:S04]  /*7d510*/  STL [R1+0x2724], R52 ;  /* 0x0027243401007387 */ /* 0x000fe80000100800 */
[----:B------:R-:W-:Y:S04]  /*7d520*/  STL [R1+0x2748], R53 ;  /* 0x0027483501007387 */ /* 0x000fe80000100800 */
[----:B------:R-:W-:Y:S01]  /*7d530*/  STL [R1+0x271c], R54 ;  /* 0x00271c3601007387 */ /* 0x000fe20000100800 */
[----:B--2---:R-:W-:-:S02]  /*7d540*/  IADD3.X R55, R55, UR46, RZ, P1, !PT ;  /* 0x0000002e37377c10 */ /* 0x004fc40008ffe4ff */
[----:B------:R-:W-:Y:S02]  /*7d550*/  IADD3 R56, P1, R56, UR36, RZ ;  /* 0x0000002438387c10 */ /* 0x000fe4000ff3e0ff */
[----:B------:R-:W-:Y:S02]  /*7d560*/  IADD3.X R57, R57, UR46, RZ, P2, !PT ;  /* 0x0000002e39397c10 */ /* 0x000fe400097fe4ff */
[----:B------:R-:W-:Y:S02]  /*7d570*/  IADD3 R58, P2, R58, UR36, RZ ;  /* 0x000000243a3a7c10 */ /* 0x000fe4000ff5e0ff */
[----:B------:R-:W-:Y:S01]  /*7d580*/  IADD3.X R59, R59, UR46, RZ, P3, !PT ;  /* 0x0000002e3b3b7c10 */ /* 0x000fe20009ffe4ff */
[----:B------:R-:W-:Y:S01]  /*7d590*/  STL [R1+0x2740], R55 ;  /* 0x0027403701007387 */ /* 0x000fe20000100800 */
[----:B------:R-:W-:-:S03]  /*7d5a0*/  IADD3 R60, P3, R60, UR36, RZ ;  /* 0x000000243c3c7c10 */ /* 0x000fc6000ff7e0ff */
[----:B------:R-:W-:Y:S01]  /*7d5b0*/  STL [R1+0x2714], R56 ;  /* 0x0027143801007387 */ /* 0x000fe20000100800 */
[----:B------:R-:W-:-:S03]  /*7d5c0*/  IADD3.X R34, R34, UR46, RZ, P5, !PT ;  /* 0x0000002e22227c10 */ /* 0x000fc6000affe4ff */
[----:B------:R-:W-:Y:S01]  /*7d5d0*/  STL [R1+0x2738], R57 ;  /* 0x0027383901007387 */ /* 0x000fe20000100800 */
[----:B------:R-:W-:-:S03]  /*7d5e0*/  IADD3.X R61, R61, UR46, RZ, P4, !PT ;  /* 0x0000002e3d3d7c10 */ /* 0x000fc6000a7fe4ff */
[----:B------:R-:W-:Y:S04]  /*7d5f0*/  STL [R1+0x270c], R58 ;  /* 0x00270c3a01007387 */ /* 0x000fe80000100800 */
[----:B------:R-:W-:Y:S01]  /*7d600*/  STL [R1+0x2730], R59 ;  /* 0x0027303b01007387 */ /* 0x000fe20000100800 */
[----:B------:R-:W-:-:S03]  /*7d610*/  IADD3 R32, P4, R32, UR36, RZ ;  /* 0x0000002420207c10 */ /* 0x000fc6000ff9e0ff */
        /* <DEDUP_REMOVED lines=8> */
[----:B---3--:R-:W-:-:S05]  /*7d6a0*/  IADD3 R35, P5, R35, UR36, RZ ;  /* 0x0000002423237c10 */ /* 0x008fca000ffbe0ff */
        /* <DEDUP_REMOVED lines=28> */
[----:B--2---:R-:W-:-:S02]  /*7d870*/  IADD3 R34, P6, R34, UR36, RZ ;  /* 0x0000002422227c10 */ /* 0x004fc4000ffde0ff */
[----:B------:R-:W-:Y:S02]  /*7d880*/  IADD3.X R3, R3, UR46, RZ, P1, !PT ;  /* 0x0000002e03037c10 */ /* 0x000fe40008ffe4ff */
[----:B------:R-:W-:Y:S01]  /*7d890*/  IADD3 R38, P1, R38, UR36, RZ ;  /* 0x0000002426267c10 */ /* 0x000fe2000ff3e0ff */
[----:B------:R0:W-:Y:S01]  /*7d8a0*/  STL [R1+0x26ec], R34 ;  /* 0x0026ec2201007387 */ /* 0x0001e20000100800 */
[----:B------:R-:W-:-:S03]  /*7d8b0*/  IADD3.X R39, R39, UR46, RZ, P2, !PT ;  /* 0x0000002e27277c10 */ /* 0x000fc600097fe4ff */
[----:B0-----:R-:W2:Y:S04]  /*7d8c0*/  LDL.LU R34, [R1+0x26a0] ;  /* 0x0026a00001227983 */ /* 0x001ea80000300800 */
[----:B------:R-:W-:Y:S04]  /*7d8d0*/  STL [R1+0x2710], R3 ;  /* 0x0027100301007387 */ /* 0x000fe80000100800 */
[----:B------:R-:W-:Y:S01]  /*7d8e0*/  STL [R1+0x26e4], R38 ;  /* 0x0026e42601007387 */ /* 0x000fe20000100800 */
[----:B---3--:R-:W-:Y:S02]  /*7d8f0*/  IADD3 R40, P2, R40, UR36, RZ ;  /* 0x0000002428287c10 */ /* 0x008fe4000ff5e0ff */
[----:B------:R-:W-:-:S02]  /*7d900*/  IADD3.X R41, R41, UR46, RZ, P3, !PT ;  /* 0x0000002e29297c10 */ /* 0x000fc40009ffe4ff */
[----:B------:R-:W-:Y:S02]  /*7d910*/  IADD3 R42, P3, R42, UR36, RZ ;  /* 0x000000242a2a7c10 */ /* 0x000fe4000ff7e0ff */
        /* <DEDUP_REMOVED lines=23> */
[----:B0-----:R-:W3:Y:S01]  /*7da90*/  LDL.LU R35, [R1+0x2674] ;  /* 0x0026740001237983 */ /* 0x001ee20000300800 */
[----:B------:R-:W-:-:S02]  /*7daa0*/  IADD3.X R52, R52, UR46, RZ, P3, !PT ;  /* 0x0000002e34347c10 */ /* 0x000fc40009ffe4ff */
[----:B------:R-:W-:Y:S02]  /*7dab0*/  IADD3 R53, P3, R53, UR36, RZ ;  /* 0x0000002435357c10 */ /* 0x000fe4000ff7e0ff */
[----:B------:R-:W-:Y:S01]  /*7dac0*/  IADD3.X R54, R54, UR46, RZ, P4, !PT ;  /* 0x0000002e36367c10 */ /* 0x000fe2000a7fe4ff */
[----:B------:R-:W-:Y:S01]  /*7dad0*/  STL [R1+0x26d8], R51 ;  /* 0x0026d83301007387 */ /* 0x000fe20000100800 */
[----:B----4-:R-:W-:Y:S02]  /*7dae0*/  IADD3 R55, P4, R55, UR36, RZ ;  /* 0x0000002437377c10 */ /* 0x010fe4000ff9e0ff */
        /* <DEDUP_REMOVED lines=19> */
[----:B0-----:R-:W4:Y:S04]  /*7dc20*/  LDL.LU R33, [R1+0x2698] ;  /* 0x0026980001217983 */ /* 0x001f280000300800 */
[----:B------:R-:W-:Y:S04]  /*7dc30*/  STL [R1+0x26a8], R32 ;  /* 0x0026a82001007387 */ /* 0x000fe80000100800 */
        /* <DEDUP_REMOVED lines=32> */
[----:B----4-:R-:W-:-:S05]  /*7de40*/  IADD3.X R33, R33, UR46, RZ, P4, !PT ;  /* 0x0000002e21217c10 */ /* 0x010fca000a7fe4ff */
[----:B------:R0:W-:Y:S04]  /*7de50*/  STL [R1+0x2698], R33 ;  /* 0x0026982101007387 */ /* 0x0001e80000100800 */
[----:B0-----:R-:W4:Y:S01]  /*7de60*/  LDL.LU R33, [R1+0x25fc] ;  /* 0x0025fc0001217983 */ /* 0x001f220000300800 */
[----:B------:R-:W-:Y:S02]  /*7de70*/  IADD3 R3, P4, R3, UR36, RZ ;  /* 0x0000002403037c10 */ /* 0x000fe4000ff9e0ff */
[----:B------:R-:W-:Y:S02]  /*7de80*/  IADD3.X R38, R38, UR46, RZ, P5, !PT ;  /* 0x0000002e26267c10 */ /* 0x000fe4000affe4ff */
[----:B------:R-:W-:Y:S01]  /*7de90*/  IADD3 R39, P5, R39, UR36, RZ ;  /* 0x0000002427277c10 */ /* 0x000fe2000ffbe0ff */
        /* <DEDUP_REMOVED lines=25> */
[----:B------:R0:W-:Y:S01]  /*7e030*/  STL [R1+0x2658], R34 ;  /* 0x0026582201007387 */ /* 0x0001e20000100800 */
[----:B------:R-:W-:-:S03]  /*7e040*/  IADD3 R51, P5, R51, UR36, RZ ;  /* 0x0000002433337c10 */ /* 0x000fc6000ffbe0ff */
[----:B------:R-:W-:Y:S01]  /*7e050*/  STL [R1+0x2660], R50 ;  /* 0x0026603201007387 */ /* 0x000fe20000100800 */
[----:B------:R-:W-:Y:S02]  /*7e060*/  IADD3 R52, P6, R52, UR36, RZ ;  /* 0x0000002434347c10 */ /* 0x000fe4000ffde0ff */
[----:B------:R-:W-:Y:S02]  /*7e070*/  IADD3.X R53, R53, UR46, RZ, P1, !PT ;  /* 0x0000002e35357c10 */ /* 0x000fe40008ffe4ff */
[----:B------:R-:W-:Y:S01]  /*7e080*/  IADD3 R54, P1, R54, UR36, RZ ;  /* 0x0000002436367c10 */ /* 0x000fe2000ff3e0ff */
[----:B0-----:R-:W2:Y:S04]  /*7e090*/  LDL.LU R34, [R1+0x2620] ;  /* 0x0026200001227983 */ /* 0x001ea80000300800 */
[----:B------:R-:W-:Y:S04]  /*7e0a0*/  STL [R1+0x2634], R51 ;  /* 0x0026343301007387 */ /* 0x000fe80000100800 */
[----:B------:R-:W-:Y:S04]  /*7e0b0*/  STL [R1+0x262c], R52 ;  /* 0x00262c3401007387 */ /* 0x000fe80000100800 */
[----:B------:R-:W-:Y:S01]  /*7e0c0*/  STL [R1+0x2650], R53 ;  /* 0x0026503501007387 */ /* 0x000fe20000100800 */
[----:B---3--:R-:W-:-:S02]  /*7e0d0*/  IADD3.X R55, R55, UR46, RZ, P2, !PT ;  /* 0x0000002e37377c10 */ /* 0x008fc400097fe4ff */
        /* <DEDUP_REMOVED lines=17> */
[----:B------:R-:W-:-:S05]  /*7e1f0*/  IADD3 R32, P5, R32, UR36, RZ ;  /* 0x0000002420207c10 */ /* 0x000fca000ffbe0ff */
[----:B------:R-:W-:Y:S04]  /*7e200*/  STL [R1+0x2604], R32 ;  /* 0x0026042001007387 */ /* 0x000fe80000100800 */
        /* <DEDUP_REMOVED lines=35> */
[----:B------:R-:W-:Y:S02]  /*7e440*/  IADD3.X R3, R3, UR46, RZ, P2, !PT ;  /* 0x0000002e03037c10 */ /* 0x000fe400097fe4ff */
[----:B------:R-:W-:Y:S02]  /*7e450*/  IADD3 R38, P2, R38, UR36, RZ ;  /* 0x0000002426267c10 */ /* 0x000fe4000ff5e0ff */
[----:B------:R-:W-:Y:S01]  /*7e460*/  IADD3.X R39, R39, UR46, RZ, P3, !PT ;  /* 0x0000002e27277c10 */ /* 0x000fe20009ffe4ff */
[----:B------:R-:W-:Y:S01]  /*7e470*/  STL [R1+0x2618], R3 ;  /* 0x0026180301007387 */ /* 0x000fe20000100800 */
[----:B----4-:R-:W-:-:S02]  /*7e480*/  IADD3 R40, P3, R40, UR36, RZ ;  /* 0x0000002428287c10 */ /* 0x010fc4000ff7e0ff */
        /* <DEDUP_REMOVED lines=89> */
[----:B------:R-:W-:-:S03]  /*7ea20*/  IADD3 R39, P6, R39, UR36, RZ ;  /* 0x0000002427277c10 */ /* 0x000fc6000ffde0ff */
[----:B0-----:R-:W2:Y:S04]  /*7ea30*/  LDL.LU R34, [R1+0x2504] ;  /* 0x0025040001227983 */ /* 0x001ea80000300800 */
[----:B------:R-:W-:Y:S04]  /*7ea40*/  STL [R1+0x2574], R3 ;  /* 0x0025740301007387 */ /* 0x000fe80000100800 */
[----:B------:R-:W-:Y:S04]  /*7ea50*/  STL [R1+0x2598], R38 ;  /* 0x0025982601007387 */ /* 0x000fe80000100800 */
[----:B------:R-:W-:Y:S01]  /*7ea60*/  STL [R1+0x256c], R39 ;  /* 0x00256c2701007387 */ /* 0x000fe20000100800 */
[----:B---3--:R-:W-:-:S02]  /*7ea70*/  IADD3.X R40, R40, UR46, RZ, P1, !PT ;  /* 0x0000002e28287c10 */ /* 0x008fc40008ffe4ff */
        /* <DEDUP_REMOVED lines=27> */
[----:B------:R-:W-:Y:S01]  /*7ec30*/  IADD3 R54, P2, R54, UR36, RZ ;  /* 0x0000002436367c10 */ /* 0x000fe2000ff5e0ff */
[----:B------:R-:W-:Y:S04]  /*7ec40*/  STL [R1+0x253c], R51 ;  /* 0x00253c3301007387 */ /* 0x000fe80000100800 */
[----:B------:R-:W-:Y:S04]  /*7ec50*/  STL [R1+0x2534], R52 ;  /* 0x0025343401007387 */ /* 0x000fe80000100800 */
[----:B------:R-:W-:Y:S01]  /*7ec60*/  STL [R1+0x2558], R53 ;  /* 0x0025583501007387 */ /* 0x000fe20000100800 */
[----:B----4-:R-:W-:-:S02]  /*7ec70*/  IADD3.X R55, R55, UR46, RZ, P3, !PT ;  /* 0x0000002e37377c10 */ /* 0x010fc40009ffe4ff */
        /* <DEDUP_REMOVED lines=89> */
[----:B------:R-:W-:Y:S04]  /*7f210*/  STL [R1+0x24e8], R51 ;  /* 0x0024e83301007387 */ /* 0x000fe80000100800 */
[----:B------:R-:W-:Y:S04]  /*7f220*/  STL [R1+0x24e0], R52 ;  /* 0x0024e03401007387 */ /* 0x000fe80000100800 */
[----:B------:R-:W-:Y:S01]  /*7f230*/  STL [R1+0x24b4], R53 ;  /* 0x0024b43501007387 */ /* 0x000fe20000100800 */
[----:B---3--:R-:W-:-:S02]  /*7f240*/  IADD3 R55, P6, R55, UR36, RZ ;  /* 0x0000002437377c10 */ /* 0x008fc4000ffde0ff */
[----:B------:R-:W-:Y:S02]  /*7f250*/  IADD3.X R56, R56, UR46, RZ, P1, !PT ;  /* 0x0000002e38387c10 */ /* 0x000fe40008ffe4ff */
[----:B------:R-:W-:Y:S02]  /*7f260*/  IADD3 R57, P1, R57, UR36, RZ ;  /* 0x0000002439397c10 */ /* 0x000fe4000ff3e0ff */
[----:B------:R-:W-:Y:S01]  /*7f270*/  IADD3.X R58, R58, UR46, RZ, P2, !PT ;  /* 0x0000002e3a3a7c10 */ /* 0x000fe200097fe4ff */
        /* <DEDUP_REMOVED lines=53> */
[----:B------:R-:W-:Y:S01]  /*7f5d0*/  IADD3 R39, P1, R39, UR36, RZ ;  /* 0x0000002427277c10 */ /* 0x000fe2000ff3e0ff */
        /* <DEDUP_REMOVED lines=94> */
[----:B------:R-:W-:Y:S04]  /*7fbc0*/  STL [R1+0x23fc], R38 ;  /* 0x0023fc2601007387 */ /* 0x000fe80000100800 */
[----:B------:R-:W-:Y:S01]  /*7fbd0*/  STL [R1+0x2420], R39 ;  /* 0x0024202701007387 */ /* 0x000fe20000100800 */
[----:B---3--:R-:W-:-:S02]  /*7fbe0*/  IADD3 R40, P5, R40, UR36, RZ ;  /* 0x0000002428287c10 */ /* 0x008fc4000ffbe0ff */
        /* <DEDUP_REMOVED lines=28> */
[----:B------:R-:W-:Y:S04]  /*7fdb0*/  STL [R1+0x23f0], R51 ;  /* 0x0023f03301007387 */ /* 0x000fe80000100800 */
[----:B------:R-:W-:Y:S04]  /*7fdc0*/  STL [R1+0x23e8], R52 ;  /* 0x0023e83401007387 */ /* 0x000fe80000100800 */
[----:B------:R-:W-:Y:S01]  /*7fdd0*/  STL [R1+0x23bc], R53 ;  /* 0x0023bc3501007387 */ /* 0x000fe20000100800 */
[----:B----4-:R-:W-:-:S02]  /*7fde0*/  IADD3 R55, P1, R55, UR36, RZ ;  /* 0x0000002437377c10 */ /* 0x010fc4000ff3e0ff */
        /* <DEDUP_REMOVED lines=279> */
[----:B----4-:R-:W-:-:S02]  /*80f60*/  IADD3.X R55, R55, UR46, RZ, P6, !PT ;  /* 0x0000002e37377c10 */ /* 0x010fc4000b7fe4ff */
        /* <DEDUP_REMOVED lines=108> */
[----:B------:R3:W-:Y:S04]  /*81630*/  STL [R1+0x21ac], R61 ;  /* 0x0021ac3d01007387 */ /* 0x0007e80000100800 */
[----:B0-----:R-:W3:Y:S04]  /*81640*/  LDL.LU R35, [R1+0x21c0] ;  /* 0x0021c00001237983 */ /* 0x001ee80000300800 */
[----:B------:R0:W-:Y:S04]  /*81650*/  STL [R1+0x21d0], R32 ;  /* 0x0021d02001007387 */ /* 0x0001e80000100800 */
        /* <DEDUP_REMOVED lines=28> */
[----:B---3--:R-:W3:Y:S04]  /*81820*/  LDL.LU R61, [R1+0x351c] ;  /* 0x00351c00013d7983 */ /* 0x008ee80000300800 */
[----:B0-----:R-:W3:Y:S04]  /*81830*/  LDL.LU R32, [R1+0x2158] ;  /* 0x0021580001207983 */ /* 0x001ee80000300800 */
[----:B----4-:R-:W4:Y:S04]  /*81840*/  LDL.LU R33, [R1+0x2938] ;  /* 0x0029380001217983 */ /* 0x010f280000300800 */
[----:B--2---:R-:W2:Y:S01]  /*81850*/  LDL.LU R34, [R1+0x2150] ;  /* 0x0021500001227983 */ /* 0x004ea20000300800 */
[----:B------:R-:W-:-:S05]  /*81860*/  IADD3.X R35, R35, UR46, RZ, P3, !PT ;  /* 0x0000002e23237c10 */ /* 0x000fca0009ffe4ff */
[----:B------:R0:W-:Y:S04]  /*81870*/  STL [R1+0x21c0], R35 ;  /* 0x0021c02301007387 */ /* 0x0001e80000100800 */
[----:B0-----:R-:W2:Y:S01]  /*81880*/  LDL.LU R35, [R1+0x2940] ;  /* 0x0029400001237983 */ /* 0x001ea20000300800 */
[----:B------:R-:W-:Y:S02]  /*81890*/  IADD3 R3, P3, R3, UR36, RZ ;  /* 0x0000002403037c10 */ /* 0x000fe4000ff7e0ff */
[----:B------:R-:W-:Y:S02]  /*818a0*/  IADD3.X R38, R38, UR46, RZ, P4, !PT ;  /* 0x0000002e26267c10 */ /* 0x000fe4000a7fe4ff */
[----:B------:R-:W-:Y:S01]  /*818b0*/  IADD3 R39, P4, R39, UR36, RZ ;  /* 0x0000002427277c10 */ /* 0x000fe2000ff9e0ff */
[----:B------:R-:W-:Y:S04]  /*818c0*/  STL [R1+0x2194], R3 ;  /* 0x0021940301007387 */ /* 0x000fe80000100800 */
[----:B------:R-:W-:Y:S04]  /*818d0*/  STL [R1+0x21b8], R38 ;  /* 0x0021b82601007387 */ /* 0x000fe80000100800 */
[----:B------:R-:W-:Y:S01]  /*818e0*/  STL [R1+0x218c], R39 ;  /* 0x00218c2701007387 */ /* 0x000fe20000100800 */
[----:B------:R-:W-:-:S02]  /*818f0*/  IADD3.X R40, R40, UR46, RZ, P5, !PT ;  /* 0x0000002e28287c10 */ /* 0x000fc4000affe4ff */
        /* <DEDUP_REMOVED lines=16> */
[----:B------:R-:W-:Y:S04]  /*81a00*/  STL [R1+0x2198], R46 ;  /* 0x0021982e01007387 */ /* 0x000fe80000100800 */
[----:B------:R-:W-:Y:S04]  /*81a10*/  STL [R1+0x216c], R47 ;  /* 0x00216c2f01007387 */ /* 0x000fe80000100800 */
[----:B------:R-:W-:Y:S04]  /*81a20*/  STL [R1+0x2190], R48 ;  /* 0x0021903001007387 */ /* 0x000fe80000100800 */
[----:B------:R-:W-:Y:S04]  /*81a30*/  STL [R1+0x2164], R49 ;  /* 0x0021643101007387 */ /* 0x000fe80000100800 */
[----:B------:R0:W-:Y:S02]  /*81a40*/  STL [R1+0x2180], R55 ;  /* 0x0021803701007387 */ /* 0x0001e40000100800 */
[----:B0-----:R-:W0:Y:S01]  /*81a50*/  LDC R55, c[0x0][0x23c] ;  /* 0x00008f00ff377b82 */ /* 0x001e220000000800 */
[----:B------:R-:W-:-:S02]  /*81a60*/  IADD3.X R50, R50, UR46, RZ, P4, !PT ;  /* 0x0000002e32327c10 */ /* 0x000fc4000a7fe4ff */
[----:B------:R-:W-:Y:S02]  /*81a70*/  IADD3 R51, P4, R51, UR36, RZ ;  /* 0x0000002433337c10 */ /* 0x000fe4000ff9e0ff */
[----:B------:R-:W-:Y:S02]  /*81a80*/  IADD3 R52, P5, R52, UR36, RZ ;  /* 0x0000002434347c10 */ /* 0x000fe4000ffbe0ff */
[----:B------:R-:W-:Y:S02]  /*81a90*/  IADD3.X R53, R53, UR46, RZ, P6, !PT ;  /* 0x0000002e35357c10 */ /* 0x000fe4000b7fe4ff */
[----:B------:R-:W-:Y:S01]  /*81aa0*/  IADD3 R54, P6, R54, UR36, RZ ;  /* 0x0000002436367c10 */ /* 0x000fe2000ffde0ff */
[----:B------:R1:W-:Y:S04]  /*81ab0*/  STL [R1+0x2188], R50 ;  /* 0x0021883201007387 */ /* 0x0003e80000100800 */
[----:B------:R1:W-:Y:S04]  /*81ac0*/  STL [R1+0x215c], R51 ;  /* 0x00215c3301007387 */ /* 0x0003e80000100800 */
[----:B------:R1:W-:Y:S04]  /*81ad0*/  STL [R1+0x2154], R52 ;  /* 0x0021543401007387 */ /* 0x0003e80000100800 */
[----:B------:R1:W-:Y:S04]  /*81ae0*/  STL [R1+0x2178], R53 ;  /* 0x0021783501007387 */ /* 0x0003e80000100800 */
[----:B------:R1:W-:Y:S01]  /*81af0*/  STL [R1+0x214c], R54 ;  /* 0x00214c3601007387 */ /* 0x0003e20000100800 */
[----:B0-----:R-:W-:Y:S01]  /*81b00*/  IMAD.SHL.U32 R3, R55, 0x40, RZ ;  /* 0x0000004037037824 */ /* 0x001fe200078e00ff */
[----:B------:R-:W-:-:S02]  /*81b10*/  IADD3.X R56, R56, UR46, RZ, P1, !PT ;  /* 0x0000002e38387c10 */ /* 0x000fc40008ffe4ff */
[----:B------:R-:W-:Y:S02]  /*81b20*/  IADD3 R57, P1, R57, UR36, RZ ;  /* 0x0000002439397c10 */ /* 0x000fe4000ff3e0ff */
[----:B------:R-:W-:Y:S02]  /*81b30*/  IADD3.X R58, R58, UR46, RZ, P2, !PT ;  /* 0x0000002e3a3a7c10 */ /* 0x000fe400097fe4ff */
[C---:B------:R-:W-:Y:S02]  /*81b40*/  IADD3 R59, P2, R3.reuse, R59, RZ ;  /* 0x0000003b033b7210 */ /* 0x040fe40007f5e0ff */
[----:B------:R-:W-:Y:S01]  /*81b50*/  IADD3.X R60, R60, UR46, RZ, P3, !PT ;  /* 0x0000002e3c3c7c10 */ /* 0x000fe20009ffe4ff */
[----:B------:R0:W-:Y:S01]  /*81b60*/  STL [R1+0x2170], R56 ;  /* 0x0021703801007387 */ /* 0x0001e20000100800 */
[----:B---3--:R-:W-:-:S03]  /*81b70*/  IADD3 R61, P3, R3, R61, RZ ;  /* 0x0000003d033d7210 */ /* 0x008fc60007f7e0ff */
[----:B------:R3:W-:Y:S04]  /*81b80*/  STL [R1+0x2144], R57 ;  /* 0x0021443901007387 */ /* 0x0007e80000100800 */
[----:B------:R3:W-:Y:S04]  /*81b90*/  STL [R1+0x2168], R58 ;  /* 0x0021683a01007387 */ /* 0x0007e80000100800 */
[----:B------:R3:W-:Y:S04]  /*81ba0*/  STL [R1+0x3524], R59 ;  /* 0x0035243b01007387 */ /* 0x0007e80000100800 */
[----:B------:R3:W-:Y:S01]  /*81bb0*/  STL [R1+0x2160], R60 ;  /* 0x0021603c01007387 */ /* 0x0007e20000100800 */
[----:B------:R-:W-:-:S03]  /*81bc0*/  IADD3.X R32, R32, UR46, RZ, P4, !PT ;  /* 0x0000002e20207c10 */ /* 0x000fc6000a7fe4ff */
[----:B------:R3:W-:Y:S01]  /*81bd0*/  STL [R1+0x351c], R61 ;  /* 0x00351c3d01007387 */ /* 0x0007e20000100800 */
[----:B----4-:R-:W-:-:S03]  /*81be0*/  IADD3 R33, P4, R3, R33, RZ ;  /* 0x0000002103217210 */ /* 0x010fc60007f9e0ff */
[----:B------:R-:W4:Y:S01]  /*81bf0*/  LDL.LU R2, [R1+0x2148] ;  /* 0x0021480001027983 */ /* 0x000f220000300800 */
[----:B--2---:R-:W-:-:S03]  /*81c00*/  IADD3.X R34, R34, UR46, RZ, P5, !PT ;  /* 0x0000002e22227c10 */ /* 0x004fc6000affe4ff */
[----:B------:R2:W-:Y:S04]  /*81c10*/  STL [R1+0x2158], R32 ;  /* 0x0021582001007387 */ /* 0x0005e80000100800 */
[----:B------:R2:W-:Y:S04]  /*81c20*/  STL [R1+0x2938], R33 ;  /* 0x0029382101007387 */ /* 0x0005e80000100800 */
[----:B------:R-:W4:Y:S04]  /*81c30*/  LDL.LU R5, [R1+0x3514] ;  /* 0x0035140001057983 */ /* 0x000f280000300800 */
[----:B------:R2:W-:Y:S04]  /*81c40*/  STL [R1+0x2150], R34 ;  /* 0x0021502201007387 */ /* 0x0005e80000100800 */
[----:B------:R-:W4:Y:S04]  /*81c50*/  LDL.LU R38, [R1+0x2140] ;  /* 0x0021400001267983 */ /* 0x000f280000300800 */
[----:B------:R-:W4:Y:S01]  /*81c60*/  LDL.LU R39, [R1+0x3510] ;  /* 0x0035100001277983 */ /* 0x000f220000300800 */
[----:B------:R-:W-:-:S05]  /*81c70*/  IADD3 R35, P5, R3, R35, RZ ;  /* 0x0000002303237210 */ /* 0x000fca0007fbe0ff */
        /* <DEDUP_REMOVED lines=17> */
[----:B0-----:R-:W4:Y:S04]  /*81d90*/  LDL.LU R56, [R1+0x2924] ;  /* 0x0029240001387983 */ /* 0x001f280000300800 */
[----:B---3--:R-:W3:Y:S04]  /*81da0*/  LDL.LU R57, [R1+0x34dc] ;  /* 0x0034dc0001397983 */ /* 0x008ee80000300800 */
[----:B------:R-:W3:Y:S04]  /*81db0*/  LDL.LU R58, [R1+0x293c] ;  /* 0x00293c00013a7983 */ /* 0x000ee80000300800 */
[----:B------:R-:W3:Y:S04]  /*81dc0*/  LDL.LU R59, [R1+0x34d4] ;  /* 0x0034d400013b7983 */ /* 0x000ee80000300800 */
[----:B------:R-:W3:Y:S04]  /*81dd0*/  LDL.LU R60, [R1+0x34f8] ;  /* 0x0034f800013c7983 */ /* 0x000ee80000300800 */
[----:B------:R-:W3:Y:S04]  /*81de0*/  LDL.LU R61, [R1+0x34cc] ;  /* 0x0034cc00013d7983 */ /* 0x000ee80000300800 */
[----:B--2---:R-:W2:Y:S04]  /*81df0*/  LDL.LU R32, [R1+0x34f0] ;  /* 0x0034f00001207983 */ /* 0x004ea80000300800 */
[----:B------:R-:W2:Y:S04]  /*81e00*/  LDL.LU R33, [R1+0x34c4] ;  /* 0x0034c40001217983 */ /* 0x000ea80000300800 */
[----:B------:R-:W2:Y:S04]  /*81e10*/  LDL.LU R34, [R1+0x34e8] ;  /* 0x0034e80001227983 */ /* 0x000ea80000300800 */
[----:B------:R-:W2:Y:S01]  /*81e20*/  LDL.LU R35, [R1+0x34bc] ;  /* 0x0034bc0001237983 */ /* 0x000ea20000300800 */
[----:B----4-:R-:W-:-:S05]  /*81e30*/  IADD3.X R2, R2, UR46, RZ, P6, !PT ;  /* 0x0000002e02027c10 */ /* 0x010fca000b7fe4ff */
[----:B------:R0:W-:Y:S01]  /*81e40*/  STL [R1+0x2148], R2 ;  /* 0x0021480201007387 */ /* 0x0001e20000100800 */
[C---:B------:R-:W-:Y:S02]  /*81e50*/  IADD3 R5, P6, R3.reuse, R5, RZ ;  /* 0x0000000503057210 */ /* 0x040fe40007fde0ff */
[----:B------:R-:W-:Y:S02]  /*81e60*/  IADD3.X R38, R38, UR46, RZ, P1, !PT ;  /* 0x0000002e26267c10 */ /* 0x000fe40008ffe4ff */
[C---:B------:R-:W-:Y:S02]  /*81e70*/  IADD3 R39, P1, R3.reuse, R39, RZ ;  /* 0x0000002703277210 */ /* 0x040fe40007f3e0ff */
[----:B0-----:R-:W-:Y:S01]  /*81e80*/  SHF.R.S32.HI R2, RZ, 0x1f, R3 ;  /* 0x0000001fff027819 */ /* 0x001fe20000011403 */
[----:B------:R0:W-:Y:S04]  /*81e90*/  STL [R1+0x3514], R5 ;  /* 0x0035140501007387 */ /* 0x0001e80000100800 */
[----:B------:R1:W-:Y:S04]  /*81ea0*/  STL [R1+0x2140], R38 ;  /* 0x0021402601007387 */ /* 0x0003e80000100800 */
[----:B------:R4:W-:Y:S01]  /*81eb0*/  STL [R1+0x3510], R39 ;  /* 0x0035102701007387 */ /* 0x0009e20000100800 */
[C---:B------:R-:W-:Y:S01]  /*81ec0*/  IMAD.X R40, R2.reuse, 0x1, R40, P2 ;  /* 0x0000000102287824 */ /* 0x040fe200010e0628 */
[C---:B------:R-:W-:Y:S01]  /*81ed0*/  IADD3 R41, P2, R3.reuse, R41, RZ ;  /* 0x0000002903297210 */ /* 0x040fe20007f5e0ff */
[C---:B------:R-:W-:Y:S01]  /*81ee0*/  IMAD.X R42, R2.reuse, 0x1, R42, P3 ;  /* 0x00000001022a7824 */ /* 0x040fe200018e062a */
[C---:B------:R-:W-:Y:S01]  /*81ef0*/  IADD3 R43, P3, R3.reuse, R43, RZ ;  /* 0x0000002b032b7210 */ /* 0x040fe20007f7e0ff */
[----:B------:R-:W-:Y:S01]  /*81f00*/  IMAD.X R44, R2, 0x1, R44, P4 ;  /* 0x00000001022c7824 */ /* 0x000fe200020e062c */
[----:B------:R4:W-:Y:S01]  /*81f10*/  STL [R1+0x3520], R40 ;  /* 0x0035202801007387 */ /* 0x0009e20000100800 */
[----:B------:R-:W-:-:S03]  /*81f20*/  IADD3 R45, P4, R3, R45, RZ ;  /* 0x0000002d032d7210 */ /* 0x000fc60007f9e0ff */
[----:B------:R4:W-:Y:S01]  /*81f30*/  STL [R1+0x350c], R41 ;  /* 0x00350c2901007387 */ /* 0x0009e20000100800 */
[----:B------:R-:W-:-:S03]  /*81f40*/  IMAD.X R46, R2, 0x1, R46, P5 ;  /* 0x00000001022e7824 */ /* 0x000fc600028e062e */
        /* <DEDUP_REMOVED lines=21> */
[----:B---3--:R-:W-:-:S03]  /*820a0*/  IADD3 R57, P4, R3, R57, RZ ;  /* 0x0000003903397210 */ /* 0x008fc60007f9e0ff */
        /* <DEDUP_REMOVED lines=9> */
[----:B--2---:R-:W-:-:S03]  /*82140*/  IMAD.X R32, R2, 0x1, R32, P1 ;  /* 0x0000000102207824 */ /* 0x004fc600008e0620 */
[----:B------:R2:W-:Y:S04]  /*82150*/  STL [R1+0x293c], R58 ;  /* 0x00293c3a01007387 */ /* 0x0005e80000100800 */
[----:B------:R2:W-:Y:S01]  /*82160*/  STL [R1+0x34d4], R59 ;  /* 0x0034d43b01007387 */ /* 0x0005e20000100800 */
[----:B------:R-:W-:-:S03]  /*82170*/  IADD3 R33, P1, R3, R33, RZ ;  /* 0x0000002103217210 */ /* 0x000fc60007f3e0ff */
[----:B------:R2:W-:Y:S01]  /*82180*/  STL [R1+0x34f8], R60 ;  /* 0x0034f83c01007387 */ /* 0x0005e20000100800 */
[----:B------:R-:W-:-:S03]  /*82190*/  IMAD.X R34, R2, 0x1, R34, P2 ;  /* 0x0000000102227824 */ /* 0x000fc600010e0622 */
[----:B------:R2:W-:Y:S04]  /*821a0*/  STL [R1+0x34cc], R61 ;  /* 0x0034cc3d01007387 */ /* 0x0005e80000100800 */
[----:B------:R2:W-:Y:S01]  /*821b0*/  STL [R1+0x34f0], R32 ;  /* 0x0034f02001007387 */ /* 0x0005e20000100800 */
[----:B------:R-:W-:-:S03]  /*821c0*/  IADD3 R35, P2, R3, R35, RZ ;  /* 0x0000002303237210 */ /* 0x000fc60007f5e0ff */
[----:B------:R-:W2:Y:S04]  /*821d0*/  LDL.LU R7, [R1+0x34e0] ;  /* 0x0034e00001077983 */ /* 0x000ea80000300800 */
[----:B------:R2:W-:Y:S04]  /*821e0*/  STL [R1+0x34c4], R33 ;  /* 0x0034c42101007387 */ /* 0x0005e80000100800 */
[----:B------:R-:W2:Y:S04]  /*821f0*/  LDL.LU R4, [R1+0x34b4] ;  /* 0x0034b40001047983 */ /* 0x000ea80000300800 */
[----:B------:R2:W-:Y:S04]  /*82200*/  STL [R1+0x34e8], R34 ;  /* 0x0034e82201007387 */ /* 0x0005e80000100800 */
[----:B0-----:R-:W2:Y:S04]  /*82210*/  LDL.LU R5, [R1+0x34d8] ;  /* 0x0034d80001057983 */ /* 0x001ea80000300800 */
[----:B------:R0:W-:Y:S04]  /*82220*/  STL [R1+0x34bc], R35 ;  /* 0x0034bc2301007387 */ /* 0x0001e80000100800 */
[----:B-1----:R-:W2:Y:S04]  /*82230*/  LDL.LU R38, [R1+0x34ac] ;  /* 0x0034ac0001267983 */ /* 0x002ea80000300800 */
        /* <DEDUP_REMOVED lines=23> */
[----:B------:R-:W2:Y:S04]  /*823b0*/  LDL.LU R32, [R1+0x344c] ;  /* 0x00344c0001207983 */ /* 0x000ea80000300800 */
[----:B------:R-:W2:Y:S04]  /*823c0*/  LDL.LU R33, [R1+0x3470] ;  /* 0x0034700001217983 */ /* 0x000ea80000300800 */
[----:B------:R-:W2:Y:S04]  /*823d0*/  LDL.LU R34, [R1+0x3444] ;  /* 0x0034440001227983 */ /* 0x000ea80000300800 */
[----:B0-----:R-:W2:Y:S01]  /*823e0*/  LDL.LU R35, [R1+0x3468] ;  /* 0x0034680001237983 */ /* 0x001ea20000300800 */
[C---:B------:R-:W-:Y:S01]  /*823f0*/  IMAD.X R7, R2.reuse, 0x1, R7, P3 ;  /* 0x0000000102077824 */ /* 0x040fe200018e0607 */
[C---:B------:R-:W-:Y:S01]  /*82400*/  IADD3 R4, P3, R3.reuse, R4, RZ ;  /* 0x0000000403047210 */ /* 0x040fe20007f7e0ff */
[C---:B------:R-:W-:Y:S01]  /*82410*/  IMAD.X R5, R2.reuse, 0x1, R5, P4 ;  /* 0x0000000102057824 */ /* 0x040fe200020e0605 */
[C---:B------:R-:W-:Y:S01]  /*82420*/  IADD3 R38, P4, R3.reuse, R38, RZ ;  /* 0x0000002603267210 */ /* 0x040fe20007f9e0ff */
[----:B----4-:R-:W-:Y:S01]  /*82430*/  IMAD.X R39, R2, 0x1, R39, P5 ;  /* 0x0000000102277824 */ /* 0x010fe200028e0627 */
        /* <DEDUP_REMOVED lines=27> */
[----:B---3--:R-:W-:-:S03]  /*825f0*/  IMAD.X R53, R2, 0x1, R53, P6 ;  /* 0x0000000102357824 */ /* 0x008fc600030e0635 */
        /* <DEDUP_REMOVED lines=9> */
[----:B--2---:R-:W-:-:S03]  /*82690*/  IADD3 R58, P2, R3, R58, RZ ;  /* 0x0000003a033a7210 */ /* 0x004fc60007f5e0ff */
        /* <DEDUP_REMOVED lines=8> */
[----:B------:R2:W-:Y:S04]  /*82720*/  STL [R1+0x345c], R58 ;  /* 0x00345c3a01007387 */ /* 0x0005e80000100800 */
[----:B------:R2:W-:Y:S01]  /*82730*/  STL [R1+0x3480], R59 ;  /* 0x0034803b01007387 */ /* 0x0005e20000100800 */
[----:B------:R-:W-:-:S03]  /*82740*/  IMAD.X R33, R2, 0x1, R33, P5 ;  /* 0x0000000102217824 */ /* 0x000fc600028e0621 */
[----:B------:R2:W-:Y:S01]  /*82750*/  STL [R1+0x3454], R60 ;  /* 0x0034543c01007387 */ /* 0x0005e20000100800 */
[----:B------:R-:W-:-:S03]  /*82760*/  IADD3 R34, P5, R3, R34, RZ ;  /* 0x0000002203227210 */ /* 0x000fc60007fbe0ff */
[----:B------:R2:W-:Y:S04]  /*82770*/  STL [R1+0x3478], R61 ;  /* 0x0034783d01007387 */ /* 0x0005e80000100800 */
[----:B------:R2:W-:Y:S01]  /*82780*/  STL [R1+0x344c], R32 ;  /* 0x00344c2001007387 */ /* 0x0005e20000100800 */
[----:B------:R-:W-:-:S03]  /*82790*/  IMAD.X R35, R2, 0x1, R35, P6 ;  /* 0x0000000102237824 */ /* 0x000fc600030e0623 */
[----:B0-----:R-:W2:Y:S04]  /*827a0*/  LDL.LU R7, [R1+0x343c] ;  /* 0x00343c0001077983 */ /* 0x001ea80000300800 */
[----:B------:R0:W-:Y:S04]  /*827b0*/  STL [R1+0x3470], R33 ;  /* 0x0034702101007387 */ /* 0x0001e80000100800 */
[----:B-1----:R-:W2:Y:S04]  /*827c0*/  LDL.LU R4, [R1+0x3460] ;  /* 0x0034600001047983 */ /* 0x002ea80000300800 */
[----:B------:R1:W-:Y:S04]  /*827d0*/  STL [R1+0x3444], R34 ;  /* 0x0034442201007387 */ /* 0x0003e80000100800 */
[----:B----4-:R-:W4:Y:S04]  /*827e0*/  LDL.LU R5, [R1+0x3434] ;  /* 0x0034340001057983 */ /* 0x010f280000300800 */
        /* <DEDUP_REMOVED lines=27> */
[----:B-1----:R-:W2:Y:S04]  /*829a0*/  LDL.LU R34, [R1+0x33f0] ;  /* 0x0033f00001227983 */ /* 0x002ea80000300800 */
[----:B------:R-:W2:Y:S01]  /*829b0*/  LDL.LU R35, [R1+0x33c4] ;  /* 0x0033c40001237983 */ /* 0x000ea20000300800 */
[C---:B------:R-:W-:Y:S01]  /*829c0*/  IADD3 R7, P6, R3.reuse, R7, RZ ;  /* 0x0000000703077210 */ /* 0x040fe20007fde0ff */
[C---:B------:R-:W-:Y:S01]  /*829d0*/  IMAD.X R4, R2.reuse, 0x1, R4, P1 ;  /* 0x0000000102047824 */ /* 0x040fe200008e0604 */
[C---:B----4-:R-:W-:Y:S01]  /*829e0*/  IADD3 R5, P1, R3.reuse, R5, RZ ;  /* 0x0000000503057210 */ /* 0x050fe20007f3e0ff */
[C---:B------:R-:W-:Y:S01]  /*829f0*/  IMAD.X R38, R2.reuse, 0x1, R38, P2 ;  /* 0x0000000102267824 */ /* 0x040fe200010e0626 */
[----:B------:R-:W-:Y:S01]  /*82a00*/  IADD3 R39, P2, R3, R39, RZ ;  /* 0x0000002703277210 */ /* 0x000fe20007f5e0ff */
        /* <DEDUP_REMOVED lines=88> */
[C---:B------:R-:W-:Y:S01]  /*82f90*/  IMAD.X R7, R2.reuse, 0x1, R7, P4 ;  /* 0x0000000102077824 */ /* 0x040fe200020e0607 */
[C---:B------:R-:W-:Y:S01]  /*82fa0*/  IADD3 R4, P4, R3.reuse, R4, RZ ;  /* 0x0000000403047210 */ /* 0x040fe20007f9e0ff */
[C---:B----4-:R-:W-:Y:S01]  /*82fb0*/  IMAD.X R5, R2.reuse, 0x1, R5, P5 ;  /* 0x0000000102057824 */ /* 0x050fe200028e0605 */
        /* <DEDUP_REMOVED lines=153> */
[----:B---3--:R-:W3:Y:S04]  /*83950*/  LDL.LU R5, [R1+0x32e8] ;  /* 0x0032e80001057983 */ /* 0x008ee80000300800 */
[----:B------:R1:W-:Y:S04]  /*83960*/  STL [R1+0x32cc], R35 ;  /* 0x0032cc2301007387 */ /* 0x0003e80000100800 */
[----:B----4-:R-:W4:Y:S04]  /*83970*/  LDL.LU R38, [R1+0x32bc] ;  /* 0x0032bc0001267983 */ /* 0x010f280000300800 */
[----:B------:R-:W4:Y:S04]  /*83980*/  LDL.LU R39, [R1+0x32e0] ;  /* 0x0032e00001277983 */ /* 0x000f280000300800 */
[----:B------:R-:W4:Y:S04]  /*83990*/  LDL.LU R40, [R1+0x32b4] ;  /* 0x0032b40001287983 */ /* 0x000f280000300800 */
        /* <DEDUP_REMOVED lines=27> */
[C---:B---3--:R-:W-:Y:S01]  /*83b50*/  IMAD.X R5, R2.reuse, 0x1, R5, P6 ;  /* 0x0000000102057824 */ /* 0x048fe200030e0605 */
[C---:B----4-:R-:W-:Y:S01]  /*83b60*/  IADD3 R38, P6, R3.reuse, R38, RZ ;  /* 0x0000002603267210 */ /* 0x050fe20007fde0ff */
[----:B------:R-:W-:Y:S01]  /*83b70*/  IMAD.X R39, R2, 0x1, R39, P1 ;  /* 0x0000000102277824 */ /* 0x000fe200008e0627 */
        /* <DEDUP_REMOVED lines=54> */
[----:B0-----:R-:W4:Y:S04]  /*83ee0*/  LDL.LU R7, [R1+0x324c] ;  /* 0x00324c0001077983 */ /* 0x001f280000300800 */
[----:B------:R0:W-:Y:S04]  /*83ef0*/  STL [R1+0x3280], R33 ;  /* 0x0032802101007387 */ /* 0x0001e80000100800 */
[----:B-1----:R-:W4:Y:S04]  /*83f00*/  LDL.LU R4, [R1+0x3270] ;  /* 0x0032700001047983 */ /* 0x002f280000300800 */
[----:B------:R1:W-:Y:S04]  /*83f10*/  STL [R1+0x3254], R34 ;  /* 0x0032542201007387 */ /* 0x0003e80000100800 */
[----:B---3--:R-:W3:Y:S04]  /*83f20*/  LDL.LU R5, [R1+0x3244] ;  /* 0x0032440001057983 */ /* 0x008ee80000300800 */
[----:B------:R1:W-:Y:S04]  /*83f30*/  STL [R1+0x3278], R35 ;  /* 0x0032782301007387 */ /* 0x0003e80000100800 */
[----:B--2---:R-:W2:Y:S04]  /*83f40*/  LDL.LU R38, [R1+0x3268] ;  /* 0x0032680001267983 */ /* 0x004ea80000300800 */
        /* <DEDUP_REMOVED lines=25> */
[----:B-1----:R-:W4:Y:S04]  /*840e0*/  LDL.LU R34, [R1+0x3200] ;  /* 0x0032000001227983 */ /* 0x002f280000300800 */
[----:B------:R-:W4:Y:S01]  /*840f0*/  LDL.LU R35, [R1+0x31d4] ;  /* 0x0031d40001237983 */ /* 0x000f220000300800 */
[C---:B------:R-:W-:Y:S01]  /*84100*/  IADD3 R7, P2, R3.reuse, R7, RZ ;  /* 0x0000000703077210 */ /* 0x040fe20007f5e0ff */
[C---:B------:R-:W-:Y:S01]  /*84110*/  IMAD.X R4, R2.reuse, 0x1, R4, P3 ;  /* 0x0000000102047824 */ /* 0x040fe200018e0604 */
[C---:B---3--:R-:W-:Y:S01]  /*84120*/  IADD3 R5, P3, R3.reuse, R5, RZ ;  /* 0x0000000503057210 */ /* 0x048fe20007f7e0ff */
[C---:B--2---:R-:W-:Y:S01]  /*84130*/  IMAD.X R38, R2.reuse, 0x1, R38, P4 ;  /* 0x0000000102267824 */ /* 0x044fe200020e0626 */
[----:B----4-:R-:W-:Y:S01]  /*84140*/  IADD3 R39, P4, R3, R39, RZ ;  /* 0x0000002703277210 */ /* 0x010fe20007f9e0ff */
        /* <DEDUP_REMOVED lines=54> */
[----:B0-----:R-:W4:Y:S04]  /*844b0*/  LDL.LU R7, [R1+0x31f8] ;  /* 0x0031f80001077983 */ /* 0x001f280000300800 */
[----:B------:R0:W-:Y:S04]  /*844c0*/  STL [R1+0x31dc], R33 ;  /* 0x0031dc2101007387 */ /* 0x0001e80000100800 */
[----:B-1----:R-:W4:Y:S04]  /*844d0*/  LDL.LU R4, [R1+0x31cc] ;  /* 0x0031cc0001047983 */ /* 0x002f280000300800 */
[----:B------:R1:W-:Y:S04]  /*844e0*/  STL [R1+0x3200], R34 ;  /* 0x0032002201007387 */ /* 0x0003e80000100800 */
[----:B--2---:R-:W2:Y:S04]  /*844f0*/  LDL.LU R5, [R1+0x31f0] ;  /* 0x0031f00001057983 */ /* 0x004ea80000300800 */
[----:B------:R1:W-:Y:S04]  /*84500*/  STL [R1+0x31d4], R35 ;  /* 0x0031d42301007387 */ /* 0x0003e80000100800 */
[----:B---3--:R-:W3:Y:S04]  /*84510*/  LDL.LU R38, [R1+0x31c4] ;  /* 0x0031c40001267983 */ /* 0x008ee80000300800 */
        /* <DEDUP_REMOVED lines=27> */
[C---:B------:R-:W-:Y:S01]  /*846d0*/  IMAD.X R7, R2.reuse, 0x1, R7, P6 ;  /* 0x0000000102077824 */ /* 0x040fe200030e0607 */
[C---:B------:R-:W-:Y:S01]  /*846e0*/  IADD3 R4, P6, R3.reuse, R4, RZ ;  /* 0x0000000403047210 */ /* 0x040fe20007fde0ff */
[C---:B--2---:R-:W-:Y:S01]  /*846f0*/  IMAD.X R5, R2.reuse, 0x1, R5, P1 ;  /* 0x0000000102057824 */ /* 0x044fe200008e0605 */
[C---:B---3--:R-:W-:Y:S01]  /*84700*/  IADD3 R38, P1, R3.reuse, R38, RZ ;  /* 0x0000002603267210 */ /* 0x048fe20007f3e0ff */
        /* <DEDUP_REMOVED lines=91> */
[C---:B--2---:R-:W-:Y:S01]  /*84cc0*/  IADD3 R5, P4, R3.reuse, R5, RZ ;  /* 0x0000000503057210 */ /* 0x044fe20007f9e0ff */
[C---:B---3--:R-:W-:Y:S01]  /*84cd0*/  IMAD.X R38, R2.reuse, 0x1, R38, P5 ;  /* 0x0000000102267824 */ /* 0x048fe200028e0626 */
        /* <DEDUP_REMOVED lines=2268> */
[C---:B------:R-:W-:Y:S01]  /*8daa0*/  IADD3 R57, P2, R3.reuse, R57, RZ ;  /* 0x0000003903397210 */ /* 0x040fe20007f5e0ff */
[----:B------:R-:W-:Y:S02]  /*8dab0*/  IMAD.X R58, R2, 0x1, R58, P3 ;  /* 0x00000001023a7824 */ /* 0x000fe400018e063a */
[----:B------:R1:W-:Y:S01]  /*8dac0*/  STL [R1+0x3908], R53 ;  /* 0x0039083501007387 */ /* 0x0003e20000100800 */
[----:B------:R-:W-:-:S03]  /*8dad0*/  IADD3 R59, P3, R3, R59, RZ ;  /* 0x0000003b033b7210 */ /* 0x000fc60007f7e0ff */
[----:B------:R1:W-:Y:S04]  /*8dae0*/  STL [R1+0x38c0], R54 ;  /* 0x0038c03601007387 */ /* 0x0003e80000100800 */
[----:B------:R1:W-:Y:S01]  /*8daf0*/  STL [R1+0x3914], R55 ;  /* 0x0039143701007387 */ /* 0x0003e20000100800 */
[----:B------:R-:W-:-:S03]  /*8db00*/  IMAD.X R60, R2, 0x1, R60, P4 ;  /* 0x00000001023c7824 */ /* 0x000fc600020e063c */
        /* <DEDUP_REMOVED lines=10> */
[----:B------:R1:W-:Y:S04]  /*8dbb0*/  STL [R1+0x38e0], R61 ;  /* 0x0038e03d01007387 */ /* 0x0003e80000100800 */
[----:B------:R1:W-:Y:S04]  /*8dbc0*/  STL [R1+0x38dc], R32 ;  /* 0x0038dc2001007387 */ /* 0x0003e80000100800 */
[----:B------:R1:W-:Y:S04]  /*8dbd0*/  STL [R1+0x38fc], R35 ;  /* 0x0038fc2301007387 */ /* 0x0003e80000100800 */
[----:B------:R1:W-:Y:S04]  /*8dbe0*/  STL [R1+0x38f0], R33 ;  /* 0x0038f02101007387 */ /* 0x0003e80000100800 */
[----:B------:R1:W-:Y:S01]  /*8dbf0*/  STL [R1+0x38ec], R34 ;  /* 0x0038ec2201007387 */ /* 0x0003e20000100800 */
[----:B------:R-:W-:Y:S05]  /*8dc00*/  @P0 BRA `(.L_x_1) ;  /* 0xfffffa0000d00947 */ /* 0x000fea000383ffff */
.L_x_0:
[----:B-1----:R-:W2:Y:S01]  /*8dc10*/  LDL.LU R61, [R1+0x78] ;  /* 0x00007800013d7983 */ /* 0x002ea20000300800 */
[----:B------:R-:W-:Y:S01]  /*8dc20*/  ULDC.64 UR20, c[0x0][0x228] ;  /* 0x00008a0000147ab9 */ /* 0x000fe20000000a00 */
[----:B------:R-:W-:Y:S01]  /*8dc30*/  ULDC.64 UR22, c[0x0][0x228] ;  /* 0x00008a0000167ab9 */ /* 0x000fe20000000a00 */
[----:B------:R-:W-:Y:S01]  /*8dc40*/  ULDC UR4, c[0x0][0x248] ;  /* 0x0000920000047ab9 */ /* 0x000fe20000000800 */
[----:B0-----:R-:W2:Y:S01]  /*8dc50*/  LDL.LU R60, [R1+0x7c] ;  /* 0x00007c00013c7983 */ /* 0x001ea20000300800 */
[----:B------:R-:W-:Y:S01]  /*8dc60*/  ULDC UR6, c[0x0][0x248] ;  /* 0x0000920000067ab9 */ /* 0x000fe20000000800 */
[----:B------:R-:W-:Y:S01]  /*8dc70*/  ULDC UR7, c[0x0][0x248] ;  /* 0x0000920000077ab9 */ /* 0x000fe20000000800 */
[----:B------:R-:W-:Y:S01]  /*8dc80*/  ULDC UR8, c[0x0][0x248] ;  /* 0x0000920000087ab9 */ /* 0x000fe20000000800 */
[----:B------:R-:W3:Y:S01]  /*8dc90*/  LDL.LU R59, [R1+0x90] ;  /* 0x00009000013b7983 */ /* 0x000ee20000300800 */
[----:B------:R-:W-:Y:S01]  /*8dca0*/  ULDC UR5, c[0x0][0x244] ;  /* 0x0000910000057ab9 */ /* 0x000fe20000000800 */
[----:B------:R-:W-:Y:S01]  /*8dcb0*/  ULDC UR9, c[0x0][0x248] ;  /* 0x0000920000097ab9 */ /* 0x000fe20000000800 */
[----:B------:R-:W-:Y:S01]  /*8dcc0*/  ULDC UR18, c[0x0][0x248] ;  /* 0x0000920000127ab9 */ /* 0x000fe20000000800 */
[----:B------:R-:W3:Y:S01]  /*8dcd0*/  LDL.LU R58, [R1+0x94] ;  /* 0x00009400013a7983 */ /* 0x000ee20000300800 */
[----:B------:R-:W-:Y:S01]  /*8dce0*/  ULDC UR19, c[0x0][0x248] ;  /* 0x0000920000137ab9 */ /* 0x000fe20000000800 */
[----:B------:R-:W-:Y:S01]  /*8dcf0*/  ULDC UR24, c[0x0][0x248] ;  /* 0x0000920000187ab9 */ /* 0x000fe20000000800 */
[----:B------:R-:W-:Y:S01]  /*8dd00*/  ULDC UR25, c[0x0][0x248] ;  /* 0x0000920000197ab9 */ /* 0x000fe20000000800 */
[----:B------:R-:W4:Y:S01]  /*8dd10*/  LDL.LU R57, [R1+0x98] ;  /* 0x0000980001397983 */ /* 0x000f220000300800 */
        /* <DEDUP_REMOVED lines=87> */
[----:B-----5:R0:W-:Y:S04]  /*8e290*/  STL [R1+0x3c80], R0 ;  /* 0x003c800001007387 */ /* 0x0201e80000100800 */
[----:B0-----:R-:W2:Y:S04]  /*8e2a0*/  LDL.LU R0, [R1+0x74] ;  /* 0x0000740001007983 */ /* 0x001ea80000300800 */
[----:B------:R0:W-:Y:S04]  /*8e2b0*/  STL [R1+0x3b60], R43 ;  /* 0x003b602b01007387 */ /* 0x0001e80000100800 */
[----:B0-----:R-:W2:Y:S04]  /*8e2c0*/  LDL.LU R43, [R1+0x70] ;  /* 0x00007000012b7983 */ /* 0x001ea80000300800 */
        /* <DEDUP_REMOVED lines=8> */
[----:B------:R-:W-:Y:S01]  /*8e350*/  STL [R1+0x3b38], R44 ;  /* 0x003b382c01007387 */ /* 0x000fe20000100800 */
[----:B---3--:R-:W-:-:S02]  /*8e360*/  F2FP.SATFINITE.E4M3.F32.PACK_AB_MERGE_C R3, R58, R59, RZ ;  /* 0x0000003b3a03723e */ /* 0x008fc400048070ff */
[----:B--2---:R-:W-:Y:S02]  /*8e370*/  F2FP.SATFINITE.E4M3.F32.PACK_AB_MERGE_C R2, R0, R43, RZ ;  /* 0x0000002b0002723e */ /* 0x004fe400048070ff */
[----:B------:R-:W-:-:S03]  /*8e380*/  F2FP.SATFINITE.E4M3.F32.PACK_AB_MERGE_C R0, R60, R61, RZ ;  /* 0x0000003d3c00723e */ /* 0x000fc600048070ff */
[----:B------:R4:W-:Y:S04]  /*8e390*/  STL [R1+0x66c], R2 ;  /* 0x00066c0201007387 */ /* 0x0009e80000100800 */
[----:B------:R0:W-:Y:S04]  /*8e3a0*/  STL [R1+0x664], R0 ;  /* 0x0006640001007387 */ /* 0x0001e80000100800 */
[----:B------:R1:W-:Y:S01]  /*8e3b0*/  STL [R1+0x65c], R3 ;  /* 0x00065c0301007387 */ /* 0x0003e20000100800 */
[----:B----4-:R-:W-:Y:S02]  /*8e3c0*/  F2FP.SATFINITE.E4M3.F32.PACK_AB_MERGE_C R2, R56, R57, RZ ;  /* 0x000000393802723e */ /* 0x010fe400048070ff */
[----:B0-----:R-:W-:-:S03]  /*8e3d0*/  F2FP.SATFINITE.E4M3.F32.PACK_AB_MERGE_C R0, R54, R55, RZ ;  /* 0x000000373600723e */ /* 0x001fc600048070ff */
[----:B------:R0:W-:Y:S01]  /*8e3e0*/  STL [R1+0x660], R2 ;  /* 0x0006600201007387 */ /* 0x0001e20000100800 */
[----:B-1----:R-:W-:-:S03]  /*8e3f0*/  F2FP.SATFINITE.E4M3.F32.PACK_AB_MERGE_C R3, R52, R53, RZ ;  /* 0x000000353403723e */ /* 0x002fc600048070ff */
[----:B------:R1:W-:Y:S04]  /*8e400*/  STL [R1+0x650], R0 ;  /* 0x0006500001007387 */ /* 0x0003e80000100800 */
[----:B------:R2:W-:Y:S01]  /*8e410*/  STL [R1+0x658], R3 ;  /* 0x0006580301007387 */ /* 0x0005e20000100800 */
[----:B0-----:R-:W-:Y:S02]  /*8e420*/  F2FP.SATFINITE.E4M3.F32.PACK_AB_MERGE_C R2, R50, R51, RZ ;  /* 0x000000333202723e */ /* 0x001fe400048070ff */
[----:B-1----:R-:W-:-:S03]  /*8e430*/  F2FP.SATFINITE.E4M3.F32.PACK_AB_MERGE_C R0, R48, R49, RZ ;  /* 0x000000313000723e */ /* 0x002fc600048070ff */
[----:B------:R0:W-:Y:S01]  /*8e440*/  STL [R1+0x640], R2 ;  /* 0x0006400201007387 */ /* 0x0001e20000100800 */
[----:B--2---:R-:W-:-:S03]  /*8e450*/  F2FP.SATFINITE.E4M3.F32.PACK_AB_MERGE_C R3, R46, R47, RZ ;  /* 0x0000002f2e03723e */ /* 0x004fc600048070ff */
        /* <DEDUP_REMOVED lines=31> */
[----:B------:R-:W-:Y:S01]  /*8e650*/  STL [R1+0x5f8], R3 ;  /* 0x0005f80301007387 */ /* 0x000fe20000100800 */
[----:B0-----:R-:W-:-:S03]  /*8e660*/  F2FP.SATFINITE.E4M3.F32.PACK_AB_MERGE_C R2, R12, R13, RZ ;  /* 0x0000000d0c02723e */ /* 0x001fc600048070ff */
[----:B------:R-:W2:Y:S01]  /*8e670*/  LDL.LU R44, [R1+0x284] ;  /* 0x00028400012c7983 */ /* 0x000ea20000300800 */
[----:B-1----:R-:W-:-:S03]  /*8e680*/  F2FP.SATFINITE.E4M3.F32.PACK_AB_MERGE_C R0, R10, R11, RZ ;  /* 0x0000000b0a00723e */ /* 0x002fc600048070ff */
[----:B------:R-:W-:Y:S04]  /*8e690*/  STL [R1+0x5e4], R2 ;  /* 0x0005e40201007387 */ /* 0x000fe80000100800 */
[----:B------:R-:W3:Y:S04]  /*8e6a0*/  LDL.LU R9, [R1+0x288] ;  /* 0x0002880001097983 */ /* 0x000ee80000300800 */
[----:B------:R-:W-:Y:S04]  /*8e6b0*/  STL [R1+0x5e0], R0 ;  /* 0x0005e00001007387 */ /* 0x000fe80000100800 */
[----:B---3--:R0:W-:Y:S04]  /*8e6c0*/  STL [R1+0x3d64], R9 ;  /* 0x003d640901007387 */ /* 0x0081e80000100800 */
[----:B0-----:R-:W2:Y:S04]  /*8e6d0*/  LDL.LU R9, [R1+0x280] ;  /* 0x0002800001097983 */ /* 0x001ea80000300800 */
        /* <DEDUP_REMOVED lines=59> */
[----:B--2---:R-:W-:-:S03]  /*8ea90*/  F2FP.SATFINITE.E4M3.F32.PACK_AB_MERGE_C R44, R44, R9, RZ ;  /* 0x000000092c2c723e */ /* 0x004fc600048070ff */
[----:B------:R-:W2:Y:S04]  /*8eaa0*/  LDL.LU R9, [R1+0x3d64] ;  /* 0x003d640001097983 */ /* 0x000ea80000300800 */
[----:B------:R-:W-:Y:S01]  /*8eab0*/  STL [R1+0x5c4], R44 ;  /* 0x0005c42c01007387 */ /* 0x000fe20000100800 */
[----:B----4-:R-:W-:Y:S02]  /*8eac0*/  F2FP.SATFINITE.E4M3.F32.PACK_AB_MERGE_C R6, R6, R7, RZ ;  /* 0x000000070606723e */ /* 0x010fe400048070ff */
[----:B---3--:R-:W-:Y:S02]  /*8ead0*/  F2FP.SATFINITE.E4M3.F32.PACK_AB_MERGE_C R4, R4, R5, RZ ;  /* 0x000000050404723e */ /* 0x008fe400048070ff */
[----:B------:R-:W-:Y:S02]  /*8eae0*/  F2FP.SATFINITE.E4M3.F32.PACK_AB_MERGE_C R3, R2, R3, RZ ;  /* 0x000000030203723e */ /* 0x000fe400048070ff */
[----:B------:R-:W-:-:S02]  /*8eaf0*/  F2FP.SATFINITE.E4M3.F32.PACK_AB_MERGE_C R2, R0, R43, RZ ;  /* 0x0000002b0002723e */ /* 0x000fc400048070ff */
[----:B------:R-:W-:Y:S02]  /*8eb00*/  F2FP.SATFINITE.E4M3.F32.PACK_AB_MERGE_C R0, R60, R61, RZ ;  /* 0x0000003d3c00723e */ /* 0x000fe400048070ff */
[----:B--2---:R-:W-:-:S05]  /*8eb10*/  F2FP.SATFINITE.E4M3.F32.PACK_AB_MERGE_C R8, R8, R9, RZ ;  /* 0x000000090808723e */ /* 0x004fca00048070ff */
[----:B------:R-:W-:Y:S04]  /*8eb20*/  STL [R1+0x5b8], R8 ;  /* 0x0005b80801007387 */ /* 0x000fe80000100800 */
[----:B------:R-:W-:Y:S04]  /*8eb30*/  STL [R1+0x59c], R6 ;  /* 0x00059c0601007387 */ /* 0x000fe80000100800 */
[----:B------:R-:W-:Y:S04]  /*8eb40*/  STL [R1+0x598], R4 ;  /* 0x0005980401007387 */ /* 0x000fe80000100800 */
[----:B------:R0:W-:Y:S04]  /*8eb50*/  STL [R1+0x580], R3 ;  /* 0x0005800301007387 */ /* 0x0001e80000100800 */
[----:B------:R1:W-:Y:S01]  /*8eb60*/  STL [R1+0x57c], R2 ;  /* 0x00057c0201007387 */ /* 0x0003e20000100800 */
        /* <DEDUP_REMOVED lines=45> */
[----:B------:R-:W-:Y:S04]  /*8ee40*/  STL [R1+0x43c], R3 ;  /* 0x00043c0301007387 */ /* 0x000fe80000100800 */
[----:B------:R-:W2:Y:S04]  /*8ee50*/  LDL.LU R44, [R1+0x4ac] ;  /* 0x0004ac00012c7983 */ /* 0x000ea80000300800 */
[----:B------:R-:W-:Y:S04]  /*8ee60*/  STL [R1+0x450], R2 ;  /* 0x0004500201007387 */ /* 0x000fe80000100800 */
[----:B------:R-:W3:Y:S01]  /*8ee70*/  LDL.LU R9, [R1+0x1f90] ;  /* 0x001f900001097983 */ /* 0x000ee20000300800 */
[----:B0-----:R-:W-:-:S05]  /*8ee80*/  F2FP.SATFINITE.E4M3.F32.PACK_AB_MERGE_C R0, R10, R11, RZ ;  /* 0x0000000b0a00723e */ /* 0x001fca00048070ff */
        /* <DEDUP_REMOVED lines=249> */
[----:B------:R-:W2:Y:S04]  /*8fe20*/  LDL.LU R9, [R1+0x1cf8] ;  /* 0x001cf80001097983 */ /* 0x000ea80000300800 */
[----:B------:R1:W-:Y:S04]  /*8fe30*/  STL [R1+0x31c], R2 ;  /* 0x00031c0201007387 */ /* 0x0003e80000100800 */
[----:B------:R-:W2:Y:S04]  /*8fe40*/  LDL.LU R8, [R1+0x1cfc] ;  /* 0x001cfc0001087983 */ /* 0x000ea80000300800 */
[----:B------:R3:W-:Y:S04]  /*8fe50*/  STL [R1+0x2d4], R0 ;  /* 0x0002d40001007387 */ /* 0x0007e80000100800 */
[----:B------:R-:W4:Y:S04]  /*8fe60*/  LDL.LU R7, [R1+0x1ce0] ;  /* 0x001ce00001077983 */ /* 0x000f280000300800 */
[----:B------:R-:W4:Y:S04]  /*8fe70*/  LDL.LU R6, [R1+0x1ce4] ;  /* 0x001ce40001067983 */ /* 0x000f280000300800 */
[----:B------:R-:W4:Y:S04]  /*8fe80*/  LDL.LU R5, [R1+0x1ce8] ;  /* 0x001ce80001057983 */ /* 0x000f280000300800 */
[----:B------:R-:W4:Y:S04]  /*8fe90*/  LDL.LU R4, [R1+0x1cec] ;  /* 0x001cec0001047983 */ /* 0x000f280000300800 */
[----:B0-----:R-:W4:Y:S04]  /*8fea0*/  LDL.LU R3, [R1+0x1f70] ;  /* 0x001f700001037983 */ /* 0x001f280000300800 */
[----:B-1----:R-:W4:Y:S04]  /*8feb0*/  LDL.LU R2, [R1+0x1f74] ;  /* 0x001f740001027983 */ /* 0x002f280000300800 */
        /* <DEDUP_REMOVED lines=52> */
[----:B--2---:R-:W-:-:S05]  /*90200*/  F2FP.SATFINITE.E4M3.F32.PACK_AB_MERGE_C R8, R8, R9, RZ ;  /* 0x000000090808723e */ /* 0x004fca00048070ff */
[----:B------:R-:W-:Y:S01]  /*90210*/  STL [R1+0x2c0], R8 ;  /* 0x0002c00801007387 */ /* 0x000fe20000100800 */
[----:B----4-:R-:W-:Y:S02]  /*90220*/  F2FP.SATFINITE.E4M3.F32.PACK_AB_MERGE_C R6, R6, R7, RZ ;  /* 0x000000070606723e */ /* 0x010fe400048070ff */
[----:B------:R-:W-:-:S03]  /*90230*/  F2FP.SATFINITE.E4M3.F32.PACK_AB_MERGE_C R4, R4, R5, RZ ;  /* 0x000000050404723e */ /* 0x000fc600048070ff */
[----:B------:R-:W-:Y:S01]  /*90240*/  STL [R1+0x2bc], R6 ;  /* 0x0002bc0601007387 */ /* 0x000fe20000100800 */
[----:B------:R-:W-:-:S03]  /*90250*/  F2FP.SATFINITE.E4M3.F32.PACK_AB_MERGE_C R2, R2, R3, RZ ;  /* 0x000000030202723e */ /* 0x000fc600048070ff */
[----:B------:R-:W-:Y:S01]  /*90260*/  STL [R1+0x570], R4 ;  /* 0x0005700401007387 */ /* 0x000fe20000100800 */
[----:B---3--:R-:W-:-:S03]  /*90270*/  F2FP.SATFINITE.E4M3.F32.PACK_AB_MERGE_C R0, R0, R43, RZ ;  /* 0x0000002b0000723e */ /* 0x008fc600048070ff */
[----:B------:R0:W-:Y:S04]  /*90280*/  STL [R1+0x2b4], R2 ;  /* 0x0002b40201007387 */ /* 0x0001e80000100800 */
[----:B------:R1:W-:Y:S01]  /*90290*/  STL [R1+0x584], R0 ;  /* 0x0005840001007387 */ /* 0x0003e20000100800 */
[----:B------:R-:W-:-:S05]  /*902a0*/  F2FP.SATFINITE.E4M3.F32.PACK_AB_MERGE_C R3, R60, R61, RZ ;  /* 0x0000003d3c03723e */ /* 0x000fca00048070ff */
[----:B------:R-:W-:Y:S01]  /*902b0*/  STL [R1+0x29c], R3 ;  /* 0x00029c0301007387 */ /* 0x000fe20000100800 */
[----:B0-----:R-:W-:Y:S02]  /*902c0*/  F2FP.SATFINITE.E4M3.F32.PACK_AB_MERGE_C R2, R58, R59, RZ ;  /* 0x0000003b3a02723e */ /* 0x001fe400048070ff */
[----:B-1----:R-:W-:-:S05]  /*902d0*/  F2FP.SATFINITE.E4M3.F32.PACK_AB_MERGE_C R0, R56, R57, RZ ;  /* 0x000000393800723e */ /* 0x002fca00048070ff */
[----:B------:R0:W-:Y:S04]  /*902e0*/  STL [R1+0x3c84], R0 ;  /* 0x003c840001007387 */ /* 0x0001e80000100800 */
[----:B------:R1:W-:Y:S01]  /*902f0*/  STL [R1+0x2b0], R2 ;  /* 0x0002b00201007387 */ /* 0x0003e20000100800 */
[----:B0-----:R-:W-:Y:S02]  /*90300*/  F2FP.SATFINITE.E4M3.F32.PACK_AB_MERGE_C R0, R54, R55, RZ ;  /* 0x000000373600723e */ /* 0x001fe400048070ff */
[----:B------:R-:W-:-:S03]  /*90310*/  F2FP.SATFINITE.E4M3.F32.PACK_AB_MERGE_C R3, R52, R53, RZ ;  /* 0x000000353403723e */ /* 0x000fc600048070ff */
[----:B------:R0:W-:Y:S01]  /*90320*/  STL [R1+0x298], R0 ;  /* 0x0002980001007387 */ /* 0x0001e20000100800 */
[----:B-1----:R-:W-:-:S03]  /*90330*/  F2FP.SATFINITE.E4M3.F32.PACK_AB_MERGE_C R2, R50, R51, RZ ;  /* 0x000000333202723e */ /* 0x002fc600048070ff */
[----:B------:R1:W-:Y:S04]  /*90340*/  STL [R1+0x51c], R3 ;  /* 0x00051c0301007387 */ /* 0x0003e80000100800 */
[----:B------:R2:W-:Y:S01]  /*90350*/  STL [R1+0x518], R2 ;  /* 0x0005180201007387 */ /* 0x0005e20000100800 */
[----:B0-----:R-:W-:-:S05]  /*90360*/  F2FP.SATFINITE.E4M3.F32.PACK_AB_MERGE_C R0, R48, R49, RZ ;  /* 0x000000313000723e */ /* 0x001fca00048070ff */
[----:B------:R0:W-:Y:S01]  /*90370*/  STL [R1+0x504], R0 ;  /* 0x0005040001007387 */ /* 0x0001e20000100800 */
[----:B-1----:R-:W-:-:S05]  /*90380*/  F2FP.SATFINITE.E4M3.F32.PACK_AB_MERGE_C R3, R46, R47, RZ ;  /* 0x0000002f2e03723e */ /* 0x002fca00048070ff */
[----:B------:R1:W-:Y:S01]  /*90390*/  STL [R1+0x510], R3 ;  /* 0x0005100301007387 */ /* 0x0003e20000100800 */
[----:B--2---:R-:W-:-:S05]  /*903a0*/  F2FP.SATFINITE.E4M3.F32.PACK_AB_MERGE_C R2, R42, R45, RZ ;  /* 0x0000002d2a02723e */ /* 0x004fca00048070ff */
        /* <DEDUP_REMOVED lines=29> */
[----:B--2---:R-:W-:-:S03]  /*90580*/  F2FP.SATFINITE.E4M3.F32.PACK_AB_MERGE_C R2, R12, R13, RZ ;  /* 0x0000000d0c02723e */ /* 0x004fc600048070ff */
[----:B------:R-:W2:Y:S04]  /*90590*/  LDL.LU R44, [R1+0x1c28] ;  /* 0x001c2800012c7983 */ /* 0x000ea80000300800 */
[----:B------:R3:W-:Y:S01]  /*905a0*/  STL [R1+0x458], R2 ;  /* 0x0004580201007387 */ /* 0x0007e20000100800 */
[----:B0-----:R-:W-:-:S03]  /*905b0*/  F2FP.SATFINITE.E4M3.F32.PACK_AB_MERGE_C R0, R10, R11, RZ ;  /* 0x0000000b0a00723e */ /* 0x001fc600048070ff */
[----:B------:R-:W2:Y:S04]  /*905c0*/  LDL.LU R9, [R1+0x1c2c] ;  /* 0x001c2c0001097983 */ /* 0x000ea80000300800 */
[----:B------:R0:W-:Y:S04]  /*905d0*/  STL [R1+0x438], R0 ;  /* 0x0004380001007387 */ /* 0x0001e80000100800 */
[----:B------:R-:W4:Y:S04]  /*905e0*/  LDL.LU R8, [R1+0x1c10] ;  /* 0x001c100001087983 */ /* 0x000f280000300800 */
[----:B------:R-:W4:Y:S04]  /*905f0*/  LDL.LU R7, [R1+0x1c14] ;  /* 0x001c140001077983 */ /* 0x000f280000300800 */
[----:B------:R-:W0:Y:S04]  /*90600*/  LDL.LU R6, [R1+0x1c18] ;  /* 0x001c180001067983 */ /* 0x000e280000300800 */
[----:B------:R-:W0:Y:S04]  /*90610*/  LDL.LU R5, [R1+0x1c1c] ;  /* 0x001c1c0001057983 */ /* 0x000e280000300800 */
[----:B------:R-:W4:Y:S04]  /*90620*/  LDL.LU R4, [R1+0x1c00] ;  /* 0x001c000001047983 */ /* 0x000f280000300800 */
[----:B-1----:R-:W4:Y:S04]  /*90630*/  LDL.LU R3, [R1+0x1c04] ;  /* 0x001c040001037983 */ /* 0x002f280000300800 */
        /* <DEDUP_REMOVED lines=55> */
[----:B0-----:R-:W-:-:S03]  /*909b0*/  F2FP.SATFINITE.E4M3.F32.PACK_AB_MERGE_C R0, R5, R6, RZ ;  /* 0x000000060500723e */ /* 0x001fc600048070ff */
[----:B------:R-:W-:Y:S04]  /*909c0*/  STL [R1+0x408], R7 ;  /* 0x0004080701007387 */ /* 0x000fe80000100800 */
[----:B------:R0:W-:Y:S01]  /*909d0*/  STL [R1+0x42c], R0 ;  /* 0x00042c0001007387 */ /* 0x0001e20000100800 */
[----:B------:R-:W-:Y:S02]  /*909e0*/  F2FP.SATFINITE.E4M3.F32.PACK_AB_MERGE_C R3, R3, R4, RZ ;  /* 0x000000040303723e */ /* 0x000fe400048070ff */
[----:B---3--:R-:W-:-:S03]  /*909f0*/  F2FP.SATFINITE.E4M3.F32.PACK_AB_MERGE_C R2, R43, R2, RZ ;  /* 0x000000022b02723e */ /* 0x008fc600048070ff */
[----:B------:R1:W-:Y:S04]  /*90a00*/  STL [R1+0x400], R3 ;  /* 0x0004000301007387 */ /* 0x0003e80000100800 */
[----:B------:R2:W-:Y:S01]  /*90a10*/  STL [R1+0x3fc], R2 ;  /* 0x0003fc0201007387 */ /* 0x0005e20000100800 */
[----:B0-----:R-:W-:-:S05]  /*90a20*/  F2FP.SATFINITE.E4M3.F32.PACK_AB_MERGE_C R0, R60, R61, RZ ;  /* 0x0000003d3c00723e */ /* 0x001fca00048070ff */
[----:B------:R0:W-:Y:S01]  /*90a30*/  STL [R1+0x3bc], R0 ;  /* 0x0003bc0001007387 */ /* 0x0001e20000100800 */
[----:B-1----:R-:W-:Y:S02]  /*90a40*/  F2FP.SATFINITE.E4M3.F32.PACK_AB_MERGE_C R3, R58, R59, RZ ;  /* 0x0000003b3a03723e */ /* 0x002fe400048070ff */
[----:B--2---:R-:W-:-:S03]  /*90a50*/  F2FP.SATFINITE.E4M3.F32.PACK_AB_MERGE_C R2, R56, R57, RZ ;  /* 0x000000393802723e */ /* 0x004fc600048070ff */
        /* <DEDUP_REMOVED lines=36> */
[----:B------:R-:W-:Y:S04]  /*90ca0*/  STL [R1+0x2a8], R3 ;  /* 0x0002a80301007387 */ /* 0x000fe80000100800 */
[----:B------:R1:W-:Y:S01]  /*90cb0*/  STL [R1+0x294], R2 ;  /* 0x0002940201007387 */ /* 0x0003e20000100800 */
[----:B0-----:R-:W-:Y:S02]  /*90cc0*/  F2FP.SATFINITE.E4M3.F32.PACK_AB_MERGE_C R0, R16, R17, RZ ;  /* 0x000000111000723e */ /* 0x001fe400048070ff */
[----:B------:R-:W-:-:S05]  /*90cd0*/  F2FP.SATFINITE.E4M3.F32.PACK_AB_MERGE_C R4, R14, R15, RZ ;  /* 0x0000000f0e04723e */ /* 0x000fca00048070ff */
[----:B------:R-:W-:Y:S01]  /*90ce0*/  STL [R1+0x3c4c], R4 ;  /* 0x003c4c0401007387 */ /* 0x000fe20000100800 */
[----:B-1----:R-:W-:-:S03]  /*90cf0*/  F2FP.SATFINITE.E4M3.F32.PACK_AB_MERGE_C R2, R12, R13, RZ ;  /* 0x0000000d0c02723e */ /* 0x002fc600048070ff */
[----:B------:R0:W-:Y:S04]  /*90d00*/  STL [R1+0x290], R0 ;  /* 0x0002900001007387 */ /* 0x0001e80000100800 */
[----:B------:R-:W2:Y:S01]  /*90d10*/  LDL.LU R7, [R1+0x1b38] ;  /* 0x001b380001077983 */ /* 0x000ea20000300800 */
[----:B0-----:R-:W-:-:S03]  /*90d20*/  F2FP.SATFINITE.E4M3.F32.PACK_AB_MERGE_C R0, R10, R11, RZ ;  /* 0x0000000b0a00723e */ /* 0x001fc600048070ff */
[----:B------:R0:W-:Y:S04]  /*90d30*/  STL [R1+0x278], R2 ;  /* 0x0002780201007387 */ /* 0x0001e80000100800 */
[----:B------:R-:W2:Y:S04]  /*90d40*/  LDL.LU R6, [R1+0x1b3c] ;  /* 0x001b3c0001067983 */ /* 0x000ea80000300800 */
[----:B------:R2:W-:Y:S04]  /*90d50*/  STL [R1+0x260], R0 ;  /* 0x0002600001007387 */ /* 0x0005e80000100800 */
[----:B------:R-:W3:Y:S04]  /*90d60*/  LDL.LU R5, [R1+0x1b20] ;  /* 0x001b200001057983 */ /* 0x000ee80000300800 */
[----:B------:R-:W3:Y:S04]  /*90d70*/  LDL.LU R3, [R1+0x1b24] ;  /* 0x001b240001037983 */ /* 0x000ee80000300800 */
        /* <DEDUP_REMOVED lines=52> */
[----:B--2---:R-:W-:-:S05]  /*910c0*/  F2FP.SATFINITE.E4M3.F32.PACK_AB_MERGE_C R0, R6, R7, RZ ;  /* 0x000000070600723e */ /* 0x004fca00048070ff */
[----:B------:R0:W-:Y:S01]  /*910d0*/  STL [R1+0x26c], R0 ;  /* 0x00026c0001007387 */ /* 0x0001e20000100800 */
[----:B---3--:R-:W-:Y:S02]  /*910e0*/  F2FP.SATFINITE.E4M3.F32.PACK_AB_MERGE_C R3, R3, R5, RZ ;  /* 0x000000050303723e */ /* 0x008fe400048070ff */
[----:B----4-:R-:W-:-:S03]  /*910f0*/  F2FP.SATFINITE.E4M3.F32.PACK_AB_MERGE_C R2, R43, R2, RZ ;  /* 0x000000022b02723e */ /* 0x010fc600048070ff */
[----:B------:R1:W-:Y:S01]  /*91100*/  STL [R1+0x240], R3 ;  /* 0x0002400301007387 */ /* 0x0003e20000100800 */
[----:B0-----:R-:W-:-:S03]  /*91110*/  F2FP.SATFINITE.E4M3.F32.PACK_AB_MERGE_C R0, R60, R61, RZ ;  /* 0x0000003d3c00723e */ /* 0x001fc600048070ff */
[----:B------:R0:W-:Y:S04]  /*91120*/  STL [R1+0x254], R2 ;  /* 0x0002540201007387 */ /* 0x0001e80000100800 */
[----:B------:R2:W-:Y:S01]  /*91130*/  STL [R1+0x220], R0 ;  /* 0x0002200001007387 */ /* 0x0005e20000100800 */
[----:B-1----:R-:W-:Y:S02]  /*91140*/  F2FP.SATFINITE.E4M3.F32.PACK_AB_MERGE_C R3, R58, R59, RZ ;  /* 0x0000003b3a03723e */ /* 0x002fe400048070ff */
[----:B0-----:R-:W-:-:S03]  /*91150*/  F2FP.SATFINITE.E4M3.F32.PACK_AB_MERGE_C R2, R56, R57, RZ ;  /* 0x000000393802723e */ /* 0x001fc600048070ff */
        /* <DEDUP_REMOVED lines=8> */
[----:B------:R1:W-:Y:S01]  /*911e0*/  STL [R1+0x1f0], R2 ;  /* 0x0001f00201007387 */ /* 0x0003e20000100800 */
[----:B------:R-:W-:-:S05]  /*911f0*/  F2FP.SATFINITE.E4M3.F32.PACK_AB_MERGE_C R48, R46, R47, RZ ;  /* 0x0000002f2e30723e */ /* 0x000fca00048070ff */
[----:B------:R-:W-:Y:S01]  /*91200*/  STL [R1+0x3c74], R48 ;  /* 0x003c743001007387 */ /* 0x000fe20000100800 */
[----:B------:R-:W-:-:S03]  /*91210*/  F2FP.SATFINITE.E4M3.F32.PACK_AB_MERGE_C R16, R16, R45, RZ ;  /* 0x0000002d1010723e */ /* 0x000fc600048070ff */
[----:B------:R2:W-:Y:S01]  /*91220*/  STL [R1+0x14], R0 ;  /* 0x0000140001007387 */ /* 0x0005e20000100800 */
[----:B------:R-:W-:-:S03]  /*91230*/  F2FP.SATFINITE.E4M3.F32.PACK_AB_MERGE_C R15, R15, R42, RZ ;  /* 0x0000002a0f0f723e */ /* 0x000fc600048070ff */
[----:B------:R-:W-:Y:S01]  /*91240*/  STL [R1+0x3c88], R16 ;  /* 0x003c881001007387 */ /* 0x000fe20000100800 */
[----:B0-----:R-:W-:-:S03]  /*91250*/  F2FP.SATFINITE.E4M3.F32.PACK_AB_MERGE_C R3, R40, R41, RZ ;  /* 0x000000292803723e */ /* 0x001fc600048070ff */
[----:B------:R-:W-:Y:S04]  /*91260*/  STL [R1+0x3c8c], R15 ;  /* 0x003c8c0f01007387 */ /* 0x000fe80000100800 */
[----:B------:R0:W-:Y:S01]  /*91270*/  STL [R1+0x424], R3 ;  /* 0x0004240301007387 */ /* 0x0001e20000100800 */
[----:B-1----:R-:W-:-:S05]  /*91280*/  F2FP.SATFINITE.E4M3.F32.PACK_AB_MERGE_C R2, R38, R39, RZ ;  /* 0x000000272602723e */ /* 0x002fca00048070ff */
[----:B------:R1:W-:Y:S01]  /*91290*/  STL [R1+0x40c], R2 ;  /* 0x00040c0201007387 */ /* 0x0003e20000100800 */
[----:B--2---:R-:W-:Y:S02]  /*912a0*/  F2FP.SATFINITE.E4M3.F32.PACK_AB_MERGE_C R0, R36, R37, RZ ;  /* 0x000000252400723e */ /* 0x004fe400048070ff */
[----:B0-----:R-:W-:-:S03]  /*912b0*/  F2FP.SATFINITE.E4M3.F32.PACK_AB_MERGE_C R3, R34, R35, RZ ;  /* 0x000000232203723e */ /* 0x001fc600048070ff */
[----:B------:R0:W-:Y:S04]  /*912c0*/  STL [R1+0x3f8], R0 ;  /* 0x0003f80001007387 */ /* 0x0001e80000100800 */
[----:B------:R2:W-:Y:S01]  /*912d0*/  STL [R1+0x404], R3 ;  /* 0x0004040301007387 */ /* 0x0005e20000100800 */
[----:B-1----:R-:W-:-:S05]  /*912e0*/  F2FP.SATFINITE.E4M3.F32.PACK_AB_MERGE_C R2, R32, R33, RZ ;  /* 0x000000212002723e */ /* 0x002fca00048070ff */
[----:B------:R1:W-:Y:S01]  /*912f0*/  STL [R1+0x3b4], R2 ;  /* 0x0003b40201007387 */ /* 0x0003e20000100800 */
[----:B0-----:R-:W-:Y:S02]  /*91300*/  F2FP.SATFINITE.E4M3.F32.PACK_AB_MERGE_C R0, R30, R31, RZ ;  /* 0x0000001f1e00723e */ /* 0x001fe400048070ff */
[----:B--2---:R-:W-:-:S03]  /*91310*/  F2FP.SATFINITE.E4M3.F32.PACK_AB_MERGE_C R3, R28, R29, RZ ;  /* 0x0000001d1c03723e */ /* 0x004fc600048070ff */
        /* <DEDUP_REMOVED lines=13> */
[----:B------:R-:W-:Y:S01]  /*913f0*/  STL [R1+0x30c], R3 ;  /* 0x00030c0301007387 */ /* 0x000fe20000100800 */
[----:B-1----:R-:W-:-:S03]  /*91400*/  F2FP.SATFINITE.E4M3.F32.PACK_AB_MERGE_C R2, R12, R13, RZ ;  /* 0x0000000d0c02723e */ /* 0x002fc600048070ff */
        /* <DEDUP_REMOVED lines=68> */
[----:B------:R2:W-:Y:S01]  /*91850*/  STL [R1+0x304], R15 ;  /* 0x0003040f01007387 */ /* 0x0005e20000100800 */
[----:B----4-:R-:W-:Y:S02]  /*91860*/  F2FP.SATFINITE.E4M3.F32.PACK_AB_MERGE_C R4, R0, R4, RZ ;  /* 0x000000040004723e */ /* 0x010fe400048070ff */
[----:B---3--:R-:W-:Y:S02]  /*91870*/  F2FP.SATFINITE.E4M3.F32.PACK_AB_MERGE_C R0, R9, R44, RZ ;  /* 0x0000002c0900723e */ /* 0x008fe400048070ff */
[----:B------:R-:W-:Y:S02]  /*91880*/  F2FP.SATFINITE.E4M3.F32.PACK_AB_MERGE_C R7, R7, R8, RZ ;  /* 0x000000080707723e */ /* 0x000fe400048070ff */
[----:B--2---:R-:W-:-:S05]  /*91890*/  F2FP.SATFINITE.E4M3.F32.PACK_AB_MERGE_C R15, R48, R16, RZ ;  /* 0x00000010300f723e */ /* 0x004fca00048070ff */
[----:B------:R-:W-:Y:S04]  /*918a0*/  STL [R1+0x2f4], R15 ;  /* 0x0002f40f01007387 */ /* 0x000fe80000100800 */
[----:B------:R0:W-:Y:S04]  /*918b0*/  STL [R1+0x3b0], R4 ;  /* 0x0003b00401007387 */ /* 0x0001e80000100800 */
[----:B------:R1:W-:Y:S01]  /*918c0*/  STL [R1+0x2d0], R0 ;  /* 0x0002d00001007387 */ /* 0x0003e20000100800 */
[----:B0-----:R-:W-:-:S03]  /*918d0*/  F2FP.SATFINITE.E4M3.F32.PACK_AB_MERGE_C R4, R5, R6, RZ ;  /* 0x000000060504723e */ /* 0x001fc600048070ff */
[----:B------:R-:W-:Y:S01]  /*918e0*/  STL [R1+0x3a8], R7 ;  /* 0x0003a80701007387 */ /* 0x000fe20000100800 */
[----:B-1----:R-:W-:Y:S02]  /*918f0*/  F2FP.SATFINITE.E4M3.F32.PACK_AB_MERGE_C R0, R2, R3, RZ ;  /* 0x000000030200723e */ /* 0x002fe400048070ff */
[----:B------:R-:W-:Y:S01]  /*91900*/  F2FP.SATFINITE.E4M3.F32.PACK_AB_MERGE_C R3, R61, R43, RZ ;  /* 0x0000002b3d03723e */ /* 0x000fe200048070ff */
[----:B------:R-:W-:Y:S01]  /*91910*/  STL [R1+0x2c4], R4 ;  /* 0x0002c40401007387 */ /* 0x000fe20000100800 */
[----:B------:R-:W-:-:S03]  /*91920*/  F2FP.SATFINITE.E4M3.F32.PACK_AB_MERGE_C R2, R59, R60, RZ ;  /* 0x0000003c3b02723e */ /* 0x000fc600048070ff */
        /* <DEDUP_REMOVED lines=45> */
[----:B------:R-:W0:Y:S04]  /*91c00*/  LDL.LU R56, [R1+0x1970] ;  /* 0x0019700001387983 */ /* 0x000e280000300800 */
[----:B------:R1:W-:Y:S04]  /*91c10*/  STL [R1+0x1bc], R2 ;  /* 0x0001bc0201007387 */ /* 0x0003e80000100800 */
[----:B------:R-:W0:Y:S04]  /*91c20*/  LDL.LU R55, [R1+0x1974] ;  /* 0x0019740001377983 */ /* 0x000e280000300800 */
[----:B------:R2:W-:Y:S04]  /*91c30*/  STL [R1+0x1c4], R0 ;  /* 0x0001c40001007387 */ /* 0x0005e80000100800 */
[----:B------:R-:W1:Y:S04]  /*91c40*/  LDL.LU R54, [R1+0x1978] ;  /* 0x0019780001367983 */ /* 0x000e680000300800 */
[----:B------:R-:W1:Y:S04]  /*91c50*/  LDL.LU R53, [R1+0x197c] ;  /* 0x00197c0001357983 */ /* 0x000e680000300800 */
[----:B------:R-:W2:Y:S04]  /*91c60*/  LDL.LU R52, [R1+0x1960] ;  /* 0x0019600001347983 */ /* 0x000ea80000300800 */
[----:B------:R-:W2:Y:S04]  /*91c70*/  LDL.LU R51, [R1+0x1964] ;  /* 0x0019640001337983 */ /* 0x000ea80000300800 */
        /* <DEDUP_REMOVED lines=36> */
[----:B0-----:R-:W-:-:S05]  /*91ec0*/  F2FP.SATFINITE.E4M3.F32.PACK_AB_MERGE_C R3, R55, R56, RZ ;  /* 0x000000383703723e */ /* 0x001fca00048070ff */
[----:B------:R3:W-:Y:S01]  /*91ed0*/  STL [R1+0x1a4], R3 ;  /* 0x0001a40301007387 */ /* 0x0007e20000100800 */
[----:B-1----:R-:W-:-:S05]  /*91ee0*/  F2FP.SATFINITE.E4M3.F32.PACK_AB_MERGE_C R2, R53, R54, RZ ;  /* 0x000000363502723e */ /* 0x002fca00048070ff */
[----:B------:R4:W-:Y:S01]  /*91ef0*/  STL [R1+0x1b4], R2 ;  /* 0x0001b40201007387 */ /* 0x0009e20000100800 */
[----:B--2---:R-:W-:-:S05]  /*91f00*/  F2FP.SATFINITE.E4M3.F32.PACK_AB_MERGE_C R0, R51, R52, RZ ;  /* 0x000000343300723e */ /* 0x004fca00048070ff */
[----:B------:R0:W-:Y:S01]  /*91f10*/  STL [R1+0x188], R0 ;  /* 0x0001880001007387 */ /* 0x0001e20000100800 */
[----:B---3--:R-:W-:Y:S02]  /*91f20*/  F2FP.SATFINITE.E4M3.F32.PACK_AB_MERGE_C R3, R49, R50, RZ ;  /* 0x000000323103723e */ /* 0x008fe400048070ff */
[----:B----4-:R-:W-:-:S03]  /*91f30*/  F2FP.SATFINITE.E4M3.F32.PACK_AB_MERGE_C R2, R46, R47, RZ ;  /* 0x0000002f2e02723e */ /* 0x010fc600048070ff */
[----:B------:R-:W-:Y:S04]  /*91f40*/  STL [R1+0x344], R3 ;  /* 0x0003440301007387 */ /* 0x000fe80000100800 */
[----:B------:R-:W-:Y:S01]  /*91f50*/  STL [R1+0x170], R2 ;  /* 0x0001700201007387 */ /* 0x000fe20000100800 */
[----:B0-----:R-:W-:Y:S02]  /*91f60*/  F2FP.SATFINITE.E4M3.F32.PACK_AB_MERGE_C R0, R42, R45, RZ ;  /* 0x0000002d2a00723e */ /* 0x001fe400048070ff */
[----:B------:R-:W-:-:S05]  /*91f70*/  F2FP.SATFINITE.E4M3.F32.PACK_AB_MERGE_C R4, R40, R41, RZ ;  /* 0x000000292804723e */ /* 0x000fca00048070ff */
[----:B------:R0:W-:Y:S01]  /*91f80*/  STL [R1+0x3c50], R4 ;  /* 0x003c500401007387 */ /* 0x0001e20000100800 */
[----:B------:R-:W-:-:S03]  /*91f90*/  F2FP.SATFINITE.E4M3.F32.PACK_AB_MERGE_C R5, R38, R39, RZ ;  /* 0x000000272605723e */ /* 0x000fc600048070ff */
[----:B------:R1:W-:Y:S01]  /*91fa0*/  STL [R1+0x33c], R0 ;  /* 0x00033c0001007387 */ /* 0x0003e20000100800 */
[----:B------:R-:W-:-:S03]  /*91fb0*/  F2FP.SATFINITE.E4M3.F32.PACK_AB_MERGE_C R9, R36, R37, RZ ;  /* 0x000000252409723e */ /* 0x000fc600048070ff */
[----:B------:R-:W-:Y:S01]  /*91fc0*/  STL [R1+0x3c54], R5 ;  /* 0x003c540501007387 */ /* 0x000fe20000100800 */
[----:B------:R-:W-:-:S03]  /*91fd0*/  F2FP.SATFINITE.E4M3.F32.PACK_AB_MERGE_C R8, R34, R35, RZ ;  /* 0x000000232208723e */ /* 0x000fc600048070ff */
[----:B------:R-:W-:Y:S04]  /*91fe0*/  STL [R1+0x3c58], R9 ;  /* 0x003c580901007387 */ /* 0x000fe80000100800 */
[----:B------:R2:W-:Y:S01]  /*91ff0*/  STL [R1+0x3c5c], R8 ;  /* 0x003c5c0801007387 */ /* 0x0005e20000100800 */
[----:B0-----:R-:W-:-:S05]  /*92000*/  F2FP.SATFINITE.E4M3.F32.PACK_AB_MERGE_C R4, R32, R33, RZ ;  /* 0x000000212004723e */ /* 0x001fca00048070ff */
[----:B------:R-:W-:Y:S01]  /*92010*/  STL [R1+0x3c60], R4 ;  /* 0x003c600401007387 */ /* 0x000fe20000100800 */
[----:B-1----:R-:W-:Y:S02]  /*92020*/  F2FP.SATFINITE.E4M3.F32.PACK_AB_MERGE_C R0, R30, R31, RZ ;  /* 0x0000001f1e00723e */ /* 0x002fe400048070ff */
[----:B--2---:R-:W-:-:S05]  /*92030*/  F2FP.SATFINITE.E4M3.F32.PACK_AB_MERGE_C R8, R28, R29, RZ ;  /* 0x0000001d1c08723e */ /* 0x004fca00048070ff */
[----:B------:R-:W-:Y:S04]  /*92040*/  STL [R1+0x3c64], R8 ;  /* 0x003c640801007387 */ /* 0x000fe80000100800 */
[----:B------:R0:W-:Y:S01]  /*92050*/  STL [R1+0x310], R0 ;  /* 0x0003100001007387 */ /* 0x0001e20000100800 */
[----:B------:R-:W-:Y:S02]  /*92060*/  F2FP.SATFINITE.E4M3.F32.PACK_AB_MERGE_C R45, R24, R25, RZ ;  /* 0x00000019182d723e */ /* 0x000fe400048070ff */
[----:B0-----:R-:W-:-:S03]  /*92070*/  F2FP.SATFINITE.E4M3.F32.PACK_AB_MERGE_C R0, R26, R27, RZ ;  /* 0x0000001b1a00723e */ /* 0x001fc600048070ff */
[----:B------:R-:W-:Y:S01]  /*92080*/  STL [R1+0x3c78], R45 ;  /* 0x003c782d01007387 */ /* 0x000fe20000100800 */
[----:B------:R-:W-:-:S03]  /*92090*/  F2FP.SATFINITE.E4M3.F32.PACK_AB_MERGE_C R9, R22, R23, RZ ;  /* 0x000000171609723e */ /* 0x000fc600048070ff */
[----:B------:R-:W-:Y:S01]  /*920a0*/  STL [R1+0x330], R0 ;  /* 0x0003300001007387 */ /* 0x000fe20000100800 */
[----:B------:R-:W-:-:S03]  /*920b0*/  F2FP.SATFINITE.E4M3.F32.PACK_AB_MERGE_C R14, R14, R21, RZ ;  /* 0x000000150e0e723e */ /* 0x000fc600048070ff */
[----:B------:R-:W-:Y:S01]  /*920c0*/  STL [R1+0x3c68], R9 ;  /* 0x003c680901007387 */ /* 0x000fe20000100800 */
[----:B------:R-:W-:-:S03]  /*920d0*/  F2FP.SATFINITE.E4M3.F32.PACK_AB_MERGE_C R39, R19, R20, RZ ;  /* 0x000000141327723e */ /* 0x000fc600048070ff */
[----:B------:R-:W-:Y:S01]  /*920e0*/  STL [R1+0x3c90], R14 ;  /* 0x003c900e01007387 */ /* 0x000fe20000100800 */
[----:B------:R-:W-:-:S03]  /*920f0*/  F2FP.SATFINITE.E4M3.F32.PACK_AB_MERGE_C R3, R17, R18, RZ ;  /* 0x000000121103723e */ /* 0x000fc600048070ff */
[----:B------:R0:W-:Y:S04]  /*92100*/  STL [R1+0x3c7c], R39 ;  /* 0x003c7c2701007387 */ /* 0x0001e80000100800 */
[----:B------:R-:W-:Y:S01]  /*92110*/  STL [R1+0x288], R3 ;  /* 0x0002880301007387 */ /* 0x000fe20000100800 */
[----:B------:R-:W-:-:S03]  /*92120*/  F2FP.SATFINITE.E4M3.F32.PACK_AB_MERGE_C R2, R12, R13, RZ ;  /* 0x0000000d0c02723e */ /* 0x000fc600048070ff */
[----:B0-----:R-:W2:Y:S04]  /*92130*/  LDL.LU R39, [R1+0x18fc] ;  /* 0x0018fc0001277983 */ /* 0x001ea80000300800 */
[----:B------:R-:W-:Y:S04]  /*92140*/  STL [R1+0x284], R2 ;  /* 0x0002840201007387 */ /* 0x000fe80000100800 */
[----:B------:R-:W3:Y:S01]  /*92150*/  LDL.LU R14, [R1+0x18e0] ;  /* 0x0018e000010e7983 */ /* 0x000ee20000300800 */
[----:B------:R-:W-:-:S05]  /*92160*/  F2FP.SATFINITE.E4M3.F32.PACK_AB_MERGE_C R0, R10, R11, RZ ;  /* 0x0000000b0a00723e */ /* 0x000fca00048070ff */
[----:B------:R-:W-:Y:S04]  /*92170*/  STL [R1+0x270], R0 ;  /* 0x0002700001007387 */ /* 0x000fe80000100800 */
[----:B---3--:R0:W-:Y:S04]  /*92180*/  STL [R1+0x3d54], R14 ;  /* 0x003d540e01007387 */ /* 0x0081e80000100800 */
        /* <DEDUP_REMOVED lines=60> */
[----:B--2---:R-:W-:-:S03]  /*92550*/  F2FP.SATFINITE.E4M3.F32.PACK_AB_MERGE_C R39, R39, R14, RZ ;  /* 0x0000000e2727723e */ /* 0x004fc600048070ff */
[----:B------:R-:W2:Y:S04]  /*92560*/  LDL.LU R14, [R1+0x3d54] ;  /* 0x003d5400010e7983 */ /* 0x000ea80000300800 */
[----:B------:R-:W-:Y:S01]  /*92570*/  STL [R1+0x280], R39 ;  /* 0x0002802701007387 */ /* 0x000fe20000100800 */
[----:B---3--:R-:W-:Y:S02]  /*92580*/  F2FP.SATFINITE.E4M3.F32.PACK_AB_MERGE_C R3, R3, R6, RZ ;  /* 0x000000060303723e */ /* 0x008fe400048070ff */
[----:B----4-:R-:W-:Y:S02]  /*92590*/  F2FP.SATFINITE.E4M3.F32.PACK_AB_MERGE_C R2, R43, R2, RZ ;  /* 0x000000022b02723e */ /* 0x010fe400048070ff */
[----:B--2---:R-:W-:Y:S02]  /*925a0*/  F2FP.SATFINITE.E4M3.F32.PACK_AB_MERGE_C R14, R9, R14, RZ ;  /* 0x0000000e090e723e */ /* 0x004fe400048070ff */
[----:B------:R-:W-:-:S02]  /*925b0*/  F2FP.SATFINITE.E4M3.F32.PACK_AB_MERGE_C R9, R8, R45, RZ ;  /* 0x0000002d0809723e */ /* 0x000fc400048070ff */
[----:B------:R-:W-:Y:S02]  /*925c0*/  F2FP.SATFINITE.E4M3.F32.PACK_AB_MERGE_C R8, R5, R4, RZ ;  /* 0x000000040508723e */ /* 0x000fe400048070ff */
[----:B------:R-:W-:Y:S01]  /*925d0*/  F2FP.SATFINITE.E4M3.F32.PACK_AB_MERGE_C R5, R16, R15, RZ ;  /* 0x0000000f1005723e */ /* 0x000fe200048070ff */
[----:B------:R-:W-:Y:S01]  /*925e0*/  STL [R1+0x258], R14 ;  /* 0x0002580e01007387 */ /* 0x000fe20000100800 */
[----:B------:R-:W-:Y:S02]  /*925f0*/  F2FP.SATFINITE.E4M3.F32.PACK_AB_MERGE_C R4, R0, R48, RZ ;  /* 0x000000300004723e */ /* 0x000fe400048070ff */
[----:B------:R-:W-:Y:S01]  /*92600*/  F2FP.SATFINITE.E4M3.F32.PACK_AB_MERGE_C R0, R7, R44, RZ ;  /* 0x0000002c0700723e */ /* 0x000fe200048070ff */
[----:B------:R-:W-:Y:S04]  /*92610*/  STL [R1+0x264], R9 ;  /* 0x0002640901007387 */ /* 0x000fe80000100800 */
        /* <DEDUP_REMOVED lines=49> */
[----:B------:R-:W-:Y:S04]  /*92930*/  STL [R1+0x120], R2 ;  /* 0x0001200201007387 */ /* 0x000fe80000100800 */
        /* <DEDUP_REMOVED lines=42> */
[----:B-1----:R-:W-:Y:S02]  /*92be0*/  F2FP.SATFINITE.E4M3.F32.PACK_AB_MERGE_C R0, R54, R55, RZ ;  /* 0x000000373600723e */ /* 0x002fe400048070ff */
[----:B--2---:R-:W-:-:S03]  /*92bf0*/  F2FP.SATFINITE.E4M3.F32.PACK_AB_MERGE_C R2, R52, R53, RZ ;  /* 0x000000353402723e */ /* 0x004fc600048070ff */
[----:B------:R4:W-:Y:S04]  /*92c00*/  STL [R1+0x108], R0 ;  /* 0x0001080001007387 */ /* 0x0009e80000100800 */
[----:B------:R0:W-:Y:S01]  /*92c10*/  STL [R1+0xd0], R2 ;  /* 0x0000d00201007387 */ /* 0x0001e20000100800 */
[----:B---3--:R-:W-:-:S05]  /*92c20*/  F2FP.SATFINITE.E4M3.F32.PACK_AB_MERGE_C R3, R50, R51, RZ ;  /* 0x000000333203723e */ /* 0x008fca00048070ff */
[----:B------:R1:W-:Y:S01]  /*92c30*/  STL [R1+0xe0], R3 ;  /* 0x0000e00301007387 */ /* 0x0003e20000100800 */
[----:B----4-:R-:W-:Y:S02]  /*92c40*/  F2FP.SATFINITE.E4M3.F32.PACK_AB_MERGE_C R0, R47, R49, RZ ;  /* 0x000000312f00723e */ /* 0x010fe400048070ff */
[----:B0-----:R-:W-:-:S03]  /*92c50*/  F2FP.SATFINITE.E4M3.F32.PACK_AB_MERGE_C R2, R42, R46, RZ ;  /* 0x0000002e2a02723e */ /* 0x001fc600048070ff */
[----:B------:R0:W-:Y:S04]  /*92c60*/  STL [R1+0x94], R0 ;  /* 0x0000940001007387 */ /* 0x0001e80000100800 */
[----:B------:R2:W-:Y:S01]  /*92c70*/  STL [R1+0xb4], R2 ;  /* 0x0000b40201007387 */ /* 0x0005e20000100800 */
[----:B-1----:R-:W-:-:S05]  /*92c80*/  F2FP.SATFINITE.E4M3.F32.PACK_AB_MERGE_C R3, R40, R41, RZ ;  /* 0x000000292803723e */ /* 0x002fca00048070ff */
[----:B------:R1:W-:Y:S01]  /*92c90*/  STL [R1+0x7c], R3 ;  /* 0x00007c0301007387 */ /* 0x0003e20000100800 */
[----:B0-----:R-:W-:Y:S02]  /*92ca0*/  F2FP.SATFINITE.E4M3.F32.PACK_AB_MERGE_C R0, R37, R38, RZ ;  /* 0x000000262500723e */ /* 0x001fe400048070ff */
[----:B--2---:R-:W-:-:S05]  /*92cb0*/  F2FP.SATFINITE.E4M3.F32.PACK_AB_MERGE_C R2, R35, R36, RZ ;  /* 0x000000242302723e */ /* 0x004fca00048070ff */
[----:B------:R0:W-:Y:S01]  /*92cc0*/  STL [R1+0x3c38], R2 ;  /* 0x003c380201007387 */ /* 0x0001e20000100800 */
[----:B------:R-:W-:-:S03]  /*92cd0*/  F2FP.SATFINITE.E4M3.F32.PACK_AB_MERGE_C R43, R33, R34, RZ ;  /* 0x00000022212b723e */ /* 0x000fc600048070ff */
[----:B------:R-:W-:Y:S01]  /*92ce0*/  STL [R1+0x78], R0 ;  /* 0x0000780001007387 */ /* 0x000fe20000100800 */
[----:B-1----:R-:W-:-:S03]  /*92cf0*/  F2FP.SATFINITE.E4M3.F32.PACK_AB_MERGE_C R3, R31, R32, RZ ;  /* 0x000000201f03723e */ /* 0x002fc600048070ff */
[----:B------:R-:W-:Y:S04]  /*92d00*/  STL [R1+0x3c3c], R43 ;  /* 0x003c3c2b01007387 */ /* 0x000fe80000100800 */
[----:B------:R1:W-:Y:S01]  /*92d10*/  STL [R1+0x3c40], R3 ;  /* 0x003c400301007387 */ /* 0x0003e20000100800 */
[----:B0-----:R-:W-:Y:S02]  /*92d20*/  F2FP.SATFINITE.E4M3.F32.PACK_AB_MERGE_C R2, R29, R30, RZ ;  /* 0x0000001e1d02723e */ /* 0x001fe400048070ff */
[----:B-1----:R-:W-:-:S03]  /*92d30*/  F2FP.SATFINITE.E4M3.F32.PACK_AB_MERGE_C R3, R27, R28, RZ ;  /* 0x0000001c1b03723e */ /* 0x002fc600048070ff */
        /* <DEDUP_REMOVED lines=8> */
[----:B------:R0:W-:Y:S01]  /*92dc0*/  STL [R1+0x3c94], R2 ;  /* 0x003c940201007387 */ /* 0x0001e20000100800 */
[----:B------:R-:W-:-:S03]  /*92dd0*/  F2FP.SATFINITE.E4M3.F32.PACK_AB_MERGE_C R60, R17, R18, RZ ;  /* 0x00000012113c723e */ /* 0x000fc600048070ff */
[----:B------:R-:W-:Y:S01]  /*92de0*/  STL [R1+0x3c98], R58 ;  /* 0x003c983a01007387 */ /* 0x000fe20000100800 */
[----:B------:R-:W-:-:S03]  /*92df0*/  F2FP.SATFINITE.E4M3.F32.PACK_AB_MERGE_C R54, R12, R13, RZ ;  /* 0x0000000d0c36723e */ /* 0x000fc600048070ff */
[----:B------:R-:W-:Y:S04]  /*92e00*/  STL [R1+0x3c9c], R60 ;  /* 0x003c9c3c01007387 */ /* 0x000fe80000100800 */
[----:B------:R-:W-:Y:S04]  /*92e10*/  STL [R1+0x3ca0], R54 ;  /* 0x003ca03601007387 */ /* 0x000fe80000100800 */
        /* <DEDUP_REMOVED lines=20> */
[----:B------:R-:W0:Y:S04]  /*92f60*/  LDL.LU R46, [R1+0x1730] ;  /* 0x00173000012e7983 */ /* 0x000e280000300800 */
[----:B------:R-:W0:Y:S04]  /*92f70*/  LDL.LU R42, [R1+0x1734] ;  /* 0x00173400012a7983 */ /* 0x000e280000300800 */
        /* <DEDUP_REMOVED lines=14> */
[----:B------:R-:W-:-:S03]  /*93060*/  F2FP.SATFINITE.E4M3.F32.PACK_AB_MERGE_C R56, R10, R11, RZ ;  /* 0x0000000b0a38723e */ /* 0x000fc600048070ff */
[----:B------:R-:W4:Y:S04]  /*93070*/  LDL.LU R20, [R1+0x16f0] ;  /* 0x0016f00001147983 */ /* 0x000f280000300800 */
[----:B------:R-:W4:Y:S04]  /*93080*/  LDL.LU R19, [R1+0x16f4] ;  /* 0x0016f40001137983 */ /* 0x000f280000300800 */
[----:B------:R-:W4:Y:S04]  /*93090*/  LDL.LU R18, [R1+0x16f8] ;  /* 0x0016f80001127983 */ /* 0x000f280000300800 */
[----:B------:R-:W4:Y:S04]  /*930a0*/  LDL.LU R17, [R1+0x16fc] ;  /* 0x0016fc0001117983 */ /* 0x000f280000300800 */
[----:B------:R-:W4:Y:S04]  /*930b0*/  LDL.LU R11, [R1+0x16e0] ;  /* 0x0016e000010b7983 */ /* 0x000f280000300800 */
[----:B------:R-:W4:Y:S04]  /*930c0*/  LDL.LU R10, [R1+0x16e4] ;  /* 0x0016e400010a7983 */ /* 0x000f280000300800 */
[----:B------:R-:W-:Y:S01]  /*930d0*/  STL [R1+0x3ca4], R56 ;  /* 0x003ca43801007387 */ /* 0x000fe20000100800 */
[----:B--2---:R-:W-:-:S02]  /*930e0*/  F2FP.SATFINITE.E4M3.F32.PACK_AB_MERGE_C R50, R50, R7, RZ ;  /* 0x000000073232723e */ /* 0x004fc400048070ff */
[----:B---3--:R-:W-:-:S03]  /*930f0*/  F2FP.SATFINITE.E4M3.F32.PACK_AB_MERGE_C R51, R51, R6, RZ ;  /* 0x000000063333723e */ /* 0x008fc600048070ff */
[----:B------:R-:W-:Y:S01]  /*93100*/  STL [R1+0x3ca8], R50 ;  /* 0x003ca83201007387 */ /* 0x000fe20000100800 */
[----:B----4-:R-:W-:-:S03]  /*93110*/  F2FP.SATFINITE.E4M3.F32.PACK_AB_MERGE_C R37, R37, R61, RZ ;  /* 0x0000003d2525723e */ /* 0x010fc600048070ff */
        /* <DEDUP_REMOVED lines=15> */
[----:B0-----:R-:W-:-:S03]  /*93210*/  F2FP.SATFINITE.E4M3.F32.PACK_AB_MERGE_C R2, R42, R46, RZ ;  /* 0x0000002e2a02723e */ /* 0x001fc600048070ff */
[----:B------:R-:W-:Y:S04]  /*93220*/  STL [R1+0x3ccc], R12 ;  /* 0x003ccc0c01007387 */ /* 0x000fe80000100800 */
[----:B------:R0:W-:Y:S01]  /*93230*/  STL [R1+0x1ac], R2 ;  /* 0x0001ac0201007387 */ /* 0x0001e20000100800 */
[----:B------:R-:W-:-:S05]  /*93240*/  F2FP.SATFINITE.E4M3.F32.PACK_AB_MERGE_C R0, R40, R41, RZ ;  /* 0x000000292800723e */ /* 0x000fca00048070ff */
[----:B------:R1:W-:Y:S01]  /*93250*/  STL [R1+0x1a8], R0 ;  /* 0x0001a80001007387 */ /* 0x0003e20000100800 */
[----:B------:R-:W-:-:S05]  /*93260*/  F2FP.SATFINITE.E4M3.F32.PACK_AB_MERGE_C R3, R36, R38, RZ ;  /* 0x000000262403723e */ /* 0x000fca00048070ff */
        /* <DEDUP_REMOVED lines=10> */
[----:B------:R-:W-:Y:S01]  /*93310*/  STL [R1+0x13c], R0 ;  /* 0x00013c0001007387 */ /* 0x000fe20000100800 */
[----:B--2---:R-:W-:-:S05]  /*93320*/  F2FP.SATFINITE.E4M3.F32.PACK_AB_MERGE_C R3, R19, R20, RZ ;  /* 0x000000141303723e */ /* 0x004fca00048070ff */
[----:B------:R1:W-:Y:S01]  /*93330*/  STL [R1+0x12c], R3 ;  /* 0x00012c0301007387 */ /* 0x0003e20000100800 */
[----:B0-----:R-:W-:-:S03]  /*93340*/  F2FP.SATFINITE.E4M3.F32.PACK_AB_MERGE_C R2, R17, R18, RZ ;  /* 0x000000121102723e */ /* 0x001fc600048070ff */
[----:B-1----:R-:W2:Y:S01]  /*93350*/  LDL.LU R3, [R1+0x16e8] ;  /* 0x0016e80001037983 */ /* 0x002ea20000300800 */
[----:B------:R-:W-:-:S03]  /*93360*/  F2FP.SATFINITE.E4M3.F32.PACK_AB_MERGE_C R0, R10, R11, RZ ;  /* 0x0000000b0a00723e */ /* 0x000fc600048070ff */
[----:B------:R-:W-:Y:S04]  /*93370*/  STL [R1+0x174], R2 ;  /* 0x0001740201007387 */ /* 0x000fe80000100800 */
[----:B------:R-:W2:Y:S04]  /*93380*/  LDL.LU R43, [R1+0x16ec] ;  /* 0x0016ec00012b7983 */ /* 0x000ea80000300800 */
[----:B------:R0:W-:Y:S04]  /*93390*/  STL [R1+0x10c], R0 ;  /* 0x00010c0001007387 */ /* 0x0001e80000100800 */
        /* <DEDUP_REMOVED lines=46> */
[----:B---3--:R-:W-:-:S05]  /*93680*/  F2FP.SATFINITE.E4M3.F32.PACK_AB_MERGE_C R2, R14, R39, RZ ;  /* 0x000000270e02723e */ /* 0x008fca00048070ff */
[----:B------:R1:W-:Y:S01]  /*93690*/  STL [R1+0xe4], R2 ;  /* 0x0000e40201007387 */ /* 0x0003e20000100800 */
[----:B----4-:R-:W-:Y:S02]  /*936a0*/  F2FP.SATFINITE.E4M3.F32.PACK_AB_MERGE_C R9, R45, R9, RZ ;  /* 0x000000092d09723e */ /* 0x010fe400048070ff */
[----:B0-----:R-:W-:-:S03]  /*936b0*/  F2FP.SATFINITE.E4M3.F32.PACK_AB_MERGE_C R3, R4, R8, RZ ;  /* 0x000000080403723e */ /* 0x001fc600048070ff */
[----:B------:R-:W-:Y:S01]  /*936c0*/  STL [R1+0x100], R9 ;  /* 0x0001000901007387 */ /* 0x000fe20000100800 */
[----:B-1----:R-:W-:-:S03]  /*936d0*/  F2FP.SATFINITE.E4M3.F32.PACK_AB_MERGE_C R2, R15, R5, RZ ;  /* 0x000000050f02723e */ /* 0x002fc600048070ff */
[----:B------:R0:W-:Y:S04]  /*936e0*/  STL [R1+0xb8], R3 ;  /* 0x0000b80301007387 */ /* 0x0001e80000100800 */
[----:B------:R1:W-:Y:S01]  /*936f0*/  STL [R1+0xd4], R2 ;  /* 0x0000d40201007387 */ /* 0x0003e20000100800 */
[----:B------:R-:W-:Y:S02]  /*93700*/  F2FP.SATFINITE.E4M3.F32.PACK_AB_MERGE_C R4, R48, R16, RZ ;  /* 0x000000103004723e */ /* 0x000fe400048070ff */
[----:B0-----:R-:W-:-:S03]  /*93710*/  F2FP.SATFINITE.E4M3.F32.PACK_AB_MERGE_C R3, R44, R0, RZ ;  /* 0x000000002c03723e */ /* 0x001fc600048070ff */
[----:B------:R-:W-:Y:S01]  /*93720*/  STL [R1+0x9c], R4 ;  /* 0x00009c0401007387 */ /* 0x000fe20000100800 */
[----:B-1----:R-:W-:-:S03]  /*93730*/  F2FP.SATFINITE.E4M3.F32.PACK_AB_MERGE_C R2, R6, R7, RZ ;  /* 0x000000070602723e */ /* 0x002fc600048070ff */
[----:B------:R0:W-:Y:S04]  /*93740*/  STL [R1+0x160], R3 ;  /* 0x0001600301007387 */ /* 0x0001e80000100800 */
[----:B------:R1:W-:Y:S01]  /*93750*/  STL [R1+0x74], R2 ;  /* 0x0000740201007387 */ /* 0x0003e20000100800 */
[----:B------:R-:W-:-:S05]  /*93760*/  F2FP.SATFINITE.E4M3.F32.PACK_AB_MERGE_C R0, R59, R61, RZ ;  /* 0x0000003d3b00723e */ /* 0x000fca00048070ff */
[----:B------:R2:W-:Y:S01]  /*93770*/  STL [R1+0x158], R0 ;  /* 0x0001580001007387 */ /* 0x0005e20000100800 */
[----:B0-----:R-:W-:Y:S02]  /*93780*/  F2FP.SATFINITE.E4M3.F32.PACK_AB_MERGE_C R3, R55, R57, RZ ;  /* 0x000000393703723e */ /* 0x001fe400048070ff */
[----:B-1----:R-:W-:-:S03]  /*93790*/  F2FP.SATFINITE.E4M3.F32.PACK_AB_MERGE_C R2, R52, R53, RZ ;  /* 0x000000353402723e */ /* 0x002fc600048070ff */
[----:B------:R-:W-:Y:S04]  /*937a0*/  STL [R1+0x30], R3 ;  /* 0x0000300301007387 */ /* 0x000fe80000100800 */
[----:B------:R0:W-:Y:S01]  /*937b0*/  STL [R1+0x2c], R2 ;  /* 0x00002c0201007387 */ /* 0x0001e20000100800 */
[----:B--2---:R-:W-:Y:S02]  /*937c0*/  F2FP.SATFINITE.E4M3.F32.PACK_AB_MERGE_C R0, R47, R49, RZ ;  /* 0x000000312f00723e */ /* 0x004fe400048070ff */
[----:B------:R-:W-:-:S05]  /*937d0*/  F2FP.SATFINITE.E4M3.F32.PACK_AB_MERGE_C R7, R42, R46, RZ ;  /* 0x0000002e2a07723e */ /* 0x000fca00048070ff */
[----:B------:R-:W-:Y:S01]  /*937e0*/  STL [R1+0x3cd0], R7 ;  /* 0x003cd00701007387 */ /* 0x000fe20000100800 */
[----:B0-----:R-:W-:-:S03]  /*937f0*/  F2FP.SATFINITE.E4M3.F32.PACK_AB_MERGE_C R2, R40, R41, RZ ;  /* 0x000000292802723e */ /* 0x001fc600048070ff */
[----:B------:R0:W-:Y:S04]  /*93800*/  STL [R1+0x20], R0 ;  /* 0x0000200001007387 */ /* 0x0001e80000100800 */
[----:B------:R-:W-:Y:S01]  /*93810*/  STL [R1+0x8], R2 ;  /* 0x0000080201007387 */ /* 0x000fe20000100800 */
[----:B0-----:R-:W-:Y:S02]  /*93820*/  F2FP.SATFINITE.E4M3.F32.PACK_AB_MERGE_C R0, R36, R38, RZ ;  /* 0x000000262400723e */ /* 0x001fe400048070ff */
[----:B------:R-:W-:-:S05]  /*93830*/  F2FP.SATFINITE.E4M3.F32.PACK_AB_MERGE_C R61, R32, R33, RZ ;  /* 0x00000021203d723e */ /* 0x000fca00048070ff */
[----:B------:R-:W-:Y:S01]  /*93840*/  STL [R1+0x3cd4], R61 ;  /* 0x003cd43d01007387 */ /* 0x000fe20000100800 */
[----:B------:R-:W-:-:S03]  /*93850*/  F2FP.SATFINITE.E4M3.F32.PACK_AB_MERGE_C R6, R30, R31, RZ ;  /* 0x0000001f1e06723e */ /* 0x000fc600048070ff */
[----:B------:R0:W-:Y:S01]  /*93860*/  STL [R1+0x138], R0 ;  /* 0x0001380001007387 */ /* 0x0001e20000100800 */
        /* <DEDUP_REMOVED lines=9> */
[----:B------:R-:W-:Y:S04]  /*93900*/  STL [R1+0x3ce8], R55 ;  /* 0x003ce83701007387 */ /* 0x000fe80000100800 */
[----:B------:R-:W-:Y:S01]  /*93910*/  STL [R1+0x3cec], R52 ;  /* 0x003cec3401007387 */ /* 0x000fe20000100800 */
[----:B0-----:R-:W-:-:S03]  /*93920*/  F2FP.SATFINITE.E4M3.F32.PACK_AB_MERGE_C R0, R10, R11, RZ ;  /* 0x0000000b0a00723e */ /* 0x001fc600048070ff */
[----:B------:R-:W2:Y:S04]  /*93930*/  LDL.LU R39, [R1+0x1620] ;  /* 0x0016200001277983 */ /* 0x000ea80000300800 */
        /* <DEDUP_REMOVED lines=37> */
[----:B------:R-:W-:Y:S01]  /*93b90*/  STL [R1+0x3cf0], R49 ;  /* 0x003cf03101007387 */ /* 0x000fe20000100800 */
[----:B---3--:R-:W-:Y:S02]  /*93ba0*/  F2FP.SATFINITE.E4M3.F32.PACK_AB_MERGE_C R2, R9, R14, RZ ;  /* 0x0000000e0902723e */ /* 0x008fe400048070ff */
[----:B----4-:R-:W-:-:S05]  /*93bb0*/  F2FP.SATFINITE.E4M3.F32.PACK_AB_MERGE_C R47, R47, R45, RZ ;  /* 0x0000002d2f2f723e */ /* 0x010fca00048070ff */
        /* <DEDUP_REMOVED lines=8> */
[----:B------:R-:W-:Y:S04]  /*93c40*/  STL [R1+0x3d00], R41 ;  /* 0x003d002901007387 */ /* 0x000fe80000100800 */
[----:B------:R-:W-:Y:S01]  /*93c50*/  STL [R1+0x3d04], R40 ;  /* 0x003d042801007387 */ /* 0x000fe20000100800 */
[----:B0-----:R-:W-:Y:S02]  /*93c60*/  F2FP.SATFINITE.E4M3.F32.PACK_AB_MERGE_C R2, R48, R16, RZ ;  /* 0x000000103002723e */ /* 0x001fe400048070ff */
[----:B------:R-:W-:-:S05]  /*93c70*/  F2FP.SATFINITE.E4M3.F32.PACK_AB_MERGE_C R38, R38, R0, RZ ;  /* 0x000000002626723e */ /* 0x000fca00048070ff */
[----:B------:R-:W-:Y:S01]  /*93c80*/  STL [R1+0x3d08], R38 ;  /* 0x003d082601007387 */ /* 0x000fe20000100800 */
[----:B------:R-:W-:-:S03]  /*93c90*/  F2FP.SATFINITE.E4M3.F32.PACK_AB_MERGE_C R0, R36, R44, RZ ;  /* 0x0000002c2400723e */ /* 0x000fc600048070ff */
[----:B------:R-:W-:Y:S01]  /*93ca0*/  STL [R1+0xe8], R2 ;  /* 0x0000e80201007387 */ /* 0x000fe20000100800 */
        /* <DEDUP_REMOVED lines=13> */
[----:B------:R-:W-:Y:S04]  /*93d80*/  STL [R1+0x3d20], R29 ;  /* 0x003d201d01007387 */ /* 0x000fe80000100800 */
[----:B------:R0:W-:Y:S04]  /*93d90*/  STL [R1+0xb0], R0 ;  /* 0x0000b00001007387 */ /* 0x0001e80000100800 */
[----:B------:R-:W2:Y:S04]  /*93da0*/  LDL.LU R57, [R1+0x1590] ;  /* 0x0015900001397983 */ /* 0x000ea80000300800 */
[----:B------:R-:W2:Y:S01]  /*93db0*/  LDL.LU R25, [R1+0x1594] ;  /* 0x0015940001197983 */ /* 0x000ea20000300800 */
[----:B0-----:R-:W-:-:S05]  /*93dc0*/  F2FP.SATFINITE.E4M3.F32.PACK_AB_MERGE_C R0, R10, R11, RZ ;  /* 0x0000000b0a00723e */ /* 0x001fca00048070ff */
        /* <DEDUP_REMOVED lines=42> */
[----:B------:R-:W4:Y:S01]  /*94070*/  LDL.LU R10, [R1+0x153c] ;  /* 0x00153c00010a7983 */ /* 0x000f220000300800 */
[----:B--2---:R-:W-:-:S05]  /*94080*/  F2FP.SATFINITE.E4M3.F32.PACK_AB_MERGE_C R25, R25, R57, RZ ;  /* 0x000000391919723e */ /* 0x004fca00048070ff */
[----:B------:R-:W-:Y:S01]  /*94090*/  STL [R1+0x3d24], R25 ;  /* 0x003d241901007387 */ /* 0x000fe20000100800 */
[----:B---3--:R-:W-:Y:S02]  /*940a0*/  F2FP.SATFINITE.E4M3.F32.PACK_AB_MERGE_C R24, R24, R6, RZ ;  /* 0x000000061818723e */ /* 0x008fe400048070ff */
[----:B----4-:R-:W-:-:S03]  /*940b0*/  F2FP.SATFINITE.E4M3.F32.PACK_AB_MERGE_C R23, R23, R61, RZ ;  /* 0x0000003d1717723e */ /* 0x010fc600048070ff */
[----:B------:R-:W-:Y:S01]  /*940c0*/  STL [R1+0x3d28], R24 ;  /* 0x003d281801007387 */ /* 0x000fe20000100800 */
[----:B------:R-:W-:-:S03]  /*940d0*/  F2FP.SATFINITE.E4M3.F32.PACK_AB_MERGE_C R22, R22, R7, RZ ;  /* 0x000000071616723e */ /* 0x000fc600048070ff */
[----:B------:R-:W-:Y:S01]  /*940e0*/  STL [R1+0x3d2c], R23 ;  /* 0x003d2c1701007387 */ /* 0x000fe20000100800 */
[----:B------:R-:W-:-:S03]  /*940f0*/  F2FP.SATFINITE.E4M3.F32.PACK_AB_MERGE_C R21, R21, R12, RZ ;  /* 0x0000000c1515723e */ /* 0x000fc600048070ff */
[----:B------:R-:W-:Y:S04]  /*94100*/  STL [R1+0x3d30], R22 ;  /* 0x003d301601007387 */ /* 0x000fe80000100800 */
[----:B------:R-:W-:Y:S01]  /*94110*/  STL [R1+0x3d34], R21 ;  /* 0x003d341501007387 */ /* 0x000fe20000100800 */
[----:B------:R-:W-:Y:S02]  /*94120*/  F2FP.SATFINITE.E4M3.F32.PACK_AB_MERGE_C R6, R26, R13, RZ ;  /* 0x0000000d1a06723e */ /* 0x000fe400048070ff */
[----:B------:R-:W-:-:S05]  /*94130*/  F2FP.SATFINITE.E4M3.F32.PACK_AB_MERGE_C R20, R20, R27, RZ ;  /* 0x0000001b1414723e */ /* 0x000fca00048070ff */
[----:B------:R-:W-:Y:S04]  /*94140*/  STL [R1+0x3d38], R20 ;  /* 0x003d381401007387 */ /* 0x000fe80000100800 */
[----:B------:R0:W-:Y:S01]  /*94150*/  STL [R1+0x70], R6 ;  /* 0x0000700601007387 */ /* 0x0001e20000100800 */
[----:B------:R-:W-:Y:S02]  /*94160*/  F2FP.SATFINITE.E4M3.F32.PACK_AB_MERGE_C R18, R18, R35, RZ ;  /* 0x000000231212723e */ /* 0x000fe400048070ff */
[----:B0-----:R-:W-:-:S03]  /*94170*/  F2FP.SATFINITE.E4M3.F32.PACK_AB_MERGE_C R6, R34, R28, RZ ;  /* 0x0000001c2206723e */ /* 0x001fc600048070ff */
[----:B------:R-:W-:Y:S01]  /*94180*/  STL [R1+0x3d3c], R18 ;  /* 0x003d3c1201007387 */ /* 0x000fe20000100800 */
[----:B------:R-:W-:-:S03]  /*94190*/  F2FP.SATFINITE.E4M3.F32.PACK_AB_MERGE_C R19, R19, R37, RZ ;  /* 0x000000251313723e */ /* 0x000fc600048070ff */
[----:B------:R0:W-:Y:S01]  /*941a0*/  STL [R1+0x90], R6 ;  /* 0x0000900601007387 */ /* 0x0001e20000100800 */
[----:B------:R-:W-:-:S03]  /*941b0*/  F2FP.SATFINITE.E4M3.F32.PACK_AB_MERGE_C R11, R11, R51, RZ ;  /* 0x000000330b0b723e */ /* 0x000fc600048070ff */
[----:B------:R-:W-:Y:S01]  /*941c0*/  STL [R1+0x3d40], R19 ;  /* 0x003d401301007387 */ /* 0x000fe20000100800 */
[----:B------:R-:W-:-:S03]  /*941d0*/  F2FP.SATFINITE.E4M3.F32.PACK_AB_MERGE_C R17, R17, R50, RZ ;  /* 0x000000321111723e */ /* 0x000fc600048070ff */
[----:B------:R-:W-:Y:S01]  /*941e0*/  STL [R1+0x3d44], R11 ;  /* 0x003d440b01007387 */ /* 0x000fe20000100800 */
[----:B0-----:R-:W-:-:S03]  /*941f0*/  F2FP.SATFINITE.E4M3.F32.PACK_AB_MERGE_C R6, R54, R56, RZ ;  /* 0x000000383606723e */ /* 0x001fc600048070ff */
[----:B------:R-:W-:Y:S04]  /*94200*/  STL [R1+0x3d48], R17 ;  /* 0x003d481101007387 */ /* 0x000fe80000100800 */
[----:B------:R0:W-:Y:S01]  /*94210*/  STL [R1+0x888], R6 ;  /* 0x0008880601007387 */ /* 0x0001e20000100800 */
[----:B------:R-:W-:Y:S02]  /*94220*/  F2FP.SATFINITE.E4M3.F32.PACK_AB_MERGE_C R7, R58, R60, RZ ;  /* 0x0000003c3a07723e */ /* 0x000fe400048070ff */
[----:B------:R-:W-:-:S03]  /*94230*/  F2FP.SATFINITE.E4M3.F32.PACK_AB_MERGE_C R2, R3, R2, RZ ;  /* 0x000000020302723e */ /* 0x000fc600048070ff */
[----:B------:R-:W-:Y:S04]  /*94240*/  STL [R1+0x884], R7 ;  /* 0x0008840701007387 */ /* 0x000fe80000100800 */
[----:B------:R1:W-:Y:S01]  /*94250*/  STL [R1+0x89c], R2 ;  /* 0x00089c0201007387 */ /* 0x0003e20000100800 */
[----:B0-----:R-:W-:Y:S02]  /*94260*/  F2FP.SATFINITE.E4M3.F32.PACK_AB_MERGE_C R6, R39, R43, RZ ;  /* 0x0000002b2706723e */ /* 0x001fe400048070ff */
[----:B------:R-:W-:-:S03]  /*94270*/  F2FP.SATFINITE.E4M3.F32.PACK_AB_MERGE_C R3, R9, R14, RZ ;  /* 0x0000000e0903723e */ /* 0x000fc600048070ff */
[----:B------:R-:W-:Y:S04]  /*94280*/  STL [R1+0x898], R6 ;  /* 0x0008980601007387 */ /* 0x000fe80000100800 */
[----:B------:R0:W-:Y:S01]  /*94290*/  STL [R1+0x8b8], R3 ;  /* 0x0008b80301007387 */ /* 0x0001e20000100800 */
[----:B-1----:R-:W-:-:S05]  /*942a0*/  F2FP.SATFINITE.E4M3.F32.PACK_AB_MERGE_C R2, R8, R45, RZ ;  /* 0x0000002d0802723e */ /* 0x002fca00048070ff */
[----:B------:R1:W-:Y:S01]  /*942b0*/  STL [R1+0x8b4], R2 ;  /* 0x0008b40201007387 */ /* 0x0003e20000100800 */
[----:B------:R-:W-:Y:S02]  /*942c0*/  F2FP.SATFINITE.E4M3.F32.PACK_AB_MERGE_C R4, R5, R4, RZ ;  /* 0x000000040504723e */ /* 0x000fe400048070ff */
[----:B0-----:R-:W-:-:S03]  /*942d0*/  F2FP.SATFINITE.E4M3.F32.PACK_AB_MERGE_C R3, R16, R15, RZ ;  /* 0x0000000f1003723e */ /* 0x001fc600048070ff */
[----:B------:R-:W-:Y:S04]  /*942e0*/  STL [R1+0x8c8], R4 ;  /* 0x0008c80401007387 */ /* 0x000fe80000100800 */
[----:B------:R-:W-:Y:S01]  /*942f0*/  STL [R1+0x8c4], R3 ;  /* 0x0008c40301007387 */ /* 0x000fe20000100800 */
[----:B-1----:R-:W-:-:S03]  /*94300*/  F2FP.SATFINITE.E4M3.F32.PACK_AB_MERGE_C R2, R0, R48, RZ ;  /* 0x000000300002723e */ /* 0x002fc600048070ff */
[----:B------:R-:W2:Y:S04]  /*94310*/  LDL.LU R17, [R1+0x1524] ;  /* 0x0015240001117983 */ /* 0x000ea80000300800 */
        /* <DEDUP_REMOVED lines=67> */
[----:B------:R2:W-:Y:S01]  /*94750*/  STL [R1+0x8f4], R17 ;  /* 0x0008f41101007387 */ /* 0x0005e20000100800 */
[----:B---3--:R-:W-:Y:S02]  /*94760*/  F2FP.SATFINITE.E4M3.F32.PACK_AB_MERGE_C R2, R3, R2, RZ ;  /* 0x000000020302723e */ /* 0x008fe400048070ff */
[----:B----4-:R-:W-:Y:S02]  /*94770*/  F2FP.SATFINITE.E4M3.F32.PACK_AB_MERGE_C R3, R9, R14, RZ ;  /* 0x0000000e0903723e */ /* 0x010fe400048070ff */
[----:B------:R-:W-:Y:S02]  /*94780*/  F2FP.SATFINITE.E4M3.F32.PACK_AB_MERGE_C R4, R5, R4, RZ ;  /* 0x000000040504723e */ /* 0x000fe400048070ff */
[----:B--2---:R-:W-:-:S02]  /*94790*/  F2FP.SATFINITE.E4M3.F32.PACK_AB_MERGE_C R17, R19, R11, RZ ;  /* 0x0000000b1311723e */ /* 0x004fc400048070ff */
[----:B------:R-:W-:Y:S02]  /*947a0*/  F2FP.SATFINITE.E4M3.F32.PACK_AB_MERGE_C R11, R20, R18, RZ ;  /* 0x00000012140b723e */ /* 0x000fe400048070ff */
[----:B------:R-:W-:Y:S01]  /*947b0*/  F2FP.SATFINITE.E4M3.F32.PACK_AB_MERGE_C R18, R22, R21, RZ ;  /* 0x000000151612723e */ /* 0x000fe200048070ff */
        /* <DEDUP_REMOVED lines=21> */
[----:B------:R-:W-:Y:S01]  /*94910*/  STL [R1+0x948], R18 ;  /* 0x0009481201007387 */ /* 0x000fe20000100800 */
[----:B--2---:R-:W-:Y:S02]  /*94920*/  F2FP.SATFINITE.E4M3.F32.PACK_AB_MERGE_C R11, R6, R57, RZ ;  /* 0x00000039060b723e */ /* 0x004fe400048070ff */
[----:B------:R-:W-:Y:S01]  /*94930*/  F2FP.SATFINITE.E4M3.F32.PACK_AB_MERGE_C R6, R7, R61, RZ ;  /* 0x0000003d0706723e */ /* 0x000fe200048070ff */
[----:B------:R-:W-:Y:S01]  /*94940*/  STL [R1+0x944], R17 ;  /* 0x0009441101007387 */ /* 0x000fe20000100800 */
[----:B------:R-:W-:-:S03]  /*94950*/  F2FP.SATFINITE.E4M3.F32.PACK_AB_MERGE_C R7, R13, R12, RZ ;  /* 0x0000000c0d07723e */ /* 0x000fc600048070ff */
[----:B------:R0:W-:Y:S04]  /*94960*/  STL [R1+0x958], R11 ;  /* 0x0009580b01007387 */ /* 0x0001e80000100800 */
        /* <DEDUP_REMOVED lines=11> */
[----:B--2---:R-:W-:-:S03]  /*94a20*/  F2FP.SATFINITE.E4M3.F32.PACK_AB_MERGE_C R7, R58, R60, RZ ;  /* 0x0000003c3a07723e */ /* 0x004fc600048070ff */
[----:B------:R0:W-:Y:S04]  /*94a30*/  STL [R1+0x9e8], R6 ;  /* 0x0009e80601007387 */ /* 0x0001e80000100800 */
[----:B------:R-:W-:Y:S04]  /*94a40*/  STL [R1+0xa00], R7 ;  /* 0x000a000701007387 */ /* 0x000fe80000100800 */
[----:B------:R1:W-:Y:S01]  /*94a50*/  STL [R1+0x9fc], R2 ;  /* 0x0009fc0201007387 */ /* 0x0003e20000100800 */
[----:B0-----:R-:W-:-:S05]  /*94a60*/  F2FP.SATFINITE.E4M3.F32.PACK_AB_MERGE_C R6, R39, R43, RZ ;  /* 0x0000002b2706723e */ /* 0x001fca00048070ff */
[----:B------:R-:W-:Y:S01]  /*94a70*/  STL [R1+0xa14], R6 ;  /* 0x000a140601007387 */ /* 0x000fe20000100800 */
[----:B-1----:R-:W-:-:S03]  /*94a80*/  F2FP.SATFINITE.E4M3.F32.PACK_AB_MERGE_C R2, R8, R45, RZ ;  /* 0x0000002d0802723e */ /* 0x002fc600048070ff */
[----:B------:R0:W-:Y:S04]  /*94a90*/  STL [R1+0xa10], R3 ;  /* 0x000a100301007387 */ /* 0x0001e80000100800 */
[----:B------:R1:W-:Y:S01]  /*94aa0*/  STL [R1+0xa28], R2 ;  /* 0x000a280201007387 */ /* 0x0003e20000100800 */
[----:B0-----:R-:W-:-:S03]  /*94ab0*/  F2FP.SATFINITE.E4M3.F32.PACK_AB_MERGE_C R3, R16, R15, RZ ;  /* 0x0000000f1003723e */ /* 0x001fc600048070ff */
[----:B------:R-:W-:Y:S01]  /*94ac0*/  STL [R1+0xa24], R4 ;  /* 0x000a240401007387 */ /* 0x000fe20000100800 */
[----:B-1----:R-:W-:-:S03]  /*94ad0*/  F2FP.SATFINITE.E4M3.F32.PACK_AB_MERGE_C R2, R0, R48, RZ ;  /* 0x000000300002723e */ /* 0x002fc600048070ff */
[----:B------:R-:W-:Y:S01]  /*94ae0*/  STL [R1+0xa3c], R3 ;  /* 0x000a3c0301007387 */ /* 0x000fe20000100800 */
[----:B------:R-:W-:-:S03]  /*94af0*/  F2FP.SATFINITE.E4M3.F32.PACK_AB_MERGE_C R0, R10, R44, RZ ;  /* 0x0000002c0a00723e */ /* 0x000fc600048070ff */
[----:B------:R-:W2:Y:S04]  /*94b00*/  LDL.LU R11, [R1+0x1438] ;  /* 0x00143800010b7983 */ /* 0x000ea80000300800 */
[----:B------:R0:W-:Y:S04]  /*94b10*/  STL [R1+0xa34], R2 ;  /* 0x000a340201007387 */ /* 0x0001e80000100800 */
        /* <DEDUP_REMOVED lines=59> */
[----:B------:R-:W4:Y:S01]  /*94ed0*/  LDL.LU R10, [R1+0x11a4] ;  /* 0x0011a400010a7983 */ /* 0x000f220000300800 */
[----:B--2---:R-:W-:-:S05]  /*94ee0*/  F2FP.SATFINITE.E4M3.F32.PACK_AB_MERGE_C R17, R19, R11, RZ ;  /* 0x0000000b1311723e */ /* 0x004fca00048070ff */
[----:B------:R0:W-:Y:S01]  /*94ef0*/  STL [R1+0xa48], R17 ;  /* 0x000a481101007387 */ /* 0x0001e20000100800 */
[----:B---3--:R-:W-:-:S05]  /*94f00*/  F2FP.SATFINITE.E4M3.F32.PACK_AB_MERGE_C R11, R20, R18, RZ ;  /* 0x00000012140b723e */ /* 0x008fca00048070ff */
        /* <DEDUP_REMOVED lines=23> */
[----:B------:R-:W-:Y:S01]  /*95080*/  STL [R1+0xabc], R17 ;  /* 0x000abc1101007387 */ /* 0x000fe20000100800 */
[----:B------:R-:W-:-:S03]  /*95090*/  F2FP.SATFINITE.E4M3.F32.PACK_AB_MERGE_C R7, R7, R61, RZ ;  /* 0x0000003d0707723e */ /* 0x000fc600048070ff */
[----:B------:R0:W-:Y:S01]  /*950a0*/  STL [R1+0xac8], R11 ;  /* 0x000ac80b01007387 */ /* 0x0001e20000100800 */
[----:B------:R-:W-:-:S03]  /*950b0*/  F2FP.SATFINITE.E4M3.F32.PACK_AB_MERGE_C R6, R13, R12, RZ ;  /* 0x0000000c0d06723e */ /* 0x000fc600048070ff */
        /* <DEDUP_REMOVED lines=21> */
[----:B0-----:R-:W-:Y:S02]  /*95210*/  F2FP.SATFINITE.E4M3.F32.PACK_AB_MERGE_C R2, R45, R9, RZ ;  /* 0x000000092d02723e */ /* 0x001fe400048070ff */
[----:B------:R-:W-:-:S03]  /*95220*/  F2FP.SATFINITE.E4M3.F32.PACK_AB_MERGE_C R3, R15, R5, RZ ;  /* 0x000000050f03723e */ /* 0x000fc600048070ff */
[----:B------:R0:W-:Y:S04]  /*95230*/  STL [R1+0x830], R2 ;  /* 0x0008300201007387 */ /* 0x0001e80000100800 */
[----:B------:R-:W-:Y:S01]  /*95240*/  STL [R1+0x82c], R4 ;  /* 0x00082c0401007387 */ /* 0x000fe20000100800 */
[----:B0-----:R-:W-:-:S03]  /*95250*/  F2FP.SATFINITE.E4M3.F32.PACK_AB_MERGE_C R2, R48, R16, RZ ;  /* 0x000000103002723e */ /* 0x001fc600048070ff */
[----:B------:R-:W-:Y:S04]  /*95260*/  STL [R1+0x83c], R3 ;  /* 0x00083c0301007387 */ /* 0x000fe80000100800 */
        /* <DEDUP_REMOVED lines=69> */
[----:B----4-:R-:W-:-:S03]  /*956c0*/  F2FP.SATFINITE.E4M3.F32.PACK_AB_MERGE_C R20, R20, R18, RZ ;  /* 0x000000121414723e */ /* 0x010fc600048070ff */
[----:B0-----:R-:W4:Y:S01]  /*956d0*/  LDL.LU R17, [R1+0x3d48] ;  /* 0x003d480001117983 */ /* 0x001f220000300800 */
[----:B---3--:R-:W-:Y:S02]  /*956e0*/  F2FP.SATFINITE.E4M3.F32.PACK_AB_MERGE_C R22, R22, R21, RZ ;  /* 0x000000151616723e */ /* 0x008fe400048070ff */
[----:B------:R-:W-:Y:S02]  /*956f0*/  F2FP.SATFINITE.E4M3.F32.PACK_AB_MERGE_C R24, R24, R23, RZ ;  /* 0x000000171818723e */ /* 0x000fe400048070ff */
[----:B------:R-:W-:Y:S02]  /*95700*/  F2FP.SATFINITE.E4M3.F32.PACK_AB_MERGE_C R29, R29, R25, RZ ;  /* 0x000000191d1d723e */ /* 0x000fe400048070ff */
[----:B------:R-:W-:Y:S02]  /*95710*/  F2FP.SATFINITE.E4M3.F32.PACK_AB_MERGE_C R32, R32, R30, RZ ;  /* 0x0000001e2020723e */ /* 0x000fe400048070ff */
[----:B------:R-:W-:Y:S02]  /*95720*/  F2FP.SATFINITE.E4M3.F32.PACK_AB_MERGE_C R44, R31, R44, RZ ;  /* 0x0000002c1f2c723e */ /* 0x000fe400048070ff */
[----:B------:R-:W-:-:S02]  /*95730*/  F2FP.SATFINITE.E4M3.F32.PACK_AB_MERGE_C R31, R33, R36, RZ ;  /* 0x00000024211f723e */ /* 0x000fc400048070ff */
[----:B------:R-:W-:Y:S02]  /*95740*/  F2FP.SATFINITE.E4M3.F32.PACK_AB_MERGE_C R36, R40, R38, RZ ;  /* 0x000000262824723e */ /* 0x000fe400048070ff */
[----:B------:R-:W-:Y:S02]  /*95750*/  F2FP.SATFINITE.E4M3.F32.PACK_AB_MERGE_C R33, R42, R41, RZ ;  /* 0x000000292a21723e */ /* 0x000fe400048070ff */
[----:B------:R-:W-:Y:S02]  /*95760*/  F2FP.SATFINITE.E4M3.F32.PACK_AB_MERGE_C R6, R61, R6, RZ ;  /* 0x000000063d06723e */ /* 0x000fe400048070ff */
[----:B------:R-:W-:Y:S02]  /*95770*/  F2FP.SATFINITE.E4M3.F32.PACK_AB_MERGE_C R7, R12, R7, RZ ;  /* 0x000000070c07723e */ /* 0x000fe400048070ff */
[----:B------:R-:W-:Y:S02]  /*95780*/  F2FP.SATFINITE.E4M3.F32.PACK_AB_MERGE_C R12, R26, R13, RZ ;  /* 0x0000000d1a0c723e */ /* 0x000fe400048070ff */
[----:B------:R-:W-:-:S02]  /*95790*/  F2FP.SATFINITE.E4M3.F32.PACK_AB_MERGE_C R2, R2, R58, RZ ;  /* 0x0000003a0202723e */ /* 0x000fc400048070ff */
[----:B------:R-:W-:Y:S02]  /*957a0*/  F2FP.SATFINITE.E4M3.F32.PACK_AB_MERGE_C R4, R4, R8, RZ ;  /* 0x000000080404723e */ /* 0x000fe400048070ff */
[----:B------:R-:W-:Y:S02]  /*957b0*/  F2FP.SATFINITE.E4M3.F32.PACK_AB_MERGE_C R0, R10, R0, RZ ;  /* 0x000000000a00723e */ /* 0x000fe400048070ff */
[----:B--2---:R-:W-:Y:S02]  /*957c0*/  F2FP.SATFINITE.E4M3.F32.PACK_AB_MERGE_C R19, R19, R11, RZ ;  /* 0x0000000b1313723e */ /* 0x004fe400048070ff */
[----:B------:R-:W2:Y:S04]  /*957d0*/  LDL.LU R11, [R1+0x3d44] ;  /* 0x003d4400010b7983 */ /* 0x000ea80000300800 */
[----:B------:R0:W-:Y:S04]  /*957e0*/  STL [R1+0x854], R19 ;  /* 0x0008541301007387 */ /* 0x0001e80000100800 */
[----:B0-----:R-:W3:Y:S04]  /*957f0*/  LDL.LU R19, [R1+0x3d40] ;  /* 0x003d400001137983 */ /* 0x001ee80000300800 */
[----:B------:R-:W3:Y:S04]  /*95800*/  LDL.LU R18, [R1+0x3d3c] ;  /* 0x003d3c0001127983 */ /* 0x000ee80000300800 */
        /* <DEDUP_REMOVED lines=22> */
[----:B------:R-:W-:Y:S01]  /*95970*/  STL [R1+0x8a4], R36 ;  /* 0x0008a42401007387 */ /* 0x000fe20000100800 */
[----:B-1----:R-:W-:-:S03]  /*95980*/  F2FP.SATFINITE.E4M3.F32.PACK_AB_MERGE_C R31, R57, R59, RZ ;  /* 0x0000003b391f723e */ /* 0x002fc600048070ff */
        /* <DEDUP_REMOVED lines=11> */
[----:B------:R-:W-:Y:S01]  /*95a40*/  STL [R1+0x974], R12 ;  /* 0x0009740c01007387 */ /* 0x000fe20000100800 */
[----:B----4-:R-:W-:-:S03]  /*95a50*/  F2FP.SATFINITE.E4M3.F32.PACK_AB_MERGE_C R7, R60, R54, RZ ;  /* 0x000000363c07723e */ /* 0x010fc600048070ff */
[----:B------:R0:W-:Y:S04]  /*95a60*/  STL [R1+0x988], R6 ;  /* 0x0009880601007387 */ /* 0x0001e80000100800 */
[----:B------:R-:W-:Y:S04]  /*95a70*/  STL [R1+0x984], R7 ;  /* 0x0009840701007387 */ /* 0x000fe80000100800 */
[----:B------:R1:W-:Y:S01]  /*95a80*/  STL [R1+0x990], R2 ;  /* 0x0009900201007387 */ /* 0x0003e20000100800 */
[----:B0-----:R-:W-:Y:S02]  /*95a90*/  F2FP.SATFINITE.E4M3.F32.PACK_AB_MERGE_C R6, R43, R3, RZ ;  /* 0x000000032b06723e */ /* 0x001fe400048070ff */
[----:B------:R-:W-:-:S03]  /*95aa0*/  F2FP.SATFINITE.E4M3.F32.PACK_AB_MERGE_C R3, R14, R39, RZ ;  /* 0x000000270e03723e */ /* 0x000fc600048070ff */
[----:B------:R-:W-:Y:S01]  /*95ab0*/  STL [R1+0x98c], R6 ;  /* 0x00098c0601007387 */ /* 0x000fe20000100800 */
[----:B-1----:R-:W-:-:S03]  /*95ac0*/  F2FP.SATFINITE.E4M3.F32.PACK_AB_MERGE_C R2, R45, R9, RZ ;  /* 0x000000092d02723e */ /* 0x002fc600048070ff */
[----:B------:R0:W-:Y:S04]  /*95ad0*/  STL [R1+0x998], R3 ;  /* 0x0009980301007387 */ /* 0x0001e80000100800 */
[----:B------:R1:W-:Y:S01]  /*95ae0*/  STL [R1+0x994], R2 ;  /* 0x0009940201007387 */ /* 0x0003e20000100800 */
[----:B0-----:R-:W-:-:S03]  /*95af0*/  F2FP.SATFINITE.E4M3.F32.PACK_AB_MERGE_C R3, R15, R5, RZ ;  /* 0x000000050f03723e */ /* 0x001fc600048070ff */
[----:B------:R-:W-:Y:S01]  /*95b00*/  STL [R1+0x9a0], R4 ;  /* 0x0009a00401007387 */ /* 0x000fe20000100800 */
[----:B-1----:R-:W-:-:S03]  /*95b10*/  F2FP.SATFINITE.E4M3.F32.PACK_AB_MERGE_C R2, R48, R16, RZ ;  /* 0x000000103002723e */ /* 0x002fc600048070ff */
[----:B------:R0:W-:Y:S04]  /*95b20*/  STL [R1+0x99c], R3 ;  /* 0x00099c0301007387 */ /* 0x0001e80000100800 */
[----:B------:R-:W4:Y:S04]  /*95b30*/  LDL.LU R31, [R1+0x10d0] ;  /* 0x0010d000011f7983 */ /* 0x000f280000300800 */
[----:B------:R1:W-:Y:S04]  /*95b40*/  STL [R1+0x9a8], R2 ;  /* 0x0009a80201007387 */ /* 0x0003e80000100800 */
[----:B------:R-:W4:Y:S04]  /*95b50*/  LDL.LU R36, [R1+0x10d4] ;  /* 0x0010d40001247983 */ /* 0x000f280000300800 */
[----:B------:R1:W-:Y:S04]  /*95b60*/  STL [R1+0x9a4], R0 ;  /* 0x0009a40001007387 */ /* 0x0003e80000100800 */
[----:B------:R-:W2:Y:S04]  /*95b70*/  LDL.LU R33, [R1+0x10d8] ;  /* 0x0010d80001217983 */ /* 0x000ea80000300800 */
[----:B------:R-:W2:Y:S04]  /*95b80*/  LDL.LU R38, [R1+0x10dc] ;  /* 0x0010dc0001267983 */ /* 0x000ea80000300800 */
        /* <DEDUP_REMOVED lines=44> */
[----:B----4-:R-:W-:-:S03]  /*95e50*/  F2FP.SATFINITE.E4M3.F32.PACK_AB_MERGE_C R36, R36, R31, RZ ;  /* 0x0000001f2424723e */ /* 0x010fc600048070ff */
[----:B------:R-:W4:Y:S04]  /*95e60*/  LDL.LU R31, [R1+0x3d14] ;  /* 0x003d1400011f7983 */ /* 0x000f280000300800 */
[----:B------:R0:W-:Y:S01]  /*95e70*/  STL [R1+0x9b4], R36 ;  /* 0x0009b42401007387 */ /* 0x0001e20000100800 */
[----:B--2---:R-:W-:-:S03]  /*95e80*/  F2FP.SATFINITE.E4M3.F32.PACK_AB_MERGE_C R38, R38, R33, RZ ;  /* 0x000000212626723e */ /* 0x004fc600048070ff */
[----:B0-----:R-:W2:Y:S01]  /*95e90*/  LDL.LU R36, [R1+0x3d10] ;  /* 0x003d100001247983 */ /* 0x001ea20000300800 */
[----:B---3--:R-:W-:-:S03]  /*95ea0*/  F2FP.SATFINITE.E4M3.F32.PACK_AB_MERGE_C R8, R8, R3, RZ ;  /* 0x000000030808723e */ /* 0x008fc600048070ff */
[----:B------:R-:W3:Y:S04]  /*95eb0*/  LDL.LU R33, [R1+0x3d0c] ;  /* 0x003d0c0001217983 */ /* 0x000ee80000300800 */
[----:B------:R0:W-:Y:S01]  /*95ec0*/  STL [R1+0x9b0], R38 ;  /* 0x0009b02601007387 */ /* 0x0001e20000100800 */
[----:B------:R-:W-:-:S03]  /*95ed0*/  F2FP.SATFINITE.E4M3.F32.PACK_AB_MERGE_C R5, R5, R39, RZ ;  /* 0x000000270505723e */ /* 0x000fc600048070ff */
[----:B0-----:R-:W2:Y:S01]  /*95ee0*/  LDL.LU R38, [R1+0x3d08] ;  /* 0x003d080001267983 */ /* 0x001ea20000300800 */
[----:B------:R-:W-:-:S03]  /*95ef0*/  F2FP.SATFINITE.E4M3.F32.PACK_AB_MERGE_C R41, R41, R40, RZ ;  /* 0x000000282929723e */ /* 0x000fc600048070ff */
[----:B------:R-:W4:Y:S04]  /*95f00*/  LDL.LU R3, [R1+0x40] ;  /* 0x0000400001037983 */ /* 0x000f280000300800 */
[----:B------:R0:W-:Y:S01]  /*95f10*/  STL [R1+0x9c4], R8 ;  /* 0x0009c40801007387 */ /* 0x0001e20000100800 */
[----:B------:R-:W-:-:S03]  /*95f20*/  F2FP.SATFINITE.E4M3.F32.PACK_AB_MERGE_C R46, R46, R42, RZ ;  /* 0x0000002a2e2e723e */ /* 0x000fc600048070ff */
[----:B0-----:R-:W4:Y:S04]  /*95f30*/  LDL.LU R8, [R1+0x44] ;  /* 0x0000440001087983 */ /* 0x001f280000300800 */
[----:B------:R-:W3:Y:S04]  /*95f40*/  LDL.LU R39, [R1+0x48] ;  /* 0x0000480001277983 */ /* 0x000ee80000300800 */
[----:B------:R0:W-:Y:S01]  /*95f50*/  STL [R1+0x9c0], R5 ;  /* 0x0009c00501007387 */ /* 0x0001e20000100800 */
[----:B------:R-:W-:Y:S02]  /*95f60*/  F2FP.SATFINITE.E4M3.F32.PACK_AB_MERGE_C R49, R49, R47, RZ ;  /* 0x0000002f3131723e */ /* 0x000fe400048070ff */
[----:B------:R-:W-:Y:S01]  /*95f70*/  F2FP.SATFINITE.E4M3.F32.PACK_AB_MERGE_C R44, R44, R52, RZ ;  /* 0x000000342c2c723e */ /* 0x000fe200048070ff */
[----:B0-----:R-:W3:Y:S04]  /*95f80*/  LDL.LU R5, [R1+0x4c] ;  /* 0x00004c0001057983 */ /* 0x001ee80000300800 */
[----:B------:R-:W2:Y:S04]  /*95f90*/  LDL.LU R40, [R1+0x3d04] ;  /* 0x003d040001287983 */ /* 0x000ea80000300800 */
[----:B------:R0:W-:Y:S04]  /*95fa0*/  STL [R1+0x9d4], R41 ;  /* 0x0009d42901007387 */ /* 0x0001e80000100800 */
[----:B0-----:R-:W2:Y:S04]  /*95fb0*/  LDL.LU R41, [R1+0x3d00] ;  /* 0x003d000001297983 */ /* 0x001ea80000300800 */
[----:B------:R-:W2:Y:S04]  /*95fc0*/  LDL.LU R42, [R1+0x3cfc] ;  /* 0x003cfc00012a7983 */ /* 0x000ea80000300800 */
[----:B------:R0:W-:Y:S01]  /*95fd0*/  STL [R1+0x9d0], R46 ;  /* 0x0009d02e01007387 */ /* 0x0001e20000100800 */
[----:B------:R-:W-:-:S03]  /*95fe0*/  F2FP.SATFINITE.E4M3.F32.PACK_AB_MERGE_C R53, R53, R55, RZ ;  /* 0x000000373535723e */ /* 0x000fc600048070ff */
[----:B0-----:R-:W2:Y:S04]  /*95ff0*/  LDL.LU R46, [R1+0x3cf8] ;  /* 0x003cf800012e7983 */ /* 0x001ea80000300800 */
[----:B------:R-:W2:Y:S04]  /*96000*/  LDL.LU R47, [R1+0x3cf4] ;  /* 0x003cf400012f7983 */ /* 0x000ea80000300800 */
[----:B------:R0:W-:Y:S01]  /*96010*/  STL [R1+0x9e4], R49 ;  /* 0x0009e43101007387 */ /* 0x0001e20000100800 */
[----:B------:R-:W-:-:S03]  /*96020*/  F2FP.SATFINITE.E4M3.F32.PACK_AB_MERGE_C R57, R57, R59, RZ ;  /* 0x0000003b3939723e */ /* 0x000fc600048070ff */
[----:B0-----:R-:W2:Y:S04]  /*96030*/  LDL.LU R49, [R1+0x3cf0] ;  /* 0x003cf00001317983 */ /* 0x001ea80000300800 */
[----:B------:R-:W2:Y:S04]  /*96040*/  LDL.LU R52, [R1+0x3cec] ;  /* 0x003cec0001347983 */ /* 0x000ea80000300800 */
[----:B------:R0:W-:Y:S01]  /*96050*/  STL [R1+0x9e0], R44 ;  /* 0x0009e02c01007387 */ /* 0x0001e20000100800 */
[----:B------:R-:W-:Y:S02]  /*96060*/  F2FP.SATFINITE.E4M3.F32.PACK_AB_MERGE_C R61, R61, R6, RZ ;  /* 0x000000063d3d723e */ /* 0x000fe400048070ff */
[----:B0-----:R-:W-:-:S02]  /*96070*/  F2FP.SATFINITE.E4M3.F32.PACK_AB_MERGE_C R44, R48, R45, RZ ;  /* 0x0000002d302c723e */ /* 0x001fc400048070ff */
[----:B------:R-:W2:Y:S04]  /*96080*/  LDL.LU R45, [R1+0x36c] ;  /* 0x00036c00012d7983 */ /* 0x000ea80000300800 */
[----:B------:R-:W2:Y:S04]  /*96090*/  LDL.LU R48, [R1+0x364] ;  /* 0x0003640001307983 */ /* 0x000ea80000300800 */
[----:B------:R0:W-:Y:S01]  /*960a0*/  STL [R1+0x9f4], R44 ;  /* 0x0009f42c01007387 */ /* 0x0001e20000100800 */
[----:B------:R-:W-:-:S03]  /*960b0*/  F2FP.SATFINITE.E4M3.F32.PACK_AB_MERGE_C R12, R12, R7, RZ ;  /* 0x000000070c0c723e */ /* 0x000fc600048070ff */
[----:B0-----:R-:W2:Y:S04]  /*960c0*/  LDL R44, [R1+0x3c] ;  /* 0x00003c00012c7983 */ /* 0x001ea80000100800 */
        /* <DEDUP_REMOVED lines=37> */
[----:B------:R0:W-:Y:S04]  /*96320*/  STL [R1+0xa54], R60 ;  /* 0x000a543c01007387 */ /* 0x0001e80000100800 */
        /* <DEDUP_REMOVED lines=9> */
[----:B0-----:R-:W2:Y:S01]  /*963c0*/  LDL.LU R0, [R1+0x3c84] ;  /* 0x003c840001007983 */ /* 0x001ea20000300800 */
[----:B------:R-:W-:-:S02]  /*963d0*/  F2FP.SATFINITE.E4M3.F32.PACK_AB_MERGE_C R9, R9, R43, RZ ;  /* 0x0000002b0909723e */ /* 0x000fc400048070ff */
[----:B------:R-:W-:Y:S01]  /*963e0*/  F2FP.SATFINITE.E4M3.F32.PACK_AB_MERGE_C R4, R10, R4, RZ ;  /* 0x000000040a04723e */ /* 0x000fe200048070ff */
[----:B------:R-:W2:Y:S01]  /*963f0*/  LDL.LU R43, [R1+0x3a4] ;  /* 0x0003a400012b7983 */ /* 0x000ea20000300800 */
[----:B----4-:R-:W-:-:S03]  /*96400*/  F2FP.SATFINITE.E4M3.F32.PACK_AB_MERGE_C R3, R8, R3, RZ ;  /* 0x000000030803723e */ /* 0x010fc600048070ff */
[----:B------:R0:W-:Y:S04]  /*96410*/  STL [R1+0xa84], R9 ;  /* 0x000a840901007387 */ /* 0x0001e80000100800 */
[----:B0-----:R-:W4:Y:S04]  /*96420*/  LDL.LU R9, [R1+0x3a0] ;  /* 0x0003a00001097983 */ /* 0x001f280000300800 */
[----:B------:R0:W-:Y:S04]  /*96430*/  STL [R1+0xa7c], R4 ;  /* 0x000a7c0401007387 */ /* 0x0001e80000100800 */
[----:B0-----:R-:W4:Y:S04]  /*96440*/  LDL.LU R4, [R1+0x29c] ;  /* 0x00029c0001047983 */ /* 0x001f280000300800 */
[----:B------:R-:W4:Y:S04]  /*96450*/  LDL.LU R8, [R1+0x298] ;  /* 0x0002980001087983 */ /* 0x000f280000300800 */
[----:B------:R3:W-:Y:S02]  /*96460*/  STL [R1+0xa94], R3 ;  /* 0x000a940301007387 */ /* 0x0007e40000100800 */
[----:B---3--:R-:W-:-:S02]  /*96470*/  F2FP.SATFINITE.E4M3.F32.PACK_AB_MERGE_C R3, R5, R39, RZ ;  /* 0x000000270503723e */ /* 0x008fc400048070ff */
[----:B------:R-:W3:Y:S04]  /*96480*/  LDL.LU R5, [R1+0x14] ;  /* 0x0000140001057983 */ /* 0x000ee80000300800 */
[----:B------:R0:W-:Y:S04]  /*96490*/  STL [R1+0xa90], R3 ;  /* 0x000a900301007387 */ /* 0x0001e80000100800 */
[----:B--2---:R1:W-:Y:S01]  /*964a0*/  STL [R1+0x3c24], R44 ;  /* 0x003c242c01007387 */ /* 0x0043e20000100800 */
[----:B0-----:R-:W-:-:S03]  /*964b0*/  LOP3.LUT R3, R0, 0xffff, RZ, 0xc0, !PT ;  /* 0x0000ffff00037812 */ /* 0x001fc600078ec0ff */
[----:B------:R-:W2:Y:S01]  /*964c0*/  LDL.LU R0, [R1+0x3c80] ;  /* 0x003c800001007983 */ /* 0x000ea20000300800 */
[----:B------:R-:W-:Y:S01]  /*964d0*/  LOP3.LUT R45, R45, 0xffff, RZ, 0xc0, !PT ;  /* 0x0000ffff2d2d7812 */ /* 0x000fe200078ec0ff */
[----:B------:R-:W-:Y:S01]  /*964e0*/  VIADD R10, R44, 0xab ;  /* 0x000000ab2c0a7836 */ /* 0x000fe20000000000 */
[----:B------:R-:W-:Y:S02]  /*964f0*/  LOP3.LUT R48, R48, 0xffff, RZ, 0xc0, !PT ;  /* 0x0000ffff30307812 */ /* 0x000fe400078ec0ff */
[----:B------:R-:W-:Y:S01]  /*96500*/  LOP3.LUT R16, R16, 0xffff, RZ, 0xc0, !PT ;  /* 0x0000ffff10107812 */ /* 0x000fe200078ec0ff */
[----:B------:R-:W-:Y:S01]  /*96510*/  STL [R1+0x48], R45 ;  /* 0x0000482d01007387 */ /* 0x000fe20000100800 */
[----:B------:R-:W-:Y:S02]  /*96520*/  LOP3.LUT R15, R15, 0xffff, RZ, 0xc0, !PT ;  /* 0x0000ffff0f0f7812 */ /* 0x000fe400078ec0ff */
[----:B------:R-:W-:Y:S01]  /*96530*/  LOP3.LUT R39, R13, 0xffff, RZ, 0xc0, !PT ;  /* 0x0000ffff0d277812 */ /* 0x000fe200078ec0ff */
[----:B------:R-:W-:Y:S01]  /*96540*/  STL [R1+0x4c], R48 ;  /* 0x00004c3001007387 */ /* 0x000fe20000100800 */
[----:B------:R-:W-:Y:S01]  /*96550*/  ISETP.GE.AND P1, PT, R10, UR21, PT ;  /* 0x000000150a007c0c */ /* 0x000fe2000bf26270 */
[----:B------:R-:W-:Y:S01]  /*96560*/  VIADD R10, R44, 0xaa ;  /* 0x000000aa2c0a7836 */ /* 0x000fe20000000000 */
[----:B------:R-:W-:Y:S01]  /*96570*/  LOP3.LUT R12, R12, 0xffff, RZ, 0xc0, !PT ;  /* 0x0000ffff0c0c7812 */ /* 0x000fe200078ec0ff */
[----:B------:R-:W-:Y:S01]  /*96580*/  STL [R1+0x54], R16 ;  /* 0x0000541001007387 */ /* 0x000fe20000100800 */
[----:B------:R-:W-:Y:S01]  /*96590*/  LOP3.LUT R13, R11, 0xffff, RZ, 0xc0, !PT ;  /* 0x0000ffff0b0d7812 */ /* 0x000fe200078ec0ff */
[----:B------:R-:W-:Y:S01]  /*965a0*/  ULDC UR21, c[0x0][0x248] ;  /* 0x0000920000157ab9 */ /* 0x000fe20000000800 */
[----:B-1----:R-:W-:Y:S01]  /*965b0*/  LOP3.LUT R44, R14, 0xffff, RZ, 0xc0, !PT ;  /* 0x0000ffff0e2c7812 */ /* 0x002fe200078ec0ff */
[----:B------:R-:W-:Y:S04]  /*965c0*/  STL [R1+0xa0], R3 ;  /* 0x0000a00301007387 */ /* 0x000fe80000100800 */
[----:B------:R0:W-:Y:S04]  /*965d0*/  STL [R1+0x58], R15 ;  /* 0x0000580f01007387 */ /* 0x0001e80000100800 */
[----:B------:R1:W-:Y:S01]  /*965e0*/  STL [R1+0x50], R39 ;  /* 0x0000502701007387 */ /* 0x0003e20000100800 */
[----:B------:R-:W-:-:S02]  /*965f0*/  PRMT R14, R45, 0x3340, R16 ;  /* 0x000033402d0e7816 */ /* 0x000fc40000000010 */
[----:B0-----:R-:W-:Y:S02]  /*96600*/  PRMT R15, R48, 0x3340, R15 ;  /* 0x00003340300f7816 */ /* 0x001fe4000000000f */
[--C-:B--2---:R-:W-:Y:S02]  /*96610*/  PRMT R11, R39, 0x3340, R0.reuse ;  /* 0x00003340270b7816 */ /* 0x104fe40000000000 */
[----:B-1----:R-:W2:Y:S04]  /*96620*/  LDL.LU R39, [R1+0x3c7c] ;  /* 0x003c7c0001277983 */ /* 0x002ea80000300800 */
[----:B------:R0:W-:Y:S04]  /*96630*/  STL [R1+0xa4], R12 ;  /* 0x0000a40c01007387 */ /* 0x0001e80000100800 */
[----:B------:R1:W-:Y:S04]  /*96640*/  STL [R1+0x80], R13 ;  /* 0x0000800d01007387 */ /* 0x0003e80000100800 */
[----:B------:R3:W-:Y:S04]  /*96650*/  STL [R1+0x5c], R44 ;  /* 0x00005c2c01007387 */ /* 0x0007e80000100800 */
[----:B------:R-:W2:Y:S04]  /*96660*/  LDL.LU R45, [R1+0x3c78] ;  /* 0x003c7800012d7983 */ /* 0x000ea80000300800 */
[----:B------:R-:W2:Y:S01]  /*96670*/  LDL.LU R48, [R1+0x3c74] ;  /* 0x003c740001307983 */ /* 0x000ea20000300800 */
[----:B0-----:R-:W-:-:S02]  /*96680*/  PRMT R12, R12, 0x3340, R0 ;  /* 0x000033400c0c7816 */ /* 0x001fc40000000000 */
[----:B-1----:R-:W-:Y:S02]  /*96690*/  PRMT R13, R13, 0x3340, R0 ;  /* 0x000033400d0d7816 */ /* 0x002fe40000000000 */
[----:B------:R-:W-:Y:S02]  /*966a0*/  PRMT R16, R3, 0x3340, R44 ;  /* 0x0000334003107816 */ /* 0x000fe4000000002c */
[----:B------:R-:W-:Y:S01]  /*966b0*/  ISETP.GE.AND P0, PT, R10, UR23, PT ;  /* 0x000000170a007c0c */ /* 0x000fe2000bf06270 */
[----:B------:R-:W-:Y:S01]  /*966c0*/  ULDC UR23, c[0x0][0x248] ;  /* 0x0000920000177ab9 */ /* 0x000fe20000000800 */
[----:B------:R-:W-:Y:S02]  /*966d0*/  PRMT R11, R14, 0x5410, R11 ;  /* 0x000054100e0b7816 */ /* 0x000fe4000000000b */
[----:B------:R-:W-:Y:S02]  /*966e0*/  PRMT R10, R15, 0x5410, R12 ;  /* 0x000054100f0a7816 */ /* 0x000fe4000000000c */
[----:B------:R-:W-:Y:S01]  /*966f0*/  PRMT R3, R16, 0x5410, R13 ;  /* 0x0000541010037816 */ /* 0x000fe2000000000d */
[----:B------:R-:W-:Y:S01]  /*96700*/  STL [R1+0xbe8], R11 ;  /* 0x000be80b01007387 */ /* 0x000fe20000100800 */
[----:B------:R-:W-:-:S02]  /*96710*/  LOP3.LUT R15, R43, 0xffff, RZ, 0xc0, !PT ;  /* 0x0000ffff2b0f7812 */ /* 0x000fc400078ec0ff */
[----:B----4-:R-:W-:Y:S01]  /*96720*/  LOP3.LUT R16, R9, 0xffff, RZ, 0xc0, !PT ;  /* 0x0000ffff09107812 */ /* 0x010fe200078ec0ff */
[----:B------:R0:W-:Y:S01]  /*96730*/  STL [R1+0xbe4], R10 ;  /* 0x000be40a01007387 */ /* 0x0001e20000100800 */
[----:B------:R-:W-:Y:S02]  /*96740*/  LOP3.LUT R4, R4, 0xffff, RZ, 0xc0, !PT ;  /* 0x0000ffff04047812 */ /* 0x000fe400078ec0ff */
[----:B------:R-:W-:Y:S01]  /*96750*/  LOP3.LUT R14, R8, 0xffff, RZ, 0xc0, !PT ;  /* 0x0000ffff080e7812 */ /* 0x000fe200078ec0ff */
[----:B------:R-:W-:Y:S01]  /*96760*/  STL [R1+0xbe0], R3 ;  /* 0x000be00301007387 */ /* 0x000fe20000100800 */
[----:B---3--:R-:W-:-:S03]  /*96770*/  LOP3.LUT R43, R5, 0xffff, RZ, 0xc0, !PT ;  /* 0x0000ffff052b7812 */ /* 0x008fc600078ec0ff */
[----:B------:R-:W3:Y:S04]  /*96780*/  LDL.LU R44, [R1+0x1f4] ;  /* 0x0001f400012c7983 */ /* 0x000ee80000300800 */
[----:B------:R1:W-:Y:S04]  /*96790*/  STL [R1+0x6c], R15 ;  /* 0x00006c0f01007387 */ /* 0x0003e80000100800 */
[----:B------:R-:W-:Y:S04]  /*967a0*/  STL [R1+0x8c], R16 ;  /* 0x00008c1001007387 */ /* 0x000fe80000100800 */
[----:B------:R-:W-:Y:S04]  /*967b0*/  STL [R1+0x194], R4 ;  /* 0x0001940401007387 */ /* 0x000fe80000100800 */
[----:B------:R4:W-:Y:S04]  /*967c0*/  STL [R1+0x44], R14 ;  /* 0x0000440e01007387 */ /* 0x0009e80000100800 */
[----:B------:R-:W3:Y:S04]  /*967d0*/  LDL.LU R5, [R1+0x1f0] ;  /* 0x0001f00001057983 */ /* 0x000ee80000300800 */
[----:B------:R-:W-:Y:S01]  /*967e0*/  STL [R1+0x88], R43 ;  /* 0x0000882b01007387 */ /* 0x000fe20000100800 */
[----:B0-----:R-:W-:-:S02]  /*967f0*/  LOP3.LUT R10, R17, 0xffff, RZ, 0xc0, !PT ;  /* 0x0000ffff110a7812 */ /* 0x001fc400078ec0ff */
[----:B------:R-:W-:Y:S02]  /*96800*/  LOP3.LUT R11, R27, 0xffff, RZ, 0xc0, !PT ;  /* 0x0000ffff1b0b7812 */ /* 0x000fe400078ec0ff */
[----:B------:R-:W-:Y:S02]  /*96810*/  LOP3.LUT R12, R26, 0xffff, RZ, 0xc0, !PT ;  /* 0x0000ffff1a0c7812 */ /* 0x000fe400078ec0ff */
[----:B------:R-:W-:Y:S02]  /*96820*/  LOP3.LUT R13, R18, 0xffff, RZ, 0xc0, !PT ;  /* 0x0000ffff120d7812 */ /* 0x000fe400078ec0ff */
[----:B-1----:R-:W-:Y:S02]  /*96830*/  PRMT R15, R15, 0x3340, R43 ;  /* 0x000033400f0f7816 */ /* 0x002fe4000000002b */
[----:B--2---:R-:W-:Y:S02]  /*96840*/  LOP3.LUT R3, R39, 0xffff, RZ, 0xc0, !PT ;  /* 0x0000ffff27037812 */ /* 0x004fe400078ec0ff */
[----:B------:R-:W-:-:S02]  /*96850*/  LOP3.LUT R8, R45, 0xffff, RZ, 0xc0, !PT ;  /* 0x0000ffff2d087812 */ /* 0x000fc400078ec0ff */
[----:B------:R-:W-:Y:S02]  /*96860*/  LOP3.LUT R9, R48, 0xffff, RZ, 0xc0, !PT ;  /* 0x0000ffff30097812 */ /* 0x000fe400078ec0ff */
[----:B------:R-:W2:Y:S04]  /*96870*/  LDL.LU R48, [R1+0x2b0] ;  /* 0x0002b00001307983 */ /* 0x000ea80000300800 */
[----:B------:R-:W2:Y:S04]  /*96880*/  LDL.LU R45, [R1+0x2b4] ;  /* 0x0002b400012d7983 */ /* 0x000ea80000300800 */
[----:B------:R-:W-:Y:S04]  /*96890*/  STL [R1+0x84], R9 ;  /* 0x0000840901007387 */ /* 0x000fe80000100800 */
[----:B------:R-:W2:Y:S04]  /*968a0*/  LDL.LU R39, [R1+0x3ec] ;  /* 0x0003ec0001277983 */ /* 0x000ea80000300800 */
[----:B------:R-:W-:Y:S04]  /*968b0*/  STL [R1+0x190], R8 ;  /* 0x0001900801007387 */ /* 0x000fe80000100800 */
[----:B------:R0:W-:Y:S04]  /*968c0*/  STL [R1+0x40], R3 ;  /* 0x0000400301007387 */ /* 0x0001e80000100800 */
[----:B------:R-:W2:Y:S01]  /*968d0*/  LDL.LU R27, [R1+0x3f4] ;  /* 0x0003f400011b7983 */ /* 0x000ea20000300800 */
[----:B----4-:R-:W-:-:S03]  /*968e0*/  PRMT R14, R14, 0x3340, R3 ;  /* 0x000033400e0e7816 */ /* 0x010fc60000000003 */
[----:B------:R1:W-:Y:S04]  /*968f0*/  STL [R1+0x730], R10 ;  /* 0x0007300a01007387 */ /* 0x0003e80000100800 */
[----:B------:R4:W-:Y:S01]  /*96900*/  STL [R1+0x64], R11 ;  /* 0x0000640b01007387 */ /* 0x0009e20000100800 */
[----:B------:R-:W-:-:S03]  /*96910*/  PRMT R16, R16, 0x3340, R9 ;  /* 0x0000334010107816 */ /* 0x000fc60000000009 */
[----:B------:R3:W-:Y:S01]  /*96920*/  STL [R1+0x60], R12 ;  /* 0x0000600c01007387 */ /* 0x0007e20000100800 */
[----:B------:R-:W-:-:S03]  /*96930*/  PRMT R17, R4, 0x3340, R8 ;  /* 0x0000334004117816 */ /* 0x000fc60000000008 */
[----:B------:R3:W-:Y:S04]  /*96940*/  STL [R1+0xf8], R13 ;  /* 0x0000f80d01007387 */ /* 0x0007e80000100800 */
[----:B0-----:R-:W2:Y:S04]  /*96950*/  LDL.LU R3, [R1+0x3c70] ;  /* 0x003c700001037983 */ /* 0x001ea80000300800 */
[----:B------:R-:W2:Y:S04]  /*96960*/  LDL.LU R43, [R1+0x3c6c] ;  /* 0x003c6c00012b7983 */ /* 0x000ea80000300800 */
[----:B------:R-:W2:Y:S04]  /*96970*/  LDL.LU R9, [R1+0x3c68] ;  /* 0x003c680001097983 */ /* 0x000ea80000300800 */
[----:B------:R-:W2:Y:S01]  /*96980*/  LDL.LU R8, [R1+0x3c64] ;  /* 0x003c640001087983 */ /* 0x000ea20000300800 */
[----:B-1----:R-:W-:-:S02]  /*96990*/  PRMT R10, R10, 0x3340, R0 ;  /* 0x000033400a0a7816 */ /* 0x002fc40000000000 */
[--C-:B----4-:R-:W-:Y:S01]  /*969a0*/  PRMT R11, R11, 0x3340, R0.reuse ;  /* 0x000033400b0b7816 */ /* 0x110fe20000000000 */
[----:B------:R-:W4:Y:S01]  /*969b0*/  LDL.LU R4, [R1+0x3c60] ;  /* 0x003c600001047983 */ /* 0x000f220000300800 */
[----:B---3--:R-:W-:Y:S02]  /*969c0*/  PRMT R12, R12, 0x3340, R0 ;  /* 0x000033400c0c7816 */ /* 0x008fe40000000000 */
[----:B------:R-:W-:Y:S02]  /*969d0*/  PRMT R10, R14, 0x5410, R10 ;  /* 0x000054100e0a7816 */ /* 0x000fe4000000000a */
[----:B------:R-:W-:Y:S02]  /*969e0*/  PRMT R13, R13, 0x3340, R0 ;  /* 0x000033400d0d7816 */ /* 0x000fe40000000000 */
[----:B------:R-:W-:Y:S01]  /*969f0*/  PRMT R14, R15, 0x5410, R11 ;  /* 0x000054100f0e7816 */ /* 0x000fe2000000000b */
[----:B------:R0:W-:Y:S01]  /*96a00*/  STL [R1+0xbdc], R10 ;  /* 0x000bdc0a01007387 */ /* 0x0001e20000100800 */
[----:B------:R-:W-:-:S03]  /*96a10*/  PRMT R11, R16, 0x5410, R12 ;  /* 0x00005410100b7816 */ /* 0x000fc6000000000c */
[----:B------:R-:W-:Y:S01]  /*96a20*/  STL [R1+0xbd8], R14 ;  /* 0x000bd80e01007387 */ /* 0x000fe20000100800 */
[----:B0-----:R-:W-:-:S03]  /*96a30*/  PRMT R10, R17, 0x5410, R13 ;  /* 0x00005410110a7816 */ /* 0x001fc6000000000d */
[----:B------:R0:W-:Y:S04]  /*96a40*/  STL [R1+0xbd4], R11 ;  /* 0x000bd40b01007387 */ /* 0x0001e80000100800 */
[----:B------:R-:W3:Y:S04]  /*96a50*/  LDL.LU R18, [R1+0x43c] ;  /* 0x00043c0001127983 */ /* 0x000ee80000300800 */
[----:B------:R1:W-:Y:S01]  /*96a60*/  STL [R1+0xbd0], R10 ;  /* 0x000bd00a01007387 */ /* 0x0003e20000100800 */
[----:B------:R-:W-:Y:S02]  /*96a70*/  LOP3.LUT R5, R5, 0xffff, RZ, 0xc0, !PT ;  /* 0x0000ffff05057812 */ /* 0x000fe400078ec0ff */
[----:B0-----:R-:W-:-:S02]  /*96a80*/  LOP3.LUT R11, R34, 0xffff, RZ, 0xc0, !PT ;  /* 0x0000ffff220b7812 */ /* 0x001fc400078ec0ff */
[----:B------:R-:W-:Y:S02]  /*96a90*/  LOP3.LUT R12, R28, 0xffff, RZ, 0xc0, !PT ;  /* 0x0000ffff1c0c7812 */ /* 0x000fe400078ec0ff */
[----:B-1----:R-:W-:Y:S02]  /*96aa0*/  LOP3.LUT R10, R19, 0xffff, RZ, 0xc0, !PT ;  /* 0x0000ffff130a7812 */ /* 0x002fe400078ec0ff */
[----:B------:R-:W-:Y:S02]  /*96ab0*/  LOP3.LUT R13, R20, 0xffff, RZ, 0xc0, !PT ;  /* 0x0000ffff140d7812 */ /* 0x000fe400078ec0ff */
[----:B--2---:R-:W-:Y:S02]  /*96ac0*/  LOP3.LUT R14, R48, 0xffff, RZ, 0xc0, !PT ;  /* 0x0000ffff300e7812 */ /* 0x004fe400078ec0ff */
[----:B------:R-:W-:Y:S02]  /*96ad0*/  LOP3.LUT R17, R45, 0xffff, RZ, 0xc0, !PT ;  /* 0x0000ffff2d117812 */ /* 0x000fe400078ec0ff */
[----:B------:R-:W-:-:S02]  /*96ae0*/  LOP3.LUT R16, R39, 0xffff, RZ, 0xc0, !PT ;  /* 0x0000ffff27107812 */ /* 0x000fc400078ec0ff */
[----:B------:R-:W-:-:S05]  /*96af0*/  LOP3.LUT R15, R27, 0xffff, RZ, 0xc0, !PT ;  /* 0x0000ffff1b0f7812 */ /* 0x000fca00078ec0ff */
[----:B------:R-:W-:Y:S04]  /*96b00*/  STL [R1+0x18], R15 ;  /* 0x0000180f01007387 */ /* 0x000fe80000100800 */
[----:B------:R-:W2:Y:S04]  /*96b10*/  LDL.LU R45, [R1+0x434] ;  /* 0x00043400012d7983 */ /* 0x000ea80000300800 */
[----:B------:R-:W-:Y:S04]  /*96b20*/  STL [R1+0xc8], R16 ;  /* 0x0000c81001007387 */ /* 0x000fe80000100800 */
[----:B------:R-:W-:Y:S01]  /*96b30*/  STL [R1+0xf4], R17 ;  /* 0x0000f41101007387 */ /* 0x000fe20000100800 */
[----:B------:R-:W-:-:S03]  /*96b40*/  LOP3.LUT R48, R44, 0xffff, RZ, 0xc0, !PT ;  /* 0x0000ffff2c307812 */ /* 0x000fc600078ec0ff */
[----:B------:R0:W-:Y:S04]  /*96b50*/  STL [R1+0x14], R14 ;  /* 0x0000140e01007387 */ /* 0x0001e80000100800 */
[----:B------:R-:W2:Y:S01]  /*96b60*/  LDL.LU R39, [R1+0x430] ;  /* 0x0004300001277983 */ /* 0x000ea20000300800 */
[----:B------:R-:W-:-:S03]  /*96b70*/  LOP3.LUT R9, R9, 0xffff, RZ, 0xc0, !PT ;  /* 0x0000ffff09097812 */ /* 0x000fc600078ec0ff */
[----:B------:R-:W4:Y:S01]  /*96b80*/  LDL.LU R27, [R1+0x20c] ;  /* 0x00020c00011b7983 */ /* 0x000f220000300800 */
[----:B------:R-:W-:-:S03]  /*96b90*/  LOP3.LUT R26, R8, 0xffff, RZ, 0xc0, !PT ;  /* 0x0000ffff081a7812 */ /* 0x000fc600078ec0ff */
[----:B------:R-:W2:Y:S04]  /*96ba0*/  LDL.LU R8, [R1+0x3c5c] ;  /* 0x003c5c0001087983 */ /* 0x000ea80000300800 */
[----:B------:R-:W2:Y:S04]  /*96bb0*/  LDL.LU R44, [R1+0x208] ;  /* 0x00020800012c7983 */ /* 0x000ea80000300800 */
[----:B------:R-:W-:Y:S04]  /*96bc0*/  STL [R1+0xf0], R5 ;  /* 0x0000f00501007387 */ /* 0x000fe80000100800 */
[----:B------:R-:W-:Y:S01]  /*96bd0*/  STL [R1+0xcc], R26 ;  /* 0x0000cc1a01007387 */ /* 0x000fe20000100800 */
[----:B0-----:R-:W-:-:S03]  /*96be0*/  PRMT R14, R14, 0x3340, R9 ;  /* 0x000033400e0e7816 */ /* 0x001fc60000000009 */
[----:B------:R-:W-:Y:S04]  /*96bf0*/  STL [R1+0x68], R9 ;  /* 0x0000680901007387 */ /* 0x000fe80000100800 */
[----:B------:R0:W-:Y:S04]  /*96c00*/  STL [R1+0x72c], R10 ;  /* 0x00072c0a01007387 */ /* 0x0001e80000100800 */
[----:B------:R-:W2:Y:S01]  /*96c10*/  LDL.LU R28, [R1+0x220] ;  /* 0x00022000011c7983 */ /* 0x000ea20000300800 */
[----:B------:R-:W-:-:S03]  /*96c20*/  PRMT R16, R16, 0x3340, R5 ;  /* 0x0000334010107816 */ /* 0x000fc60000000005 */
[----:B------:R1:W-:Y:S01]  /*96c30*/  STL [R1+0xa8], R11 ;  /* 0x0000a80b01007387 */ /* 0x0003e20000100800 */
[----:B0-----:R-:W-:-:S03]  /*96c40*/  PRMT R10, R10, 0x3340, R0 ;  /* 0x000033400a0a7816 */ /* 0x001fc60000000000 */
[----:B------:R0:W-:Y:S01]  /*96c50*/  STL [R1+0x19c], R12 ;  /* 0x00019c0c01007387 */ /* 0x0001e20000100800 */
[----:B------:R-:W-:-:S03]  /*96c60*/  PRMT R19, R14, 0x5410, R10 ;  /* 0x000054100e137816 */ /* 0x000fc6000000000a */
[----:B------:R3:W-:Y:S04]  /*96c70*/  STL [R1+0xac], R13 ;  /* 0x0000ac0d01007387 */ /* 0x0007e80000100800 */
[----:B------:R-:W2:Y:S04]  /*96c80*/  LDL.LU R9, [R1+0x3c58] ;  /* 0x003c580001097983 */ /* 0x000ea80000300800 */
[----:B------:R-:W2:Y:S04]  /*96c90*/  LDL.LU R5, [R1+0x3c54] ;  /* 0x003c540001057983 */ /* 0x000ea80000300800 */
[----:B------:R-:W2:Y:S01]  /*96ca0*/  LDL.LU R10, [R1+0x2bc] ;  /* 0x0002bc00010a7983 */ /* 0x000ea20000300800 */
[----:B-1----:R-:W-:-:S02]  /*96cb0*/  PRMT R11, R11, 0x3340, R0 ;  /* 0x000033400b0b7816 */ /* 0x002fc40000000000 */
[----:B------:R-:W-:Y:S02]  /*96cc0*/  PRMT R15, R15, 0x3340, R48 ;  /* 0x000033400f0f7816 */ /* 0x000fe40000000030 */
[--C-:B0-----:R-:W-:Y:S02]  /*96cd0*/  PRMT R12, R12, 0x3340, R0.reuse ;  /* 0x000033400c0c7816 */ /* 0x101fe40000000000 */
[----:B---3--:R-:W-:Y:S02]  /*96ce0*/  PRMT R13, R13, 0x3340, R0 ;  /* 0x000033400d0d7816 */ /* 0x008fe40000000000 */
[----:B------:R-:W-:Y:S02]  /*96cf0*/  PRMT R17, R17, 0x3340, R26 ;  /* 0x0000334011117816 */ /* 0x000fe4000000001a */
[----:B------:R-:W-:Y:S02]  /*96d00*/  PRMT R14, R15, 0x5410, R11 ;  /* 0x000054100f0e7816 */ /* 0x000fe4000000000b */
[----:B------:R-:W-:Y:S01]  /*96d10*/  PRMT R12, R16, 0x5410, R12 ;  /* 0x00005410100c7816 */ /* 0x000fe2000000000c */
[----:B------:R0:W-:Y:S01]  /*96d20*/  STL [R1+0xbcc], R19 ;  /* 0x000bcc1301007387 */ /* 0x0001e20000100800 */
[----:B------:R-:W-:-:S03]  /*96d30*/  PRMT R11, R17, 0x5410, R13 ;  /* 0x00005410110b7816 */ /* 0x000fc6000000000d */
[----:B------:R4:W-:Y:S01]  /*96d40*/  STL [R1+0xbc8], R14 ;  /* 0x000bc80e01007387 */ /* 0x0009e20000100800 */
[----:B------:R-:W-:-:S03]  /*96d50*/  LOP3.LUT R20, R18, 0xffff, RZ, 0xc0, !PT ;  /* 0x0000ffff12147812 */ /* 0x000fc600078ec0ff */
[----:B------:R-:W3:Y:S04]  /*96d60*/  LDL.LU R26, [R1+0x454] ;  /* 0x00045400011a7983 */ /* 0x000ee80000300800 */
[----:B------:R-:W-:Y:S04]  /*96d70*/  STL [R1+0xbc4], R12 ;  /* 0x000bc40c01007387 */ /* 0x000fe80000100800 */
[----:B------:R1:W-:Y:S04]  /*96d80*/  STL [R1+0xbc0], R11 ;  /* 0x000bc00b01007387 */ /* 0x0003e80000100800 */
[----:B------:R-:W3:Y:S04]  /*96d90*/  LDL.LU R34, [R1+0x450] ;  /* 0x0004500001227983 */ /* 0x000ee80000300800 */
[----:B0-----:R-:W3:Y:S04]  /*96da0*/  LDL.LU R19, [R1+0x2d4] ;  /* 0x0002d40001137983 */ /* 0x001ee80000300800 */
[----:B------:R-:W-:Y:S04]  /*96db0*/  STL [R1+0x21c], R20 ;  /* 0x00021c1401007387 */ /* 0x000fe80000100800 */
[----:B------:R-:W3:Y:S01]  /*96dc0*/  LDL.LU R18, [R1+0x2c0] ;  /* 0x0002c00001127983 */ /* 0x000ee20000300800 */
[----:B----4-:R-:W-:-:S03]  /*96dd0*/  LOP3.LUT R14, R27, 0xffff, RZ, 0xc0, !PT ;  /* 0x0000ffff1b0e7812 */ /* 0x010fc600078ec0ff */
[----:B------:R-:W4:Y:S01]  /*96de0*/  LDL.LU R27, [R1+0x240] ;  /* 0x00024000011b7983 */ /* 0x000f220000300800 */
[----:B--2---:R-:W-:Y:S02]  /*96df0*/  LOP3.LUT R15, R44, 0xffff, RZ, 0xc0, !PT ;  /* 0x0000ffff2c0f7812 */ /* 0x004fe400078ec0ff */
[----:B------:R-:W-:Y:S02]  /*96e00*/  LOP3.LUT R17, R28, 0xffff, RZ, 0xc0, !PT ;  /* 0x0000ffff1c117812 */ /* 0x000fe400078ec0ff */
[----:B------:R-:W-:Y:S02]  /*96e10*/  LOP3.LUT R28, R4, 0xffff, RZ, 0xc0, !PT ;  /* 0x0000ffff041c7812 */ /* 0x000fe400078ec0ff */
[----:B------:R-:W-:-:S05]  /*96e20*/  LOP3.LUT R16, R10, 0xffff, RZ, 0xc0, !PT ;  /* 0x0000ffff0a107812 */ /* 0x000fca00078ec0ff */
[----:B------:R-:W-:Y:S04]  /*96e30*/  STL [R1+0x198], R16 ;  /* 0x0001981001007387 */ /* 0x000fe80000100800 */
[----:B------:R0:W-:Y:S04]  /*96e40*/  STL [R1+0xc0], R14 ;  /* 0x0000c00e01007387 */ /* 0x0001e80000100800 */
[----:B------:R-:W-:Y:S04]  /*96e50*/  STL [R1+0x298], R17 ;  /* 0x0002981101007387 */ /* 0x000fe80000100800 */
[----:B------:R-:W2:Y:S04]  /*96e60*/  LDL.LU R4, [R1+0x3c50] ;  /* 0x003c500001047983 */ /* 0x000ea80000300800 */
[----:B------:R-:W2:Y:S01]  /*96e70*/  LDL.LU R44, [R1+0x230] ;  /* 0x00023000012c7983 */ /* 0x000ea20000300800 */
[----:B------:R-:W-:-:S02]  /*96e80*/  LOP3.LUT R10, R37, 0xffff, RZ, 0xc0, !PT ;  /* 0x0000ffff250a7812 */ /* 0x000fc400078ec0ff */
[----:B------:R-:W-:Y:S01]  /*96e90*/  LOP3.LUT R45, R45, 0xffff, RZ, 0xc0, !PT ;  /* 0x0000ffff2d2d7812 */ /* 0x000fe200078ec0ff */
[----:B------:R0:W-:Y:S01]  /*96ea0*/  STL [R1+0xc4], R15 ;  /* 0x0000c40f01007387 */ /* 0x0001e20000100800 */
[----:B-1----:R-:W-:Y:S02]  /*96eb0*/  LOP3.LUT R11, R35, 0xffff, RZ, 0xc0, !PT ;  /* 0x0000ffff230b7812 */ /* 0x002fe400078ec0ff */
[----:B------:R-:W-:Y:S01]  /*96ec0*/  LOP3.LUT R39, R39, 0xffff, RZ, 0xc0, !PT ;  /* 0x0000ffff27277812 */ /* 0x000fe200078ec0ff */
[----:B------:R-:W-:Y:S01]  /*96ed0*/  STL [R1+0x104], R28 ;  /* 0x0001041c01007387 */ /* 0x000fe20000100800 */
[----:B------:R-:W-:Y:S02]  /*96ee0*/  LOP3.LUT R12, R21, 0xffff, RZ, 0xc0, !PT ;  /* 0x0000ffff150c7812 */ /* 0x000fe400078ec0ff */
[----:B------:R-:W-:Y:S01]  /*96ef0*/  LOP3.LUT R13, R50, 0xffff, RZ, 0xc0, !PT ;  /* 0x0000ffff320d7812 */ /* 0x000fe200078ec0ff */
[----:B------:R1:W-:Y:S01]  /*96f00*/  STL [R1+0xfc], R10 ;  /* 0x0000fc0a01007387 */ /* 0x0003e20000100800 */
[----:B0-----:R-:W-:-:S02]  /*96f10*/  PRMT R14, R45, 0x3340, R14 ;  /* 0x000033402d0e7816 */ /* 0x001fc4000000000e */
[----:B------:R-:W-:Y:S01]  /*96f20*/  PRMT R15, R39, 0x3340, R15 ;  /* 0x00003340270f7816 */ /* 0x000fe2000000000f */
[----:B------:R0:W-:Y:S01]  /*96f30*/  STL [R1+0xd8], R11 ;  /* 0x0000d80b01007387 */ /* 0x0001e20000100800 */
[----:B------:R-:W-:Y:S02]  /*96f40*/  PRMT R16, R16, 0x3340, R28 ;  /* 0x0000334010107816 */ /* 0x000fe4000000001c */
[--C-:B-1----:R-:W-:Y:S01]  /*96f50*/  PRMT R10, R10, 0x3340, R0.reuse ;  /* 0x000033400a0a7816 */ /* 0x102fe20000000000 */
[----:B------:R1:W-:Y:S01]  /*96f60*/  STL [R1+0x208], R12 ;  /* 0x0002080c01007387 */ /* 0x0003e20000100800 */
[----:B0-----:R-:W-:-:S03]  /*96f70*/  PRMT R11, R11, 0x3340, R0 ;  /* 0x000033400b0b7816 */ /* 0x001fc60000000000 */
[----:B------:R0:W-:Y:S01]  /*96f80*/  STL [R1+0x218], R13 ;  /* 0x0002180d01007387 */ /* 0x0001e20000100800 */
[----:B------:R-:W-:Y:S02]  /*96f90*/  PRMT R10, R14, 0x5410, R10 ;  /* 0x000054100e0a7816 */ /* 0x000fe4000000000a */
[----:B------:R-:W-:Y:S02]  /*96fa0*/  PRMT R17, R20, 0x3340, R17 ;  /* 0x0000334014117816 */ /* 0x000fe40000000011 */
[--C-:B-1----:R-:W-:Y:S02]  /*96fb0*/  PRMT R12, R12, 0x3340, R0.reuse ;  /* 0x000033400c0c7816 */ /* 0x102fe40000000000 */
[----:B------:R-:W-:Y:S02]  /*96fc0*/  PRMT R14, R15, 0x5410, R11 ;  /* 0x000054100f0e7816 */ /* 0x000fe4000000000b */
[----:B0-----:R-:W-:Y:S01]  /*96fd0*/  PRMT R13, R13, 0x3340, R0 ;  /* 0x000033400d0d7816 */ /* 0x001fe20000000000 */
[----:B------:R0:W-:Y:S01]  /*96fe0*/  STL [R1+0xbbc], R10 ;  /* 0x000bbc0a01007387 */ /* 0x0001e20000100800 */
[----:B------:R-:W-:-:S02]  /*96ff0*/  PRMT R11, R16, 0x5410, R12 ;  /* 0x00005410100b7816 */ /* 0x000fc4000000000c */
[----:B---3--:R-:W-:Y:S01]  /*97000*/  LOP3.LUT R20, R26, 0xffff, RZ, 0xc0, !PT ;  /* 0x0000ffff1a147812 */ /* 0x008fe200078ec0ff */
[----:B------:R1:W-:Y:S01]  /*97010*/  STL [R1+0xbb4], R14 ;  /* 0x000bb40e01007387 */ /* 0x0003e20000100800 */
[----:B------:R-:W-:-:S03]  /*97020*/  LOP3.LUT R15, R19, 0xffff, RZ, 0xc0, !PT ;  /* 0x0000ffff130f7812 */ /* 0x000fc600078ec0ff */
[----:B------:R-:W3:Y:S01]  /*97030*/  LDL.LU R28, [R1+0x474] ;  /* 0x00047400011c7983 */ /* 0x000ee20000300800 */
[----:B0-----:R-:W-:-:S03]  /*97040*/  PRMT R10, R17, 0x5410, R13 ;  /* 0x00005410110a7816 */ /* 0x001fc6000000000d */
[----:B------:R-:W-:Y:S01]  /*97050*/  STL [R1+0xbb0], R11 ;  /* 0x000bb00b01007387 */ /* 0x000fe20000100800 */
[----:B-1----:R-:W-:-:S03]  /*97060*/  LOP3.LUT R14, R34, 0xffff, RZ, 0xc0, !PT ;  /* 0x0000ffff220e7812 */ /* 0x002fc600078ec0ff */
[----:B------:R0:W-:Y:S01]  /*97070*/  STL [R1+0xbac], R10 ;  /* 0x000bac0a01007387 */ /* 0x0001e20000100800 */
[----:B------:R-:W-:-:S03]  /*97080*/  LOP3.LUT R16, R18, 0xffff, RZ, 0xc0, !PT ;  /* 0x0000ffff12107812 */ /* 0x000fc600078ec0ff */
[----:B------:R-:W3:Y:S04]  /*97090*/  LDL.LU R26, [R1+0x470] ;  /* 0x00047000011a7983 */ /* 0x000ee80000300800 */
[----:B------:R-:W-:Y:S04]  /*970a0*/  STL [R1+0x2b4], R20 ;  /* 0x0002b41401007387 */ /* 0x000fe80000100800 */
[----:B------:R1:W-:Y:S04]  /*970b0*/  STL [R1+0x1f4], R14 ;  /* 0x0001f40e01007387 */ /* 0x0003e80000100800 */
[----:B------:R-:W3:Y:S04]  /*970c0*/  LDL.LU R19, [R1+0x350] ;  /* 0x0003500001137983 */ /* 0x000ee80000300800 */
[----:B------:R1:W-:Y:S04]  /*970d0*/  STL [R1+0x1f0], R15 ;  /* 0x0001f00f01007387 */ /* 0x0003e80000100800 */
[----:B------:R-:W3:Y:S04]  /*970e0*/  LDL.LU R18, [R1+0x31c] ;  /* 0x00031c0001127983 */ /* 0x000ee80000300800 */
[----:B------:R1:W-:Y:S01]  /*970f0*/  STL [R1+0x2c0], R16 ;  /* 0x0002c01001007387 */ /* 0x0003e20000100800 */
[----:B----4-:R-:W-:-:S03]  /*97100*/  LOP3.LUT R17, R27, 0xffff, RZ, 0xc0, !PT ;  /* 0x0000ffff1b117812 */ /* 0x010fc600078ec0ff */
[----:B------:R-:W4:Y:S01]  /*97110*/  LDL.LU R27, [R1+0x260] ;  /* 0x00026000011b7983 */ /* 0x000f220000300800 */
[----:B--2---:R-:W-:-:S03]  /*97120*/  LOP3.LUT R50, R44, 0xffff, RZ, 0xc0, !PT ;  /* 0x0000ffff2c327812 */ /* 0x004fc600078ec0ff */
[----:B------:R-:W2:Y:S01]  /*97130*/  LDL.LU R44, [R1+0x254] ;  /* 0x00025400012c7983 */ /* 0x000ea20000300800 */
[----:B------:R-:W-:Y:S02]  /*97140*/  LOP3.LUT R35, R51, 0xffff, RZ, 0xc0, !PT ;  /* 0x0000ffff33237812 */ /* 0x000fe400078ec0ff */
[----:B------:R-:W-:Y:S02]  /*97150*/  LOP3.LUT R21, R8, 0xffff, RZ, 0xc0, !PT ;  /* 0x0000ffff08157812 */ /* 0x000fe400078ec0ff */
[----:B------:R-:W-:Y:S02]  /*97160*/  LOP3.LUT R37, R9, 0xffff, RZ, 0xc0, !PT ;  /* 0x0000ffff09257812 */ /* 0x000fe400078ec0ff */
[----:B------:R-:W-:Y:S02]  /*97170*/  LOP3.LUT R34, R23, 0xffff, RZ, 0xc0, !PT ;  /* 0x0000ffff17227812 */ /* 0x000fe400078ec0ff */
[----:B------:R-:W-:Y:S01]  /*97180*/  LOP3.LUT R8, R22, 0xffff, RZ, 0xc0, !PT ;  /* 0x0000ffff16087812 */ /* 0x000fe200078ec0ff */
[----:B------:R1:W-:Y:S01]  /*97190*/  STL [R1+0x2bc], R17 ;  /* 0x0002bc1101007387 */ /* 0x0003e20000100800 */
[----:B0-----:R-:W-:-:S02]  /*971a0*/  PRMT R10, R35, 0x3340, R0 ;  /* 0x00003340230a7816 */ /* 0x001fc40000000000 */
[----:B-1----:R-:W-:Y:S01]  /*971b0*/  PRMT R14, R14, 0x3340, R50 ;  /* 0x000033400e0e7816 */ /* 0x002fe20000000032 */
[----:B------:R-:W-:Y:S01]  /*971c0*/  STL [R1+0xbc], R50 ;  /* 0x0000bc3201007387 */ /* 0x000fe20000100800 */
[----:B------:R-:W-:Y:S02]  /*971d0*/  LOP3.LUT R9, R54, 0xffff, RZ, 0xc0, !PT ;  /* 0x0000ffff36097812 */ /* 0x000fe400078ec0ff */
[--C-:B------:R-:W-:Y:S01]  /*971e0*/  PRMT R11, R34, 0x3340, R0.reuse ;  /* 0x00003340220b7816 */ /* 0x100fe20000000000 */
[----:B------:R-:W-:Y:S01]  /*971f0*/  STL [R1+0x2b0], R21 ;  /* 0x0002b01501007387 */ /* 0x000fe20000100800 */
[----:B------:R-:W-:Y:S02]  /*97200*/  PRMT R15, R15, 0x3340, R37 ;  /* 0x000033400f0f7816 */ /* 0x000fe40000000025 */
[----:B------:R-:W-:Y:S01]  /*97210*/  PRMT R12, R8, 0x3340, R0 ;  /* 0x00003340080c7816 */ /* 0x000fe20000000000 */
[----:B------:R0:W-:Y:S01]  /*97220*/  STL [R1+0x3c18], R8 ;  /* 0x003c180801007387 */ /* 0x0001e20000100800 */
[----:B------:R-:W-:-:S02]  /*97230*/  PRMT R16, R16, 0x3340, R21 ;  /* 0x0000334010107816 */ /* 0x000fc40000000015 */
[----:B------:R-:W-:Y:S02]  /*97240*/  PRMT R13, R9, 0x3340, R0 ;  /* 0x00003340090d7816 */ /* 0x000fe40000000000 */
[----:B------:R-:W-:Y:S02]  /*97250*/  PRMT R17, R20, 0x3340, R17 ;  /* 0x0000334014117816 */ /* 0x000fe40000000011 */
[----:B------:R-:W-:Y:S02]  /*97260*/  PRMT R11, R15, 0x5410, R11 ;  /* 0x000054100f0b7816 */ /* 0x000fe4000000000b */
[----:B0-----:R-:W-:Y:S02]  /*97270*/  PRMT R8, R14, 0x5410, R10 ;  /* 0x000054100e087816 */ /* 0x001fe4000000000a */
[----:B------:R-:W-:-:S03]  /*97280*/  PRMT R10, R16, 0x5410, R12 ;  /* 0x00005410100a7816 */ /* 0x000fc6000000000c */
[----:B------:R0:W-:Y:S04]  /*97290*/  STL [R1+0xba8], R8 ;  /* 0x000ba80801007387 */ /* 0x0001e80000100800 */
[----:B------:R1:W-:Y:S04]  /*972a0*/  STL [R1+0xba4], R11 ;  /* 0x000ba40b01007387 */ /* 0x0003e80000100800 */
[----:B------:R-:W-:Y:S01]  /*972b0*/  STL [R1+0xba0], R10 ;  /* 0x000ba00a01007387 */ /* 0x000fe20000100800 */
[----:B0-----:R-:W-:-:S03]  /*972c0*/  PRMT R8, R17, 0x5410, R13 ;  /* 0x0000541011087816 */ /* 0x001fc6000000000d */
[----:B------:R-:W2:Y:S01]  /*972d0*/  LDL.LU R21, [R1+0x4b8] ;  /* 0x0004b80001157983 */ /* 0x000ea20000300800 */
[----:B---3--:R-:W-:-:S03]  /*972e0*/  LOP3.LUT R22, R28, 0xffff, RZ, 0xc0, !PT ;  /* 0x0000ffff1c167812 */ /* 0x008fc600078ec0ff */
[----:B------:R0:W-:Y:S04]  /*972f0*/  STL [R1+0xb9c], R8 ;  /* 0x000b9c0801007387 */ /* 0x0001e80000100800 */
[----:B------:R-:W3:Y:S01]  /*97300*/  LDL.LU R20, [R1+0x4b4] ;  /* 0x0004b40001147983 */ /* 0x000ee20000300800 */
[----:B------:R-:W-:-:S03]  /*97310*/  LOP3.LUT R28, R26, 0xffff, RZ, 0xc0, !PT ;  /* 0x0000ffff1a1c7812 */ /* 0x000fc600078ec0ff */
[----:B------:R-:W-:Y:S01]  /*97320*/  STL [R1+0x2e0], R22 ;  /* 0x0002e01601007387 */ /* 0x000fe20000100800 */
[----:B------:R-:W-:-:S03]  /*97330*/  LOP3.LUT R51, R4, 0xffff, RZ, 0xc0, !PT ;  /* 0x0000ffff04337812 */ /* 0x000fc600078ec0ff */
[----:B------:R-:W3:Y:S01]  /*97340*/  LDL.LU R26, [R1+0x4b0] ;  /* 0x0004b000011a7983 */ /* 0x000ee20000300800 */
[----:B------:R-:W-:-:S03]  /*97350*/  LOP3.LUT R15, R19, 0xffff, RZ, 0xc0, !PT ;  /* 0x0000ffff130f7812 */ /* 0x000fc600078ec0ff */
[----:B------:R-:W3:Y:S01]  /*97360*/  LDL.LU R19, [R1+0x37c] ;  /* 0x00037c0001137983 */ /* 0x000ee20000300800 */
[----:B------:R-:W-:-:S03]  /*97370*/  LOP3.LUT R16, R18, 0xffff, RZ, 0xc0, !PT ;  /* 0x0000ffff12107812 */ /* 0x000fc600078ec0ff */
[----:B------:R0:W-:Y:S04]  /*97380*/  STL [R1+0x230], R15 ;  /* 0x0002300f01007387 */ /* 0x0001e80000100800 */
[----:B------:R0:W-:Y:S04]  /*97390*/  STL [R1+0x240], R16 ;  /* 0x0002401001007387 */ /* 0x0001e80000100800 */
[----:B------:R-:W3:Y:S01]  /*973a0*/  LDL.LU R4, [R1+0x3c4c] ;  /* 0x003c4c0001047983 */ /* 0x000ee20000300800 */
[----:B------:R-:W-:Y:S02]  /*973b0*/  LOP3.LUT R23, R5, 0xffff, RZ, 0xc0, !PT ;  /* 0x0000ffff05177812 */ /* 0x000fe400078ec0ff */
[----:B----4-:R-:W-:-:S05]  /*973c0*/  LOP3.LUT R17, R27, 0xffff, RZ, 0xc0, !PT ;  /* 0x0000ffff1b117812 */ /* 0x010fca00078ec0ff */
[----:B------:R-:W-:Y:S04]  /*973d0*/  STL [R1+0x2e4], R17 ;  /* 0x0002e41101007387 */ /* 0x000fe80000100800 */
[----:B------:R-:W4:Y:S04]  /*973e0*/  LDL.LU R50, [R1+0x278] ;  /* 0x0002780001327983 */ /* 0x000f280000300800 */
[----:B------:R-:W-:Y:S04]  /*973f0*/  STL [R1+0x150], R51 ;  /* 0x0001503301007387 */ /* 0x000fe80000100800 */
[----:B------:R-:W4:Y:S04]  /*97400*/  LDL.LU R18, [R1+0x26c] ;  /* 0x00026c0001127983 */ /* 0x000f280000300800 */
[----:B------:R-:W-:Y:S01]  /*97410*/  STL [R1+0x128], R23 ;  /* 0x0001281701007387 */ /* 0x000fe20000100800 */
[----:B--2---:R-:W-:-:S03]  /*97420*/  LOP3.LUT R27, R44, 0xffff, RZ, 0xc0, !PT ;  /* 0x0000ffff2c1b7812 */ /* 0x004fc600078ec0ff */
[----:B------:R-:W2:Y:S01]  /*97430*/  LDL.LU R44, [R1+0x170] ;  /* 0x00017000012c7983 */ /* 0x000ea20000300800 */
[----:B------:R-:W-:Y:S02]  /*97440*/  LOP3.LUT R5, R56, 0xffff, RZ, 0xc0, !PT ;  /* 0x0000ffff38057812 */ /* 0x000fe400078ec0ff */
[----:B-1----:R-:W-:Y:S02]  /*97450*/  LOP3.LUT R11, R25, 0xffff, RZ, 0xc0, !PT ;  /* 0x0000ffff190b7812 */ /* 0x002fe400078ec0ff */
[----:B------:R-:W-:Y:S02]  /*97460*/  LOP3.LUT R13, R58, 0xffff, RZ, 0xc0, !PT ;  /* 0x0000ffff3a0d7812 */ /* 0x000fe400078ec0ff */
[----:B0-----:R-:W-:Y:S01]  /*97470*/  LOP3.LUT R8, R24, 0xffff, RZ, 0xc0, !PT ;  /* 0x0000ffff18087812 */ /* 0x001fe200078ec0ff */
[----:B------:R0:W-:Y:S01]  /*97480*/  STL [R1+0x124], R11 ;  /* 0x0001240b01007387 */ /* 0x0001e20000100800 */
[--C-:B------:R-:W-:Y:S02]  /*97490*/  PRMT R10, R5, 0x3340, R0.reuse ;  /* 0x00003340050a7816 */ /* 0x100fe40000000000 */
[----:B------:R-:W-:Y:S01]  /*974a0*/  PRMT R14, R28, 0x3340, R27 ;  /* 0x000033401c0e7816 */ /* 0x000fe2000000001b */
[----:B------:R1:W-:Y:S01]  /*974b0*/  STL [R1+0x260], R13 ;  /* 0x0002600d01007387 */ /* 0x0003e20000100800 */
[----:B------:R-:W-:-:S02]  /*974c0*/  PRMT R12, R8, 0x3340, R0 ;  /* 0x00003340080c7816 */ /* 0x000fc40000000000 */
[----:B------:R-:W-:Y:S01]  /*974d0*/  PRMT R15, R15, 0x3340, R51 ;  /* 0x000033400f0f7816 */ /* 0x000fe20000000033 */
[----:B------:R1:W-:Y:S01]  /*974e0*/  STL [R1+0x3c1c], R8 ;  /* 0x003c1c0801007387 */ /* 0x0003e20000100800 */
[----:B------:R-:W-:Y:S02]  /*974f0*/  PRMT R16, R16, 0x3340, R23 ;  /* 0x0000334010107816 */ /* 0x000fe40000000017 */
[--C-:B0-----:R-:W-:Y:S02]  /*97500*/  PRMT R11, R11, 0x3340, R0.reuse ;  /* 0x000033400b0b7816 */ /* 0x101fe40000000000 */
[----:B------:R-:W-:Y:S02]  /*97510*/  PRMT R17, R22, 0x3340, R17 ;  /* 0x0000334016117816 */ /* 0x000fe40000000011 */
[----:B-1----:R-:W-:Y:S02]  /*97520*/  PRMT R13, R13, 0x3340, R0 ;  /* 0x000033400d0d7816 */ /* 0x002fe40000000000 */
[----:B------:R-:W-:-:S02]  /*97530*/  PRMT R8, R14, 0x5410, R10 ;  /* 0x000054100e087816 */ /* 0x000fc4000000000a */
[----:B------:R-:W-:Y:S02]  /*97540*/  PRMT R11, R15, 0x5410, R11 ;  /* 0x000054100f0b7816 */ /* 0x000fe4000000000b */
[----:B------:R-:W-:Y:S01]  /*97550*/  PRMT R10, R16, 0x5410, R12 ;  /* 0x00005410100a7816 */ /* 0x000fe2000000000c */
[----:B------:R0:W-:Y:S04]  /*97560*/  STL [R1+0xb98], R8 ;  /* 0x000b980801007387 */ /* 0x0001e80000100800 */
[----:B------:R-:W-:Y:S01]  /*97570*/  STL [R1+0xb94], R11 ;  /* 0x000b940b01007387 */ /* 0x000fe20000100800 */
[----:B0-----:R-:W-:-:S03]  /*97580*/  PRMT R8, R17, 0x5410, R13 ;  /* 0x0000541011087816 */ /* 0x001fc6000000000d */
[----:B------:R-:W-:Y:S01]  /*97590*/  STL [R1+0xb90], R10 ;  /* 0x000b900a01007387 */ /* 0x000fe20000100800 */
[----:B------:R-:W-:-:S03]  /*975a0*/  LOP3.LUT R16, R21, 0xffff, RZ, 0xc0, !PT ;  /* 0x0000ffff15107812 */ /* 0x000fc600078ec0ff */
[----:B------:R-:W2:Y:S04]  /*975b0*/  LDL.LU R21, [R1+0x4c0] ;  /* 0x0004c00001157983 */ /* 0x000ea80000300800 */
[----:B------:R3:W-:Y:S04]  /*975c0*/  STL [R1+0xb8c], R8 ;  /* 0x000b8c0801007387 */ /* 0x0007e80000100800 */
[----:B------:R-:W-:Y:S04]  /*975d0*/  STL [R1+0x2d4], R16 ;  /* 0x0002d41001007387 */ /* 0x000fe80000100800 */
[----:B------:R-:W2:Y:S01]  /*975e0*/  LDL.LU R22, [R1+0x4bc] ;  /* 0x0004bc0001167983 */ /* 0x000ea20000300800 */
[----:B---3--:R-:W-:-:S05]  /*975f0*/  LOP3.LUT R8, R20, 0xffff, RZ, 0xc0, !PT ;  /* 0x0000ffff14087812 */ /* 0x008fca00078ec0ff */
[----:B------:R-:W-:Y:S04]  /*97600*/  STL [R1+0x324], R8 ;  /* 0x0003240801007387 */ /* 0x000fe80000100800 */
[----:B------:R-:W3:Y:S01]  /*97610*/  LDL.LU R23, [R1+0x3e8] ;  /* 0x0003e80001177983 */ /* 0x000ee20000300800 */
[----:B------:R-:W-:-:S03]  /*97620*/  LOP3.LUT R56, R19, 0xffff, RZ, 0xc0, !PT ;  /* 0x0000ffff13387812 */ /* 0x000fc600078ec0ff */
[----:B------:R-:W3:Y:S04]  /*97630*/  LDL.LU R51, [R1+0x3e0] ;  /* 0x0003e00001337983 */ /* 0x000ee80000300800 */
[----:B------:R-:W3:Y:S04]  /*97640*/  LDL.LU R20, [R1+0x294] ;  /* 0x0002940001147983 */ /* 0x000ee80000300800 */
[----:B------:R-:W3:Y:S01]  /*97650*/  LDL.LU R19, [R1+0x290] ;  /* 0x0002900001137983 */ /* 0x000ee20000300800 */
[----:B------:R-:W-:Y:S02]  /*97660*/  LOP3.LUT R10, R60, 0xffff, RZ, 0xc0, !PT ;  /* 0x0000ffff3c0a7812 */ /* 0x000fe400078ec0ff */
[----:B------:R-:W-:-:S02]  /*97670*/  LOP3.LUT R12, R3, 0xffff, RZ, 0xc0, !PT ;  /* 0x0000ffff030c7812 */ /* 0x000fc400078ec0ff */
[----:B------:R-:W-:Y:S02]  /*97680*/  LOP3.LUT R13, R2, 0xffff, RZ, 0xc0, !PT ;  /* 0x0000ffff020d7812 */ /* 0x000fe400078ec0ff */
[----:B----4-:R-:W-:Y:S02]  /*97690*/  LOP3.LUT R17, R50, 0xffff, RZ, 0xc0, !PT ;  /* 0x0000ffff32117812 */ /* 0x010fe400078ec0ff */
[----:B------:R-:W-:Y:S02]  /*976a0*/  LOP3.LUT R25, R18, 0xffff, RZ, 0xc0, !PT ;  /* 0x0000ffff12197812 */ /* 0x000fe400078ec0ff */
[----:B------:R-:W4:Y:S04]  /*976b0*/  LDL.LU R18, [R1+0x1a4] ;  /* 0x0001a40001127983 */ /* 0x000f280000300800 */
[----:B------:R-:W-:Y:S04]  /*976c0*/  STL [R1+0x320], R17 ;  /* 0x0003201101007387 */ /* 0x000fe80000100800 */
[----:B------:R-:W4:Y:S04]  /*976d0*/  LDL.LU R3, [R1+0x3c48] ;  /* 0x003c480001037983 */ /* 0x000f280000300800 */
[----:B------:R-:W4:Y:S04]  /*976e0*/  LDL.LU R2, [R1+0x3c44] ;  /* 0x003c440001027983 */ /* 0x000f280000300800 */
[----:B------:R0:W-:Y:S01]  /*976f0*/  STL [R1+0x170], R10 ;  /* 0x0001700a01007387 */ /* 0x0001e20000100800 */
[----:B--2---:R-:W-:-:S03]  /*97700*/  LOP3.LUT R54, R44, 0xffff, RZ, 0xc0, !PT ;  /* 0x0000ffff2c367812 */ /* 0x004fc600078ec0ff */
[----:B------:R-:W2:Y:S01]  /*97710*/  LDL.LU R44, [R1+0x188] ;  /* 0x00018800012c7983 */ /* 0x000ea20000300800 */
[----:B------:R-:W-:Y:S02]  /*97720*/  LOP3.LUT R26, R26, 0xffff, RZ, 0xc0, !PT ;  /* 0x0000ffff1a1a7812 */ /* 0x000fe400078ec0ff */
[----:B------:R-:W-:Y:S02]  /*97730*/  LOP3.LUT R60, R29, 0xffff, RZ, 0xc0, !PT ;  /* 0x0000ffff1d3c7812 */ /* 0x000fe400078ec0ff */
[----:B------:R-:W-:Y:S02]  /*97740*/  LOP3.LUT R4, R4, 0xffff, RZ, 0xc0, !PT ;  /* 0x0000ffff04047812 */ /* 0x000fe400078ec0ff */
[--C-:B0-----:R-:W-:Y:S02]  /*97750*/  PRMT R10, R10, 0x3340, R0.reuse ;  /* 0x000033400a0a7816 */ /* 0x101fe40000000000 */
[----:B------:R-:W-:Y:S01]  /*97760*/  PRMT R14, R26, 0x3340, R25 ;  /* 0x000033401a0e7816 */ /* 0x000fe20000000019 */
[----:B------:R0:W-:Y:S01]  /*97770*/  STL [R1+0x31c], R12 ;  /* 0x00031c0c01007387 */ /* 0x0001e20000100800 */
[----:B------:R-:W-:-:S02]  /*97780*/  PRMT R11, R60, 0x3340, R0 ;  /* 0x000033403c0b7816 */ /* 0x000fc40000000000 */
[----:B------:R-:W-:Y:S02]  /*97790*/  PRMT R15, R56, 0x3340, R54 ;  /* 0x00003340380f7816 */ /* 0x000fe40000000036 */
[----:B------:R-:W-:Y:S01]  /*977a0*/  PRMT R17, R8, 0x3340, R17 ;  /* 0x0000334008117816 */ /* 0x000fe20000000011 */
[----:B------:R1:W-:Y:S01]  /*977b0*/  STL [R1+0x26c], R13 ;  /* 0x00026c0d01007387 */ /* 0x0003e20000100800 */
[----:B------:R-:W-:Y:S02]  /*977c0*/  PRMT R16, R16, 0x3340, R4 ;  /* 0x0000334010107816 */ /* 0x000fe40000000004 */
[----:B------:R-:W-:Y:S02]  /*977d0*/  PRMT R8, R14, 0x5410, R10 ;  /* 0x000054100e087816 */ /* 0x000fe4000000000a */
[----:B0-----:R-:W-:Y:S02]  /*977e0*/  PRMT R12, R12, 0x3340, R0 ;  /* 0x000033400c0c7816 */ /* 0x001fe40000000000 */
[----:B------:R-:W-:-:S02]  /*977f0*/  PRMT R11, R15, 0x5410, R11 ;  /* 0x000054100f0b7816 */ /* 0x000fc4000000000b */
[----:B-1----:R-:W-:Y:S01]  /*97800*/  PRMT R13, R13, 0x3340, R0 ;  /* 0x000033400d0d7816 */ /* 0x002fe20000000000 */
[----:B------:R0:W-:Y:S01]  /*97810*/  STL [R1+0xb88], R8 ;  /* 0x000b880801007387 */ /* 0x0001e20000100800 */
[----:B------:R-:W-:-:S03]  /*97820*/  PRMT R10, R16, 0x5410, R12 ;  /* 0x00005410100a7816 */ /* 0x000fc6000000000c */
[----:B------:R-:W-:Y:S01]  /*97830*/  STL [R1+0xb84], R11 ;  /* 0x000b840b01007387 */ /* 0x000fe20000100800 */
[----:B0-----:R-:W-:-:S03]  /*97840*/  PRMT R8, R17, 0x5410, R13 ;  /* 0x0000541011087816 */ /* 0x001fc6000000000d */
[----:B------:R-:W-:Y:S04]  /*97850*/  STL [R1+0xb7c], R10 ;  /* 0x000b7c0a01007387 */ /* 0x000fe80000100800 */
[----:B------:R-:W2:Y:S01]  /*97860*/  LDL.LU R50, [R1+0x4f8] ;  /* 0x0004f80001327983 */ /* 0x000ea20000300800 */
[----:B------:R-:W-:-:S03]  /*97870*/  LOP3.LUT R15, R21, 0xffff, RZ, 0xc0, !PT ;  /* 0x0000ffff150f7812 */ /* 0x000fc600078ec0ff */
[----:B------:R3:W-:Y:S04]  /*97880*/  STL [R1+0xb78], R8 ;  /* 0x000b780801007387 */ /* 0x0007e80000100800 */
[----:B------:R-:W2:Y:S01]  /*97890*/  LDL.LU R21, [R1+0x4f4] ;  /* 0x0004f40001157983 */ /* 0x000ea20000300800 */
[----:B------:R-:W-:-:S03]  /*978a0*/  LOP3.LUT R16, R22, 0xffff, RZ, 0xc0, !PT ;  /* 0x0000ffff16107812 */ /* 0x000fc600078ec0ff */
[----:B------:R-:W-:Y:S04]  /*978b0*/  STL [R1+0x278], R15 ;  /* 0x0002780f01007387 */ /* 0x000fe80000100800 */
[----:B------:R-:W-:Y:S01]  /*978c0*/  STL [R1+0x37c], R16 ;  /* 0x00037c1001007387 */ /* 0x000fe20000100800 */
[----:B---3--:R-:W-:Y:S02]  /*978d0*/  LOP3.LUT R8, R23, 0xffff, RZ, 0xc0, !PT ;  /* 0x0000ffff17087812 */ /* 0x008fe400078ec0ff */
[----:B------:R-:W-:Y:S02]  /*978e0*/  LOP3.LUT R14, R51, 0xffff, RZ, 0xc0, !PT ;  /* 0x0000ffff330e7812 */ /* 0x000fe400078ec0ff */
[----:B------:R-:W-:-:S03]  /*978f0*/  LOP3.LUT R29, R20, 0xffff, RZ, 0xc0, !PT ;  /* 0x0000ffff141d7812 */ /* 0x000fc600078ec0ff */
[----:B------:R0:W-:Y:S01]  /*97900*/  STL [R1], R14 ;  /* 0x0000000e01007387 */ /* 0x0001e20000100800 */
[----:B------:R-:W-:-:S03]  /*97910*/  LOP3.LUT R23, R19, 0xffff, RZ, 0xc0, !PT ;  /* 0x0000ffff13177812 */ /* 0x000fc600078ec0ff */
[----:B------:R-:W-:Y:S04]  /*97920*/  STL [R1+0x36c], R8 ;  /* 0x00036c0801007387 */ /* 0x000fe80000100800 */
[----:B------:R-:W-:Y:S04]  /*97930*/  STL [R1+0x294], R29 ;  /* 0x0002941d01007387 */ /* 0x000fe80000100800 */
[----:B------:R-:W3:Y:S04]  /*97940*/  LDL.LU R24, [R1+0x428] ;  /* 0x0004280001187983 */ /* 0x000ee80000300800 */
[----:B------:R-:W-:Y:S04]  /*97950*/  STL [R1+0x364], R23 ;  /* 0x0003641701007387 */ /* 0x000fe80000100800 */
[----:B------:R-:W3:Y:S04]  /*97960*/  LDL.LU R22, [R1+0x420] ;  /* 0x0004200001167983 */ /* 0x000ee80000300800 */
[----:B------:R-:W3:Y:S01]  /*97970*/  LDL.LU R20, [R1+0x2ac] ;  /* 0x0002ac0001147983 */ /* 0x000ee20000300800 */
[----:B----4-:R-:W-:-:S05]  /*97980*/  LOP3.LUT R17, R18, 0xffff, RZ, 0xc0, !PT ;  /* 0x0000ffff12117812 */ /* 0x010fca00078ec0ff */
[----:B------:R1:W-:Y:S01]  /*97990*/  STL [R1+0x350], R17 ;  /* 0x0003501101007387 */ /* 0x0003e20000100800 */
[----:B------:R-:W-:-:S03]  /*979a0*/  LOP3.LUT R11, R3, 0xffff, RZ, 0xc0, !PT ;  /* 0x0000ffff030b7812 */ /* 0x000fc600078ec0ff */
[----:B------:R-:W4:Y:S04]  /*979b0*/  LDL.LU R19, [R1+0x2a8] ;  /* 0x0002a80001137983 */ /* 0x000f280000300800 */
[----:B------:R-:W4:Y:S04]  /*979c0*/  LDL.LU R18, [R1+0x1bc] ;  /* 0x0001bc0001127983 */ /* 0x000f280000300800 */
[----:B------:R-:W4:Y:S01]  /*979d0*/  LDL.LU R3, [R1+0x3c40] ;  /* 0x003c400001037983 */ /* 0x000f220000300800 */
[----:B--2---:R-:W-:-:S03]  /*979e0*/  LOP3.LUT R58, R44, 0xffff, RZ, 0xc0, !PT ;  /* 0x0000ffff2c3a7812 */ /* 0x004fc600078ec0ff */
[----:B------:R-:W2:Y:S01]  /*979f0*/  LDL.LU R44, [R1+0x1b4] ;  /* 0x0001b400012c7983 */ /* 0x000ea20000300800 */
[----:B------:R-:W-:Y:S02]  /*97a00*/  LOP3.LUT R10, R30, 0xffff, RZ, 0xc0, !PT ;  /* 0x0000ffff1e0a7812 */ /* 0x000fe400078ec0ff */
[----:B------:R-:W-:Y:S02]  /*97a10*/  LOP3.LUT R12, R43, 0xffff, RZ, 0xc0, !PT ;  /* 0x0000ffff2b0c7812 */ /* 0x000fe400078ec0ff */
[----:B------:R-:W2:Y:S01]  /*97a20*/  LDL.LU R43, [R1+0x3c3c] ;  /* 0x003c3c00012b7983 */ /* 0x000ea20000300800 */
[----:B------:R-:W-:Y:S02]  /*97a30*/  LOP3.LUT R13, R31, 0xffff, RZ, 0xc0, !PT ;  /* 0x0000ffff1f0d7812 */ /* 0x000fe400078ec0ff */
[----:B0-----:R-:W-:Y:S01]  /*97a40*/  PRMT R14, R14, 0x3340, R58 ;  /* 0x000033400e0e7816 */ /* 0x001fe2000000003a */
[----:B------:R0:W-:Y:S01]  /*97a50*/  STL [R1+0x4], R10 ;  /* 0x0000040a01007387 */ /* 0x0001e20000100800 */
[----:B-1----:R-:W-:-:S02]  /*97a60*/  PRMT R17, R8, 0x3340, R17 ;  /* 0x0000334008117816 */ /* 0x002fc40000000011 */
[----:B------:R-:W-:Y:S01]  /*97a70*/  PRMT R15, R15, 0x3340, R29 ;  /* 0x000033400f0f7816 */ /* 0x000fe2000000001d */
[----:B------:R1:W-:Y:S01]  /*97a80*/  STL [R1+0x10], R11 ;  /* 0x0000100b01007387 */ /* 0x0003e20000100800 */
[----:B------:R-:W-:Y:S02]  /*97a90*/  PRMT R16, R16, 0x3340, R23 ;  /* 0x0000334010107816 */ /* 0x000fe40000000017 */
[--C-:B0-----:R-:W-:Y:S01]  /*97aa0*/  PRMT R10, R10, 0x3340, R0.reuse ;  /* 0x000033400a0a7816 */ /* 0x101fe20000000000 */
[----:B------:R0:W-:Y:S01]  /*97ab0*/  STL [R1+0x3c8], R12 ;  /* 0x0003c80c01007387 */ /* 0x0001e20000100800 */
[----:B-1----:R-:W-:-:S03]  /*97ac0*/  PRMT R11, R11, 0x3340, R0 ;  /* 0x000033400b0b7816 */ /* 0x002fc60000000000 */
[----:B------:R1:W-:Y:S01]  /*97ad0*/  STL [R1+0xc], R13 ;  /* 0x00000c0d01007387 */ /* 0x0003e20000100800 */
[----:B------:R-:W-:Y:S02]  /*97ae0*/  PRMT R8, R14, 0x5410, R10 ;  /* 0x000054100e087816 */ /* 0x000fe4000000000a */
[----:B------:R-:W-:Y:S02]  /*97af0*/  PRMT R11, R15, 0x5410, R11 ;  /* 0x000054100f0b7816 */ /* 0x000fe4000000000b */
[--C-:B0-----:R-:W-:Y:S01]  /*97b00*/  PRMT R12, R12, 0x3340, R0.reuse ;  /* 0x000033400c0c7816 */ /* 0x101fe20000000000 */
[----:B------:R0:W-:Y:S01]  /*97b10*/  STL [R1+0xb74], R8 ;  /* 0x000b740801007387 */ /* 0x0001e20000100800 */
[----:B-1----:R-:W-:Y:S02]  /*97b20*/  PRMT R13, R13, 0x3340, R0 ;  /* 0x000033400d0d7816 */ /* 0x002fe40000000000 */
[----:B------:R-:W-:Y:S01]  /*97b30*/  PRMT R10, R16, 0x5410, R12 ;  /* 0x00005410100a7816 */ /* 0x000fe2000000000c */
[----:B------:R-:W-:Y:S01]  /*97b40*/  STL [R1+0xb70], R11 ;  /* 0x000b700b01007387 */ /* 0x000fe20000100800 */
[----:B0-----:R-:W-:-:S03]  /*97b50*/  PRMT R8, R17, 0x5410, R13 ;  /* 0x0000541011087816 */ /* 0x001fc6000000000d */
[----:B------:R-:W-:Y:S01]  /*97b60*/  STL [R1+0xb6c], R10 ;  /* 0x000b6c0a01007387 */ /* 0x000fe20000100800 */
[----:B------:R-:W-:-:S03]  /*97b70*/  LOP3.LUT R15, R50, 0xffff, RZ, 0xc0, !PT ;  /* 0x0000ffff320f7812 */ /* 0x000fc600078ec0ff */
[----:B------:R0:W-:Y:S01]  /*97b80*/  STL [R1+0xb68], R8 ;  /* 0x000b680801007387 */ /* 0x0001e20000100800 */
[----:B------:R-:W-:-:S03]  /*97b90*/  LOP3.LUT R16, R21, 0xffff, RZ, 0xc0, !PT ;  /* 0x0000ffff15107812 */ /* 0x000fc600078ec0ff */
[----:B------:R-:W2:Y:S04]  /*97ba0*/  LDL.LU R23, [R1+0x514] ;  /* 0x0005140001177983 */ /* 0x000ea80000300800 */
[----:B------:R-:W2:Y:S04]  /*97bb0*/  LDL.LU R51, [R1+0x50c] ;  /* 0x00050c0001337983 */ /* 0x000ea80000300800 */
[----:B------:R-:W-:Y:S04]  /*97bc0*/  STL [R1+0x290], R15 ;  /* 0x0002900f01007387 */ /* 0x000fe80000100800 */
[----:B------:R-:W2:Y:S04]  /*97bd0*/  LDL.LU R50, [R1+0x448] ;  /* 0x0004480001327983 */ /* 0x000ea80000300800 */
[----:B------:R-:W-:Y:S04]  /*97be0*/  STL [R1+0x3d0], R16 ;  /* 0x0003d01001007387 */ /* 0x000fe80000100800 */
[----:B------:R-:W2:Y:S01]  /*97bf0*/  LDL.LU R21, [R1+0x440] ;  /* 0x0004400001157983 */ /* 0x000ea20000300800 */
[----:B---3--:R-:W-:-:S02]  /*97c00*/  LOP3.LUT R17, R24, 0xffff, RZ, 0xc0, !PT ;  /* 0x0000ffff18117812 */ /* 0x008fc400078ec0ff */
[----:B------:R-:W-:-:S03]  /*97c10*/  LOP3.LUT R14, R22, 0xffff, RZ, 0xc0, !PT ;  /* 0x0000ffff160e7812 */ /* 0x000fc600078ec0ff */
[----:B------:R-:W-:Y:S01]  /*97c20*/  STL [R1+0x3cc], R17 ;  /* 0x0003cc1101007387 */ /* 0x000fe20000100800 */
[----:B------:R-:W-:-:S03]  /*97c30*/  LOP3.LUT R29, R20, 0xffff, RZ, 0xc0, !PT ;  /* 0x0000ffff141d7812 */ /* 0x000fc600078ec0ff */
[----:B------:R1:W-:Y:S04]  /*97c40*/  STL [R1+0x328], R14 ;  /* 0x0003280e01007387 */ /* 0x0003e80000100800 */
[----:B------:R-:W-:Y:S01]  /*97c50*/  STL [R1+0x32c], R29 ;  /* 0x00032c1d01007387 */ /* 0x000fe20000100800 */
[----:B----4-:R-:W-:Y:S02]  /*97c60*/  LOP3.LUT R24, R19, 0xffff, RZ, 0xc0, !PT ;  /* 0x0000ffff13187812 */ /* 0x010fe400078ec0ff */
[----:B------:R-:W-:-:S03]  /*97c70*/  LOP3.LUT R22, R18, 0xffff, RZ, 0xc0, !PT ;  /* 0x0000ffff12167812 */ /* 0x000fc600078ec0ff */
[----:B------:R-:W-:Y:S04]  /*97c80*/  STL [R1+0x3c4], R24 ;  /* 0x0003c41801007387 */ /* 0x000fe80000100800 */
[----:B------:R-:W3:Y:S04]  /*97c90*/  LDL.LU R20, [R1+0x2cc] ;  /* 0x0002cc0001147983 */ /* 0x000ee80000300800 */
[----:B------:R-:W4:Y:S01]  /*97ca0*/  LDL.LU R19, [R1+0x2c8] ;  /* 0x0002c80001137983 */ /* 0x000f220000300800 */
[----:B--2---:R-:W-:-:S05]  /*97cb0*/  LOP3.LUT R30, R44, 0xffff, RZ, 0xc0, !PT ;  /* 0x0000ffff2c1e7812 */ /* 0x004fca00078ec0ff */
[----:B------:R-:W-:Y:S04]  /*97cc0*/  STL [R1+0x1a4], R30 ;  /* 0x0001a41e01007387 */ /* 0x000fe80000100800 */
[----:B------:R-:W-:Y:S04]  /*97cd0*/  STL [R1+0x3c0], R22 ;  /* 0x0003c01601007387 */ /* 0x000fe80000100800 */
[----:B------:R-:W2:Y:S04]  /*97ce0*/  LDL.LU R18, [R1+0x1cc] ;  /* 0x0001cc0001127983 */ /* 0x000ea80000300800 */
[----:B------:R-:W2:Y:S01]  /*97cf0*/  LDL.LU R44, [R1+0x1c4] ;  /* 0x0001c400012c7983 */ /* 0x000ea20000300800 */
[----:B0-----:R-:W-:-:S02]  /*97d00*/  LOP3.LUT R8, R32, 0xffff, RZ, 0xc0, !PT ;  /* 0x0000ffff20087812 */ /* 0x001fc400078ec0ff */
[----:B------:R-:W-:Y:S02]  /*97d10*/  LOP3.LUT R12, R2, 0xffff, RZ, 0xc0, !PT ;  /* 0x0000ffff020c7812 */ /* 0x000fe400078ec0ff */
[----:B------:R-:W-:Y:S01]  /*97d20*/  LOP3.LUT R3, R3, 0xffff, RZ, 0xc0, !PT ;  /* 0x0000ffff03037812 */ /* 0x000fe200078ec0ff */
[----:B------:R-:W2:Y:S01]  /*97d30*/  LDL.LU R2, [R1+0x3c38] ;  /* 0x003c380001027983 */ /* 0x000ea20000300800 */
[----:B------:R-:W-:Y:S02]  /*97d40*/  LOP3.LUT R13, R33, 0xffff, RZ, 0xc0, !PT ;  /* 0x0000ffff210d7812 */ /* 0x000fe400078ec0ff */
[----:B------:R-:W-:Y:S02]  /*97d50*/  PRMT R10, R8, 0x3340, R0 ;  /* 0x00003340080a7816 */ /* 0x000fe40000000000 */
[----:B-1----:R-:W-:Y:S01]  /*97d60*/  PRMT R14, R14, 0x3340, R30 ;  /* 0x000033400e0e7816 */ /* 0x002fe2000000001e */
[----:B------:R0:W-:Y:S01]  /*97d70*/  STL [R1+0x3c20], R8 ;  /* 0x003c200801007387 */ /* 0x0001e20000100800 */
[----:B------:R-:W-:-:S02]  /*97d80*/  PRMT R11, R3, 0x3340, R0 ;  /* 0x00003340030b7816 */ /* 0x000fc40000000000 */
[----:B------:R-:W-:Y:S01]  /*97d90*/  PRMT R15, R15, 0x3340, R29 ;  /* 0x000033400f0f7816 */ /* 0x000fe2000000001d */
[----:B------:R1:W-:Y:S01]  /*97da0*/  STL [R1+0x384], R12 ;  /* 0x0003840c01007387 */ /* 0x0003e20000100800 */
[----:B------:R-:W-:Y:S02]  /*97db0*/  PRMT R16, R16, 0x3340, R24 ;  /* 0x0000334010107816 */ /* 0x000fe40000000018 */
[----:B------:R-:W-:Y:S01]  /*97dc0*/  PRMT R17, R17, 0x3340, R22 ;  /* 0x0000334011117816 */ /* 0x000fe20000000016 */
[----:B------:R1:W-:Y:S01]  /*97dd0*/  STL [R1+0x380], R13 ;  /* 0x0003800d01007387 */ /* 0x0003e20000100800 */
[----:B0-----:R-:W-:Y:S02]  /*97de0*/  PRMT R8, R14, 0x5410, R10 ;  /* 0x000054100e087816 */ /* 0x001fe4000000000a */
[----:B-1----:R-:W-:-:S03]  /*97df0*/  PRMT R12, R12, 0x3340, R0 ;  /* 0x000033400c0c7816 */ /* 0x002fc60000000000 */
[----:B------:R0:W-:Y:S01]  /*97e00*/  STL [R1+0xb64], R8 ;  /* 0x000b640801007387 */ /* 0x0001e20000100800 */
[----:B------:R-:W-:Y:S02]  /*97e10*/  PRMT R11, R15, 0x5410, R11 ;  /* 0x000054100f0b7816 */ /* 0x000fe4000000000b */
[----:B------:R-:W-:Y:S02]  /*97e20*/  PRMT R13, R13, 0x3340, R0 ;  /* 0x000033400d0d7816 */ /* 0x000fe40000000000 */
[----:B------:R-:W-:Y:S02]  /*97e30*/  PRMT R10, R16, 0x5410, R12 ;  /* 0x00005410100a7816 */ /* 0x000fe4000000000c */
[----:B------:R-:W-:Y:S02]  /*97e40*/  LOP3.LUT R15, R23, 0xffff, RZ, 0xc0, !PT ;  /* 0x0000ffff170f7812 */ /* 0x000fe400078ec0ff */
[----:B0-----:R-:W-:Y:S01]  /*97e50*/  PRMT R8, R17, 0x5410, R13 ;  /* 0x0000541011087816 */ /* 0x001fe2000000000d */
[----:B------:R-:W-:Y:S01]  /*97e60*/  STL [R1+0xb60], R11 ;  /* 0x000b600b01007387 */ /* 0x000fe20000100800 */
[----:B------:R-:W-:-:S03]  /*97e70*/  LOP3.LUT R16, R51, 0xffff, RZ, 0xc0, !PT ;  /* 0x0000ffff33107812 */ /* 0x000fc600078ec0ff */
[----:B------:R-:W-:Y:S04]  /*97e80*/  STL [R1+0xb5c], R10 ;  /* 0x000b5c0a01007387 */ /* 0x000fe80000100800 */
[----:B------:R0:W-:Y:S04]  /*97e90*/  STL [R1+0xb58], R8 ;  /* 0x000b580801007387 */ /* 0x0001e80000100800 */
[----:B------:R-:W-:Y:S01]  /*97ea0*/  STL [R1+0x1bc], R15 ;  /* 0x0001bc0f01007387 */ /* 0x000fe20000100800 */
[----:B------:R-:W-:-:S03]  /*97eb0*/  LOP3.LUT R14, R21, 0xffff, RZ, 0xc0, !PT ;  /* 0x0000ffff150e7812 */ /* 0x000fc600078ec0ff */
[----:B------:R-:W2:Y:S01]  /*97ec0*/  LDL.LU R22, [R1+0x52c] ;  /* 0x00052c0001167983 */ /* 0x000ea20000300800 */
[----:B0-----:R-:W-:-:S03]  /*97ed0*/  LOP3.LUT R8, R50, 0xffff, RZ, 0xc0, !PT ;  /* 0x0000ffff32087812 */ /* 0x001fc600078ec0ff */
[----:B------:R-:W-:Y:S01]  /*97ee0*/  STL [R1+0x388], R16 ;  /* 0x0003881001007387 */ /* 0x000fe20000100800 */
[----:B------:R-:W-:-:S03]  /*97ef0*/  LOP3.LUT R10, R36, 0xffff, RZ, 0xc0, !PT ;  /* 0x0000ffff240a7812 */ /* 0x000fc600078ec0ff */
[----:B------:R-:W-:Y:S04]  /*97f00*/  STL [R1+0x3a0], R14 ;  /* 0x0003a00e01007387 */ /* 0x000fe80000100800 */
[----:B------:R-:W2:Y:S04]  /*97f10*/  LDL.LU R23, [R1+0x528] ;  /* 0x0005280001177983 */ /* 0x000ea80000300800 */
[----:B------:R-:W-:Y:S04]  /*97f20*/  STL [R1+0x3f4], R8 ;  /* 0x0003f40801007387 */ /* 0x000fe80000100800 */
[----:B------:R-:W2:Y:S01]  /*97f30*/  LDL.LU R51, [R1+0x524] ;  /* 0x0005240001337983 */ /* 0x000ea20000300800 */
[----:B------:R-:W-:-:S02]  /*97f40*/  LOP3.LUT R13, R38, 0xffff, RZ, 0xc0, !PT ;  /* 0x0000ffff260d7812 */ /* 0x000fc400078ec0ff */
[----:B---3--:R-:W-:Y:S02]  /*97f50*/  LOP3.LUT R31, R20, 0xffff, RZ, 0xc0, !PT ;  /* 0x0000ffff141f7812 */ /* 0x008fe400078ec0ff */
[----:B----4-:R-:W-:-:S03]  /*97f60*/  LOP3.LUT R30, R19, 0xffff, RZ, 0xc0, !PT ;  /* 0x0000ffff131e7812 */ /* 0x010fc600078ec0ff */
[----:B------:R-:W-:Y:S04]  /*97f70*/  STL [R1+0x38c], R31 ;  /* 0x00038c1f01007387 */ /* 0x000fe80000100800 */
[----:B------:R-:W-:Y:S01]  /*97f80*/  STL [R1+0x3a4], R30 ;  /* 0x0003a41e01007387 */ /* 0x000fe20000100800 */
[----:B--2---:R-:W-:Y:S02]  /*97f90*/  LOP3.LUT R17, R18, 0xffff, RZ, 0xc0, !PT ;  /* 0x0000ffff12117812 */ /* 0x004fe400078ec0ff */
[----:B------:R-:W-:-:S05]  /*97fa0*/  LOP3.LUT R32, R44, 0xffff, RZ, 0xc0, !PT ;  /* 0x0000ffff2c207812 */ /* 0x000fca00078ec0ff */
[----:B------:R-:W-:Y:S04]  /*97fb0*/  STL [R1+0x1b4], R32 ;  /* 0x0001b42001007387 */ /* 0x000fe80000100800 */
[----:B------:R0:W-:Y:S04]  /*97fc0*/  STL [R1+0x71c], R10 ;  /* 0x00071c0a01007387 */ /* 0x0001e80000100800 */
[----:B------:R1:W-:Y:S04]  /*97fd0*/  STL [R1+0x3ec], R17 ;  /* 0x0003ec1101007387 */ /* 0x0003e80000100800 */
[----:B------:R-:W2:Y:S04]  /*97fe0*/  LDL.LU R29, [R1+0x464] ;  /* 0x00046400011d7983 */ /* 0x000ea80000300800 */
[----:B------:R-:W3:Y:S04]  /*97ff0*/  LDL.LU R24, [R1+0x2f0] ;  /* 0x0002f00001187983 */ /* 0x000ee80000300800 */
[----:B------:R-:W4:Y:S04]  /*98000*/  LDL.LU R50, [R1+0x2dc] ;  /* 0x0002dc0001327983 */ /* 0x000f280000300800 */
[----:B------:R-:W4:Y:S04]  /*98010*/  LDL.LU R21, [R1+0x2d8] ;  /* 0x0002d80001157983 */ /* 0x000f280000300800 */
[----:B------:R-:W4:Y:S04]  /*98020*/  LDL.LU R20, [R1+0x1dc] ;  /* 0x0001dc0001147983 */ /* 0x000f280000300800 */
[----:B------:R-:W4:Y:S04]  /*98030*/  LDL.LU R19, [R1+0x7c] ;  /* 0x00007c0001137983 */ /* 0x000f280000300800 */
[----:B------:R-:W4:Y:S01]  /*98040*/  LDL.LU R18, [R1+0x78] ;  /* 0x0000780001127983 */ /* 0x000f220000300800 */
[----:B0-----:R-:W-:-:S02]  /*98050*/  PRMT R10, R10, 0x3340, R0 ;  /* 0x000033400a0a7816 */ /* 0x001fc40000000000 */
[----:B------:R-:W-:-:S04]  /*98060*/  PRMT R14, R14, 0x3340, R32 ;  /* 0x000033400e0e7816 */ /* 0x000fc80000000020 */
[----:B------:R-:W-:Y:S01]  /*98070*/  PRMT R14, R14, 0x5410, R10 ;  /* 0x000054100e0e7816 */ /* 0x000fe2000000000a */
[----:B------:R0:W-:Y:S04]  /*98080*/  STL [R1+0x3d8], R13 ;  /* 0x0003d80d01007387 */ /* 0x0001e80000100800 */
[----:B------:R0:W-:Y:S04]  /*98090*/  STL [R1+0xb54], R14 ;  /* 0x000b540e01007387 */ /* 0x0001e80000100800 */
[----:B------:R-:W4:Y:S01]  /*980a0*/  LDL.LU R44, [R1+0x94] ;  /* 0x00009400012c7983 */ /* 0x000f220000300800 */
[----:B------:R-:W-:-:S02]  /*980b0*/  LOP3.LUT R2, R2, 0xffff, RZ, 0xc0, !PT ;  /* 0x0000ffff02027812 */ /* 0x000fc400078ec0ff */
[----:B------:R-:W-:Y:S02]  /*980c0*/  LOP3.LUT R43, R43, 0xffff, RZ, 0xc0, !PT ;  /* 0x0000ffff2b2b7812 */ /* 0x000fe400078ec0ff */
[--C-:B------:R-:W-:Y:S02]  /*980d0*/  PRMT R11, R2, 0x3340, R0.reuse ;  /* 0x00003340020b7816 */ /* 0x100fe40000000000 */
[----:B------:R-:W-:Y:S02]  /*980e0*/  PRMT R15, R15, 0x3340, R31 ;  /* 0x000033400f0f7816 */ /* 0x000fe4000000001f */
[----:B------:R-:W-:Y:S02]  /*980f0*/  PRMT R12, R43, 0x3340, R0 ;  /* 0x000033402b0c7816 */ /* 0x000fe40000000000 */
[----:B------:R-:W-:Y:S02]  /*98100*/  PRMT R16, R16, 0x3340, R30 ;  /* 0x0000334010107816 */ /* 0x000fe4000000001e */
[----:B------:R-:W-:-:S02]  /*98110*/  PRMT R10, R15, 0x5410, R11 ;  /* 0x000054100f0a7816 */ /* 0x000fc4000000000b */
[----:B-1----:R-:W-:Y:S02]  /*98120*/  PRMT R17, R8, 0x3340, R17 ;  /* 0x0000334008117816 */ /* 0x002fe40000000011 */
[----:B0-----:R-:W-:Y:S02]  /*98130*/  PRMT R13, R13, 0x3340, R0 ;  /* 0x000033400d0d7816 */ /* 0x001fe40000000000 */
[----:B------:R-:W-:Y:S01]  /*98140*/  PRMT R8, R16, 0x5410, R12 ;  /* 0x0000541010087816 */ /* 0x000fe2000000000c */
[----:B------:R0:W-:Y:S01]  /*98150*/  STL [R1+0xb50], R10 ;  /* 0x000b500a01007387 */ /* 0x0001e20000100800 */
[----:B------:R-:W-:-:S03]  /*98160*/  LOP3.LUT R14, R23, 0xffff, RZ, 0xc0, !PT ;  /* 0x0000ffff170e7812 */ /* 0x000fc600078ec0ff */
[----:B------:R1:W-:Y:S01]  /*98170*/  STL [R1+0xb4c], R8 ;  /* 0x000b4c0801007387 */ /* 0x0003e20000100800 */
[----:B------:R-:W-:Y:S02]  /*98180*/  LOP3.LUT R15, R51, 0xffff, RZ, 0xc0, !PT ;  /* 0x0000ffff330f7812 */ /* 0x000fe400078ec0ff */
[----:B0-----:R-:W-:Y:S02]  /*98190*/  PRMT R10, R17, 0x5410, R13 ;  /* 0x00005410110a7816 */ /* 0x001fe4000000000d */
[----:B-1----:R-:W-:-:S03]  /*981a0*/  LOP3.LUT R8, R22, 0xffff, RZ, 0xc0, !PT ;  /* 0x0000ffff16087812 */ /* 0x002fc600078ec0ff */
[----:B------:R0:W-:Y:S04]  /*981b0*/  STL [R1+0xb48], R10 ;  /* 0x000b480a01007387 */ /* 0x0001e80000100800 */
[----:B------:R-:W4:Y:S04]  /*981c0*/  LDL.LU R22, [R1+0x544] ;  /* 0x0005440001167983 */ /* 0x000f280000300800 */
[----:B------:R-:W-:Y:S04]  /*981d0*/  STL [R1+0x484], R8 ;  /* 0x0004840801007387 */ /* 0x000fe80000100800 */
[----:B------:R-:W-:Y:S04]  /*981e0*/  STL [R1+0x3dc], R14 ;  /* 0x0003dc0e01007387 */ /* 0x000fe80000100800 */
[----:B------:R-:W4:Y:S04]  /*981f0*/  LDL.LU R23, [R1+0x53c] ;  /* 0x00053c0001177983 */ /* 0x000f280000300800 */
[----:B------:R-:W-:Y:S04]  /*98200*/  STL [R1+0x3e0], R15 ;  /* 0x0003e00f01007387 */ /* 0x000fe80000100800 */
[----:B------:R-:W4:Y:S01]  /*98210*/  LDL.LU R51, [R1+0x47c] ;  /* 0x00047c0001337983 */ /* 0x000f220000300800 */
[----:B------:R-:W-:-:S02]  /*98220*/  LOP3.LUT R12, R40, 0xffff, RZ, 0xc0, !PT ;  /* 0x0000ffff280c7812 */ /* 0x000fc400078ec0ff */
[----:B--2---:R-:W-:Y:S02]  /*98230*/  LOP3.LUT R16, R29, 0xffff, RZ, 0xc0, !PT ;  /* 0x0000ffff1d107812 */ /* 0x004fe400078ec0ff */
[----:B---3--:R-:W-:Y:S02]  /*98240*/  LOP3.LUT R17, R24, 0xffff, RZ, 0xc0, !PT ;  /* 0x0000ffff18117812 */ /* 0x008fe400078ec0ff */
[----:B----4-:R-:W-:Y:S01]  /*98250*/  LOP3.LUT R31, R50, 0xffff, RZ, 0xc0, !PT ;  /* 0x0000ffff321f7812 */ /* 0x010fe200078ec0ff */
[----:B------:R-:W-:Y:S01]  /*98260*/  STL [R1+0x420], R16 ;  /* 0x0004201001007387 */ /* 0x000fe20000100800 */
[----:B------:R-:W-:-:S03]  /*98270*/  LOP3.LUT R30, R21, 0xffff, RZ, 0xc0, !PT ;  /* 0x0000ffff151e7812 */ /* 0x000fc600078ec0ff */
[----:B------:R-:W-:Y:S01]  /*98280*/  STL [R1+0x3d4], R31 ;  /* 0x0003d41f01007387 */ /* 0x000fe20000100800 */
[----:B------:R-:W-:-:S03]  /*98290*/  LOP3.LUT R24, R20, 0xffff, RZ, 0xc0, !PT ;  /* 0x0000ffff14187812 */ /* 0x000fc600078ec0ff */
[----:B------:R-:W-:Y:S01]  /*982a0*/  STL [R1+0x470], R17 ;  /* 0x0004701101007387 */ /* 0x000fe20000100800 */
[----:B0-----:R-:W-:-:S03]  /*982b0*/  LOP3.LUT R10, R19, 0xffff, RZ, 0xc0, !PT ;  /* 0x0000ffff130a7812 */ /* 0x001fc600078ec0ff */
[----:B------:R-:W-:Y:S01]  /*982c0*/  STL [R1+0x1cc], R30 ;  /* 0x0001cc1e01007387 */ /* 0x000fe20000100800 */
[----:B------:R-:W-:-:S03]  /*982d0*/  LOP3.LUT R11, R18, 0xffff, RZ, 0xc0, !PT ;  /* 0x0000ffff120b7812 */ /* 0x000fc600078ec0ff */
[----:B------:R-:W-:Y:S04]  /*982e0*/  STL [R1+0x41c], R24 ;  /* 0x00041c1801007387 */ /* 0x000fe80000100800 */
[----:B------:R-:W2:Y:S04]  /*982f0*/  LDL.LU R29, [R1+0x46c] ;  /* 0x00046c00011d7983 */ /* 0x000ea80000300800 */
[----:B------:R0:W-:Y:S04]  /*98300*/  STL [R1+0x7c], R10 ;  /* 0x00007c0a01007387 */ /* 0x0001e80000100800 */
[----:B------:R-:W3:Y:S04]  /*98310*/  LDL.LU R50, [R1+0x300] ;  /* 0x0003000001327983 */ /* 0x000ee80000300800 */
[----:B------:R1:W-:Y:S04]  /*98320*/  STL [R1+0x34], R11 ;  /* 0x0000340b01007387 */ /* 0x0003e80000100800 */
[----:B------:R-:W4:Y:S04]  /*98330*/  LDL.LU R21, [R1+0x2f8] ;  /* 0x0002f80001157983 */ /* 0x000f280000300800 */
[----:B------:R-:W4:Y:S04]  /*98340*/  LDL.LU R20, [R1+0x1ec] ;  /* 0x0001ec0001147983 */ /* 0x000f280000300800 */
[----:B------:R-:W4:Y:S04]  /*98350*/  LDL.LU R19, [R1+0x1e4] ;  /* 0x0001e40001137983 */ /* 0x000f280000300800 */
[----:B------:R1:W-:Y:S04]  /*98360*/  STL [R1+0x1dc], R12 ;  /* 0x0001dc0c01007387 */ /* 0x0003e80000100800 */
[----:B------:R-:W4:Y:S01]  /*98370*/  LDL.LU R18, [R1+0xb4] ;  /* 0x0000b40001127983 */ /* 0x000f220000300800 */
[----:B------:R-:W-:-:S05]  /*98380*/  LOP3.LUT R13, R44, 0xffff, RZ, 0xc0, !PT ;  /* 0x0000ffff2c0d7812 */ /* 0x000fca00078ec0ff */
[----:B------:R1:W-:Y:S04]  /*98390*/  STL [R1+0x440], R13 ;  /* 0x0004400d01007387 */ /* 0x0003e80000100800 */
[----:B------:R-:W4:Y:S01]  /*983a0*/  LDL.LU R44, [R1+0xd0] ;  /* 0x0000d000012c7983 */ /* 0x000f220000300800 */
[--C-:B0-----:R-:W-:Y:S02]  /*983b0*/  PRMT R10, R10, 0x3340, R0.reuse ;  /* 0x000033400a0a7816 */ /* 0x101fe40000000000 */
[----:B------:R-:W-:Y:S02]  /*983c0*/  PRMT R14, R14, 0x3340, R31 ;  /* 0x000033400e0e7816 */ /* 0x000fe4000000001f */
[----:B-1----:R-:W-:Y:S02]  /*983d0*/  PRMT R11, R11, 0x3340, R0 ;  /* 0x000033400b0b7816 */ /* 0x002fe40000000000 */
[----:B------:R-:W-:-:S02]  /*983e0*/  PRMT R15, R15, 0x3340, R30 ;  /* 0x000033400f0f7816 */ /* 0x000fc4000000001e */
[----:B------:R-:W-:Y:S02]  /*983f0*/  PRMT R10, R14, 0x5410, R10 ;  /* 0x000054100e0a7816 */ /* 0x000fe4000000000a */
[----:B------:R-:W-:Y:S02]  /*98400*/  PRMT R12, R12, 0x3340, R0 ;  /* 0x000033400c0c7816 */ /* 0x000fe40000000000 */
[----:B------:R-:W-:Y:S02]  /*98410*/  PRMT R16, R16, 0x3340, R24 ;  /* 0x0000334010107816 */ /* 0x000fe40000000018 */
[----:B------:R-:W-:Y:S02]  /*98420*/  PRMT R17, R8, 0x3340, R17 ;  /* 0x0000334008117816 */ /* 0x000fe40000000011 */
[----:B------:R-:W-:Y:S02]  /*98430*/  PRMT R13, R13, 0x3340, R0 ;  /* 0x000033400d0d7816 */ /* 0x000fe40000000000 */
[----:B------:R-:W-:Y:S01]  /*98440*/  PRMT R8, R15, 0x5410, R11 ;  /* 0x000054100f087816 */ /* 0x000fe2000000000b */
[----:B------:R0:W-:Y:S01]  /*98450*/  STL [R1+0xb44], R10 ;  /* 0x000b440a01007387 */ /* 0x0001e20000100800 */
[----:B------:R-:W-:-:S03]  /*98460*/  PRMT R11, R16, 0x5410, R12 ;  /* 0x00005410100b7816 */ /* 0x000fc6000000000c */
[----:B------:R1:W-:Y:S01]  /*98470*/  STL [R1+0xb40], R8 ;  /* 0x000b400801007387 */ /* 0x0003e20000100800 */
[----:B------:R-:W-:Y:S02]  /*98480*/  LOP3.LUT R14, R23, 0xffff, RZ, 0xc0, !PT ;  /* 0x0000ffff170e7812 */ /* 0x000fe400078ec0ff */
[----:B0-----:R-:W-:Y:S01]  /*98490*/  PRMT R10, R17, 0x5410, R13 ;  /* 0x00005410110a7816 */ /* 0x001fe2000000000d */
[----:B------:R0:W-:Y:S01]  /*984a0*/  STL [R1+0xb3c], R11 ;  /* 0x000b3c0b01007387 */ /* 0x0001e20000100800 */
[----:B-1----:R-:W-:-:S03]  /*984b0*/  LOP3.LUT R8, R22, 0xffff, RZ, 0xc0, !PT ;  /* 0x0000ffff16087812 */ /* 0x002fc600078ec0ff */
[----:B------:R1:W-:Y:S01]  /*984c0*/  STL [R1+0xb34], R10 ;  /* 0x000b340a01007387 */ /* 0x0003e20000100800 */
[----:B------:R-:W-:-:S03]  /*984d0*/  LOP3.LUT R15, R51, 0xffff, RZ, 0xc0, !PT ;  /* 0x0000ffff330f7812 */ /* 0x000fc600078ec0ff */
[----:B------:R-:W4:Y:S04]  /*984e0*/  LDL.LU R24, [R1+0x550] ;  /* 0x0005500001187983 */ /* 0x000f280000300800 */
[----:B------:R-:W-:Y:S04]  /*984f0*/  STL [R1+0x454], R8 ;  /* 0x0004540801007387 */ /* 0x000fe80000100800 */
[----:B------:R-:W-:Y:S04]  /*98500*/  STL [R1+0x418], R14 ;  /* 0x0004180e01007387 */ /* 0x000fe80000100800 */
[----:B------:R-:W4:Y:S04]  /*98510*/  LDL.LU R22, [R1+0x54c] ;  /* 0x00054c0001167983 */ /* 0x000f280000300800 */
[----:B------:R-:W-:Y:S04]  /*98520*/  STL [R1+0x414], R15 ;  /* 0x0004140f01007387 */ /* 0x000fe80000100800 */
[----:B------:R-:W4:Y:S04]  /*98530*/  LDL.LU R23, [R1+0x49c] ;  /* 0x00049c0001177983 */ /* 0x000f280000300800 */
[----:B------:R-:W4:Y:S01]  /*98540*/  LDL.LU R51, [R1+0x494] ;  /* 0x0004940001337983 */ /* 0x000f220000300800 */
[----:B0-----:R-:W-:-:S02]  /*98550*/  LOP3.LUT R11, R42, 0xffff, RZ, 0xc0, !PT ;  /* 0x0000ffff2a0b7812 */ /* 0x001fc400078ec0ff */
[----:B------:R-:W-:Y:S02]  /*98560*/  LOP3.LUT R12, R41, 0xffff, RZ, 0xc0, !PT ;  /* 0x0000ffff290c7812 */ /* 0x000fe400078ec0ff */
[----:B--2---:R-:W-:-:S05]  /*98570*/  LOP3.LUT R16, R29, 0xffff, RZ, 0xc0, !PT ;  /* 0x0000ffff1d107812 */ /* 0x004fca00078ec0ff */
[----:B------:R-:W-:Y:S01]  /*98580*/  STL [R1+0x450], R16 ;  /* 0x0004501001007387 */ /* 0x000fe20000100800 */
[----:B---3--:R-:W-:Y:S02]  /*98590*/  LOP3.LUT R17, R50, 0xffff, RZ, 0xc0, !PT ;  /* 0x0000ffff32117812 */ /* 0x008fe400078ec0ff */
[----:B----4-:R-:W-:Y:S02]  /*985a0*/  LOP3.LUT R31, R21, 0xffff, RZ, 0xc0, !PT ;  /* 0x0000ffff151f7812 */ /* 0x010fe400078ec0ff */
[----:B------:R-:W-:-:S03]  /*985b0*/  LOP3.LUT R30, R20, 0xffff, RZ, 0xc0, !PT ;  /* 0x0000ffff141e7812 */ /* 0x000fc600078ec0ff */
[----:B------:R-:W-:Y:S01]  /*985c0*/  STL [R1+0x94], R31 ;  /* 0x0000941f01007387 */ /* 0x000fe20000100800 */
[----:B------:R-:W-:-:S03]  /*985d0*/  LOP3.LUT R29, R19, 0xffff, RZ, 0xc0, !PT ;  /* 0x0000ffff131d7812 */ /* 0x000fc600078ec0ff */
[----:B------:R-:W-:Y:S04]  /*985e0*/  STL [R1+0x464], R17 ;  /* 0x0004641101007387 */ /* 0x000fe80000100800 */
[----:B------:R-:W-:Y:S01]  /*985f0*/  STL [R1+0x410], R30 ;  /* 0x0004101e01007387 */ /* 0x000fe20000100800 */
[----:B-1----:R-:W-:-:S03]  /*98600*/  LOP3.LUT R10, R18, 0xffff, RZ, 0xc0, !PT ;  /* 0x0000ffff120a7812 */ /* 0x002fc600078ec0ff */
[----:B------:R-:W2:Y:S04]  /*98610*/  LDL.LU R50, [R1+0x314] ;  /* 0x0003140001327983 */ /* 0x000ea80000300800 */
[----:B------:R-:W-:Y:S04]  /*98620*/  STL [R1+0x448], R29 ;  /* 0x0004481d01007387 */ /* 0x000fe80000100800 */
[----:B------:R-:W3:Y:S04]  /*98630*/  LDL.LU R21, [R1+0x308] ;  /* 0x0003080001157983 */ /* 0x000ee80000300800 */
[----:B------:R0:W-:Y:S04]  /*98640*/  STL [R1+0x43c], R10 ;  /* 0x00043c0a01007387 */ /* 0x0001e80000100800 */
[----:B------:R-:W4:Y:S04]  /*98650*/  LDL.LU R20, [R1+0x204] ;  /* 0x0002040001147983 */ /* 0x000f280000300800 */
[----:B------:R-:W4:Y:S04]  /*98660*/  LDL.LU R18, [R1+0x1fc] ;  /* 0x0001fc0001127983 */ /* 0x000f280000300800 */
[----:B------:R-:W4:Y:S01]  /*98670*/  LDL.LU R19, [R1+0xe0] ;  /* 0x0000e00001137983 */ /* 0x000f220000300800 */
[----:B------:R-:W-:-:S03]  /*98680*/  LOP3.LUT R13, R44, 0xffff, RZ, 0xc0, !PT ;  /* 0x0000ffff2c0d7812 */ /* 0x000fc600078ec0ff */
[----:B------:R1:W-:Y:S04]  /*98690*/  STL [R1+0x428], R11 ;  /* 0x0004280b01007387 */ /* 0x0003e80000100800 */
[----:B------:R1:W-:Y:S04]  /*986a0*/  STL [R1+0x718], R12 ;  /* 0x0007180c01007387 */ /* 0x0003e80000100800 */
[----:B------:R1:W-:Y:S04]  /*986b0*/  STL [R1+0x4b4], R13 ;  /* 0x0004b40d01007387 */ /* 0x0003e80000100800 */
[----:B------:R-:W4:Y:S01]  /*986c0*/  LDL.LU R44, [R1+0xec] ;  /* 0x0000ec00012c7983 */ /* 0x000f220000300800 */
[----:B0-----:R-:W-:-:S02]  /*986d0*/  PRMT R10, R10, 0x3340, R0 ;  /* 0x000033400a0a7816 */ /* 0x001fc40000000000 */
[----:B------:R-:W-:Y:S02]  /*986e0*/  PRMT R14, R14, 0x3340, R31 ;  /* 0x000033400e0e7816 */ /* 0x000fe4000000001f */
[----:B-1----:R-:W-:Y:S02]  /*986f0*/  PRMT R11, R11, 0x3340, R0 ;  /* 0x000033400b0b7816 */ /* 0x002fe40000000000 */
[----:B------:R-:W-:Y:S02]  /*98700*/  PRMT R15, R15, 0x3340, R30 ;  /* 0x000033400f0f7816 */ /* 0x000fe4000000001e */
[----:B------:R-:W-:Y:S02]  /*98710*/  PRMT R17, R8, 0x3340, R17 ;  /* 0x0000334008117816 */ /* 0x000fe40000000011 */
[----:B------:R-:W-:Y:S02]  /*98720*/  PRMT R10, R14, 0x5410, R10 ;  /* 0x000054100e0a7816 */ /* 0x000fe4000000000a */
[----:B------:R-:W-:-:S02]  /*98730*/  PRMT R12, R12, 0x3340, R0 ;  /* 0x000033400c0c7816 */ /* 0x000fc40000000000 */
        /* <DEDUP_REMOVED lines=11> */
[----:B------:R-:W-:Y:S02]  /*987f0*/  LOP3.LUT R15, R23, 0xffff, RZ, 0xc0, !PT ;  /* 0x0000ffff170f7812 */ /* 0x000fe400078ec0ff */
[----:B------:R-:W-:Y:S01]  /*98800*/  LOP3.LUT R16, R51, 0xffff, RZ, 0xc0, !PT ;  /* 0x0000ffff33107812 */ /* 0x000fe200078ec0ff */
[----:B------:R-:W-:Y:S04]  /*98810*/  STL [R1+0x4b0], R8 ;  /* 0x0004b00801007387 */ /* 0x000fe80000100800 */
[----:B------:R-:W-:Y:S04]  /*98820*/  STL [R1+0x434], R14 ;  /* 0x0004340e01007387 */ /* 0x000fe80000100800 */
[----:B------:R-:W4:Y:S04]  /*98830*/  LDL.LU R22, [R1+0x568] ;  /* 0x0005680001167983 */ /* 0x000f280000300800 */
[----:B------:R-:W-:Y:S04]  /*98840*/  STL [R1+0x430], R15 ;  /* 0x0004300f01007387 */ /* 0x000fe80000100800 */
[----:B------:R-:W4:Y:S04]  /*98850*/  LDL.LU R23, [R1+0x564] ;  /* 0x0005640001177983 */ /* 0x000f280000300800 */
[----:B------:R-:W-:Y:S04]  /*98860*/  STL [R1+0x48c], R16 ;  /* 0x00048c1001007387 */ /* 0x000fe80000100800 */
[----:B------:R-:W4:Y:S01]  /*98870*/  LDL.LU R51, [R1+0x560] ;  /* 0x0005600001337983 */ /* 0x000f220000300800 */
[----:B0-----:R-:W-:-:S02]  /*98880*/  LOP3.LUT R11, R47, 0xffff, RZ, 0xc0, !PT ;  /* 0x0000ffff2f0b7812 */ /* 0x001fc400078ec0ff */
[----:B------:R-:W-:Y:S02]  /*98890*/  LOP3.LUT R12, R46, 0xffff, RZ, 0xc0, !PT ;  /* 0x0000ffff2e0c7812 */ /* 0x000fe400078ec0ff */
[----:B--2---:R-:W-:Y:S02]  /*988a0*/  LOP3.LUT R17, R50, 0xffff, RZ, 0xc0, !PT ;  /* 0x0000ffff32117812 */ /* 0x004fe400078ec0ff */
[----:B---3--:R-:W-:-:S03]  /*988b0*/  LOP3.LUT R31, R21, 0xffff, RZ, 0xc0, !PT ;  /* 0x0000ffff151f7812 */ /* 0x008fc600078ec0ff */
[----:B------:R-:W-:Y:S01]  /*988c0*/  STL [R1+0x494], R17 ;  /* 0x0004941101007387 */ /* 0x000fe20000100800 */
[----:B----4-:R-:W-:-:S03]  /*988d0*/  LOP3.LUT R30, R20, 0xffff, RZ, 0xc0, !PT ;  /* 0x0000ffff141e7812 */ /* 0x010fc600078ec0ff */
[----:B------:R-:W-:Y:S01]  /*988e0*/  STL [R1+0x1e4], R31 ;  /* 0x0001e41f01007387 */ /* 0x000fe20000100800 */
[----:B------:R-:W-:-:S03]  /*988f0*/  LOP3.LUT R18, R18, 0xffff, RZ, 0xc0, !PT ;  /* 0x0000ffff12127812 */ /* 0x000fc600078ec0ff */
[----:B------:R-:W-:Y:S01]  /*98900*/  STL [R1+0xd0], R30 ;  /* 0x0000d01e01007387 */ /* 0x000fe20000100800 */
[----:B-1----:R-:W-:-:S03]  /*98910*/  LOP3.LUT R10, R19, 0xffff, RZ, 0xc0, !PT ;  /* 0x0000ffff130a7812 */ /* 0x002fc600078ec0ff */
[----:B------:R-:W2:Y:S04]  /*98920*/  LDL.LU R29, [R1+0x4a8] ;  /* 0x0004a800011d7983 */ /* 0x000ea80000300800 */
[----:B------:R-:W-:Y:S04]  /*98930*/  STL [R1+0x488], R18 ;  /* 0x0004881201007387 */ /* 0x000fe80000100800 */
[----:B------:R0:W-:Y:S04]  /*98940*/  STL [R1+0xb4], R10 ;  /* 0x0000b40a01007387 */ /* 0x0001e80000100800 */
[----:B------:R-:W3:Y:S04]  /*98950*/  LDL.LU R24, [R1+0x34c] ;  /* 0x00034c0001187983 */ /* 0x000ee80000300800 */
[----:B------:R-:W4:Y:S04]  /*98960*/  LDL.LU R50, [R1+0x340] ;  /* 0x0003400001327983 */ /* 0x000f280000300800 */
[----:B------:R-:W4:Y:S01]  /*98970*/  LDL.LU R21, [R1+0x334] ;  /* 0x0003340001157983 */ /* 0x000f220000300800 */
[----:B------:R-:W-:-:S03]  /*98980*/  LOP3.LUT R13, R44, 0xffff, RZ, 0xc0, !PT ;  /* 0x0000ffff2c0d7812 */ /* 0x000fc600078ec0ff */
[----:B------:R-:W4:Y:S01]  /*98990*/  LDL.LU R20, [R1+0x22c] ;  /* 0x00022c0001147983 */ /* 0x000f220000300800 */
[----:B0-----:R-:W-:-:S03]  /*989a0*/  PRMT R10, R10, 0x3340, R0 ;  /* 0x000033400a0a7816 */ /* 0x001fc60000000000 */
[----:B------:R0:W-:Y:S01]  /*989b0*/  STL [R1+0x46c], R11 ;  /* 0x00046c0b01007387 */ /* 0x0001e20000100800 */
[----:B------:R-:W-:-:S03]  /*989c0*/  PRMT R14, R14, 0x3340, R31 ;  /* 0x000033400e0e7816 */ /* 0x000fc6000000001f */
[----:B------:R-:W4:Y:S01]  /*989d0*/  LDL.LU R19, [R1+0x108] ;  /* 0x0001080001137983 */ /* 0x000f220000300800 */
[----:B------:R-:W-:Y:S02]  /*989e0*/  PRMT R10, R14, 0x5410, R10 ;  /* 0x000054100e0a7816 */ /* 0x000fe4000000000a */
[----:B------:R-:W-:Y:S01]  /*989f0*/  PRMT R16, R16, 0x3340, R18 ;  /* 0x0000334010107816 */ /* 0x000fe20000000012 */
[----:B------:R1:W-:Y:S04]  /*98a00*/  STL [R1+0x714], R12 ;  /* 0x0007140c01007387 */ /* 0x0003e80000100800 */
[----:B------:R1:W-:Y:S04]  /*98a10*/  STL [R1+0x480], R13 ;  /* 0x0004800d01007387 */ /* 0x0003e80000100800 */
[----:B------:R-:W4:Y:S04]  /*98a20*/  LDL.LU R18, [R1+0x120] ;  /* 0x0001200001127983 */ /* 0x000f280000300800 */
[----:B------:R1:W-:Y:S04]  /*98a30*/  STL [R1+0xb20], R10 ;  /* 0x000b200a01007387 */ /* 0x0003e80000100800 */
[----:B------:R-:W4:Y:S01]  /*98a40*/  LDL.LU R44, [R1+0x118] ;  /* 0x00011800012c7983 */ /* 0x000f220000300800 */
[----:B0-----:R-:W-:-:S02]  /*98a50*/  PRMT R11, R11, 0x3340, R0 ;  /* 0x000033400b0b7816 */ /* 0x001fc40000000000 */
[----:B------:R-:W-:Y:S02]  /*98a60*/  PRMT R15, R15, 0x3340, R30 ;  /* 0x000033400f0f7816 */ /* 0x000fe4000000001e */
[----:B------:R-:W-:Y:S02]  /*98a70*/  PRMT R17, R8, 0x3340, R17 ;  /* 0x0000334008117816 */ /* 0x000fe40000000011 */
[----:B------:R-:W-:Y:S02]  /*98a80*/  PRMT R8, R15, 0x5410, R11 ;  /* 0x000054100f087816 */ /* 0x000fe4000000000b */
[--C-:B-1----:R-:W-:Y:S02]  /*98a90*/  PRMT R12, R12, 0x3340, R0.reuse ;  /* 0x000033400c0c7816 */ /* 0x102fe40000000000 */
[----:B------:R-:W-:Y:S01]  /*98aa0*/  PRMT R13, R13, 0x3340, R0 ;  /* 0x000033400d0d7816 */ /* 0x000fe20000000000 */
[----:B------:R0:W-:Y:S03]  /*98ab0*/  STL [R1+0xb1c], R8 ;  /* 0x000b1c0801007387 */ /* 0x0001e60000100800 */
[----:B------:R-:W-:-:S02]  /*98ac0*/  PRMT R10, R17, 0x5410, R13 ;  /* 0x00005410110a7816 */ /* 0x000fc4000000000d */
[----:B0-----:R-:W-:Y:S02]  /*98ad0*/  PRMT R8, R16, 0x5410, R12 ;  /* 0x0000541010087816 */ /* 0x001fe4000000000c */
[----:B------:R-:W-:Y:S02]  /*98ae0*/  LOP3.LUT R16, R22, 0xffff, RZ, 0xc0, !PT ;  /* 0x0000ffff16107812 */ /* 0x000fe400078ec0ff */
[----:B------:R-:W-:Y:S01]  /*98af0*/  LOP3.LUT R14, R51, 0xffff, RZ, 0xc0, !PT ;  /* 0x0000ffff330e7812 */ /* 0x000fe200078ec0ff */
[----:B------:R0:W-:Y:S04]  /*98b00*/  STL [R1+0xb18], R8 ;  /* 0x000b180801007387 */ /* 0x0001e80000100800 */
[----:B------:R1:W-:Y:S04]  /*98b10*/  STL [R1+0xb14], R10 ;  /* 0x000b140a01007387 */ /* 0x0003e80000100800 */
[----:B------:R-:W4:Y:S01]  /*98b20*/  LDL.LU R22, [R1+0x580] ;  /* 0x0005800001167983 */ /* 0x000f220000300800 */
[----:B0-----:R-:W-:-:S03]  /*98b30*/  LOP3.LUT R8, R23, 0xffff, RZ, 0xc0, !PT ;  /* 0x0000ffff17087812 */ /* 0x001fc600078ec0ff */
[----:B------:R-:W-:Y:S04]  /*98b40*/  STL [R1+0x49c], R16 ;  /* 0x00049c1001007387 */ /* 0x000fe80000100800 */
[----:B------:R-:W4:Y:S04]  /*98b50*/  LDL.LU R23, [R1+0x57c] ;  /* 0x00057c0001177983 */ /* 0x000f280000300800 */
[----:B------:R-:W-:Y:S04]  /*98b60*/  STL [R1+0x47c], R14 ;  /* 0x00047c0e01007387 */ /* 0x000fe80000100800 */
[----:B------:R-:W-:Y:S04]  /*98b70*/  STL [R1+0x4b8], R8 ;  /* 0x0004b80801007387 */ /* 0x000fe80000100800 */
[----:B------:R-:W4:Y:S01]  /*98b80*/  LDL.LU R51, [R1+0x4e0] ;  /* 0x0004e00001337983 */ /* 0x000f220000300800 */
[----:B------:R-:W-:-:S02]  /*98b90*/  LOP3.LUT R11, R49, 0xffff, RZ, 0xc0, !PT ;  /* 0x0000ffff310b7812 */ /* 0x000fc400078ec0ff */
[----:B--2---:R-:W-:-:S05]  /*98ba0*/  LOP3.LUT R15, R29, 0xffff, RZ, 0xc0, !PT ;  /* 0x0000ffff1d0f7812 */ /* 0x004fca00078ec0ff */
[----:B------:R-:W-:Y:S01]  /*98bb0*/  STL [R1+0x474], R15 ;  /* 0x0004740f01007387 */ /* 0x000fe20000100800 */
[----:B---3--:R-:W-:Y:S02]  /*98bc0*/  LOP3.LUT R29, R24, 0xffff, RZ, 0xc0, !PT ;  /* 0x0000ffff181d7812 */ /* 0x008fe400078ec0ff */
[----:B----4-:R-:W-:Y:S02]  /*98bd0*/  LOP3.LUT R17, R50, 0xffff, RZ, 0xc0, !PT ;  /* 0x0000ffff32117812 */ /* 0x010fe400078ec0ff */
[----:B------:R-:W-:Y:S01]  /*98be0*/  LOP3.LUT R31, R21, 0xffff, RZ, 0xc0, !PT ;  /* 0x0000ffff151f7812 */ /* 0x000fe200078ec0ff */
[----:B------:R-:W-:Y:S01]  /*98bf0*/  STL [R1+0x34c], R29 ;  /* 0x00034c1d01007387 */ /* 0x000fe20000100800 */
[----:B------:R-:W-:-:S03]  /*98c00*/  LOP3.LUT R30, R20, 0xffff, RZ, 0xc0, !PT ;  /* 0x0000ffff141e7812 */ /* 0x000fc600078ec0ff */
[----:B------:R-:W-:Y:S04]  /*98c10*/  STL [R1+0x204], R31 ;  /* 0x0002041f01007387 */ /* 0x000fe80000100800 */
[----:B------:R-:W-:Y:S01]  /*98c20*/  STL [R1+0x4a8], R17 ;  /* 0x0004a81101007387 */ /* 0x000fe20000100800 */
[----:B-1----:R-:W-:-:S03]  /*98c30*/  LOP3.LUT R10, R19, 0xffff, RZ, 0xc0, !PT ;  /* 0x0000ffff130a7812 */ /* 0x002fc600078ec0ff */
[----:B------:R-:W-:Y:S04]  /*98c40*/  STL [R1+0x1fc], R30 ;  /* 0x0001fc1e01007387 */ /* 0x000fe80000100800 */
[----:B------:R-:W2:Y:S04]  /*98c50*/  LDL.LU R24, [R1+0x4c8] ;  /* 0x0004c80001187983 */ /* 0x000ea80000300800 */
[----:B------:R0:W-:Y:S01]  /*98c60*/  STL [R1+0xec], R10 ;  /* 0x0000ec0a01007387 */ /* 0x0001e20000100800 */
[----:B------:R-:W-:-:S03]  /*98c70*/  LOP3.LUT R12, R18, 0xffff, RZ, 0xc0, !PT ;  /* 0x0000ffff120c7812 */ /* 0x000fc600078ec0ff */
[----:B------:R-:W3:Y:S04]  /*98c80*/  LDL.LU R50, [R1+0x368] ;  /* 0x0003680001327983 */ /* 0x000ee80000300800 */
[----:B------:R-:W4:Y:S04]  /*98c90*/  LDL.LU R21, [R1+0x358] ;  /* 0x0003580001157983 */ /* 0x000f280000300800 */
[----:B------:R-:W4:Y:S01]  /*98ca0*/  LDL.LU R20, [R1+0x248] ;  /* 0x0002480001147983 */ /* 0x000f220000300800 */
[----:B------:R-:W-:-:S03]  /*98cb0*/  LOP3.LUT R13, R44, 0xffff, RZ, 0xc0, !PT ;  /* 0x0000ffff2c0d7812 */ /* 0x000fc600078ec0ff */
[----:B------:R-:W4:Y:S04]  /*98cc0*/  LDL.LU R19, [R1+0x23c] ;  /* 0x00023c0001137983 */ /* 0x000f280000300800 */
        /* <DEDUP_REMOVED lines=8> */
[----:B-1----:R-:W-:Y:S02]  /*98d50*/  PRMT R11, R11, 0x3340, R0 ;  /* 0x000033400b0b7816 */ /* 0x002fe40000000000 */
[----:B------:R-:W-:Y:S02]  /*98d60*/  PRMT R15, R15, 0x3340, R30 ;  /* 0x000033400f0f7816 */ /* 0x000fe4000000001e */
[----:B------:R-:W-:Y:S02]  /*98d70*/  PRMT R8, R14, 0x5410, R10 ;  /* 0x000054100e087816 */ /* 0x000fe4000000000a */
[----:B------:R-:W-:-:S02]  /*98d80*/  PRMT R12, R12, 0x3340, R0 ;  /* 0x000033400c0c7816 */ /* 0x000fc40000000000 */
[----:B------:R-:W-:Y:S02]  /*98d90*/  PRMT R16, R16, 0x3340, R29 ;  /* 0x0000334010107816 */ /* 0x000fe4000000001d */
[----:B------:R-:W-:Y:S01]  /*98da0*/  PRMT R13, R13, 0x3340, R0 ;  /* 0x000033400d0d7816 */ /* 0x000fe20000000000 */
[----:B------:R0:W-:Y:S01]  /*98db0*/  STL [R1+0xb10], R8 ;  /* 0x000b100801007387 */ /* 0x0001e20000100800 */
[----:B------:R-:W-:Y:S02]  /*98dc0*/  PRMT R11, R15, 0x5410, R11 ;  /* 0x000054100f0b7816 */ /* 0x000fe4000000000b */
[----:B------:R-:W-:Y:S02]  /*98dd0*/  PRMT R10, R16, 0x5410, R12 ;  /* 0x00005410100a7816 */ /* 0x000fe4000000000c */
[----:B------:R-:W-:Y:S01]  /*98de0*/  LOP3.LUT R15, R22, 0xffff, RZ, 0xc0, !PT ;  /* 0x0000ffff160f7812 */ /* 0x000fe200078ec0ff */
[----:B------:R-:W-:Y:S01]  /*98df0*/  STL [R1+0xb0c], R11 ;  /* 0x000b0c0b01007387 */ /* 0x000fe20000100800 */
[----:B0-----:R-:W-:-:S03]  /*98e00*/  PRMT R8, R17, 0x5410, R13 ;  /* 0x0000541011087816 */ /* 0x001fc6000000000d */
[----:B------:R-:W-:Y:S01]  /*98e10*/  STL [R1+0xb08], R10 ;  /* 0x000b080a01007387 */ /* 0x000fe20000100800 */
[----:B------:R-:W-:-:S03]  /*98e20*/  LOP3.LUT R16, R23, 0xffff, RZ, 0xc0, !PT ;  /* 0x0000ffff17107812 */ /* 0x000fc600078ec0ff */
[----:B------:R0:W-:Y:S04]  /*98e30*/  STL [R1+0xb04], R8 ;  /* 0x000b040801007387 */ /* 0x0001e80000100800 */
[----:B------:R-:W4:Y:S04]  /*98e40*/  LDL.LU R22, [R1+0x59c] ;  /* 0x00059c0001167983 */ /* 0x000f280000300800 */
[----:B------:R-:W-:Y:S01]  /*98e50*/  STL [R1+0x4d0], R15 ;  /* 0x0004d00f01007387 */ /* 0x000fe20000100800 */
[----:B0-----:R-:W-:-:S03]  /*98e60*/  LOP3.LUT R8, R51, 0xffff, RZ, 0xc0, !PT ;  /* 0x0000ffff33087812 */ /* 0x001fc600078ec0ff */
[----:B------:R-:W4:Y:S01]  /*98e70*/  LDL.LU R23, [R1+0x598] ;  /* 0x0005980001177983 */ /* 0x000f220000300800 */
[----:B------:R-:W-:-:S03]  /*98e80*/  LOP3.LUT R10, R52, 0xffff, RZ, 0xc0, !PT ;  /* 0x0000ffff340a7812 */ /* 0x000fc600078ec0ff */
[----:B------:R-:W-:Y:S04]  /*98e90*/  STL [R1+0x4d4], R16 ;  /* 0x0004d41001007387 */ /* 0x000fe80000100800 */
[----:B------:R-:W4:Y:S04]  /*98ea0*/  LDL.LU R51, [R1+0x4f0] ;  /* 0x0004f00001337983 */ /* 0x000f280000300800 */
[----:B------:R-:W-:Y:S01]  /*98eb0*/  STL [R1+0x528], R8 ;  /* 0x0005280801007387 */ /* 0x000fe20000100800 */
[----:B------:R-:W-:Y:S02]  /*98ec0*/  LOP3.LUT R13, R53, 0xffff, RZ, 0xc0, !PT ;  /* 0x0000ffff350d7812 */ /* 0x000fe400078ec0ff */
[----:B--2---:R-:W-:-:S02]  /*98ed0*/  LOP3.LUT R14, R24, 0xffff, RZ, 0xc0, !PT ;  /* 0x0000ffff180e7812 */ /* 0x004fc400078ec0ff */
[----:B---3--:R-:W-:-:S03]  /*98ee0*/  LOP3.LUT R30, R50, 0xffff, RZ, 0xc0, !PT ;  /* 0x0000ffff321e7812 */ /* 0x008fc600078ec0ff */
[----:B------:R-:W-:Y:S01]  /*98ef0*/  STL [R1+0x118], R14 ;  /* 0x0001180e01007387 */ /* 0x000fe20000100800 */
[----:B----4-:R-:W-:-:S03]  /*98f00*/  LOP3.LUT R24, R21, 0xffff, RZ, 0xc0, !PT ;  /* 0x0000ffff15187812 */ /* 0x010fc600078ec0ff */
[----:B------:R-:W-:Y:S01]  /*98f10*/  STL [R1+0x4c8], R30 ;  /* 0x0004c81e01007387 */ /* 0x000fe20000100800 */
[----:B------:R-:W-:Y:S02]  /*98f20*/  LOP3.LUT R17, R20, 0xffff, RZ, 0xc0, !PT ;  /* 0x0000ffff14117812 */ /* 0x000fe400078ec0ff */
[----:B------:R-:W-:Y:S01]  /*98f30*/  LOP3.LUT R31, R19, 0xffff, RZ, 0xc0, !PT ;  /* 0x0000ffff131f7812 */ /* 0x000fe200078ec0ff */
[----:B------:R-:W-:Y:S04]  /*98f40*/  STL [R1+0x4c0], R24 ;  /* 0x0004c01801007387 */ /* 0x000fe80000100800 */
[----:B------:R-:W-:Y:S04]  /*98f50*/  STL [R1+0x108], R31 ;  /* 0x0001081f01007387 */ /* 0x000fe80000100800 */
[----:B------:R0:W-:Y:S01]  /*98f60*/  STL [R1+0x358], R10 ;  /* 0x0003580a01007387 */ /* 0x0001e20000100800 */
[----:B------:R-:W-:-:S03]  /*98f70*/  LOP3.LUT R11, R18, 0xffff, RZ, 0xc0, !PT ;  /* 0x0000ffff120b7812 */ /* 0x000fc600078ec0ff */
[----:B------:R1:W-:Y:S04]  /*98f80*/  STL [R1+0x524], R17 ;  /* 0x0005241101007387 */ /* 0x0003e80000100800 */
[----:B------:R-:W2:Y:S01]  /*98f90*/  LDL.LU R18, [R1+0x4e8] ;  /* 0x0004e80001127983 */ /* 0x000ea20000300800 */
[----:B------:R-:W-:-:S03]  /*98fa0*/  LOP3.LUT R12, R44, 0xffff, RZ, 0xc0, !PT ;  /* 0x0000ffff2c0c7812 */ /* 0x000fc600078ec0ff */
[----:B------:R3:W-:Y:S04]  /*98fb0*/  STL [R1+0x368], R11 ;  /* 0x0003680b01007387 */ /* 0x0007e80000100800 */
[----:B------:R-:W4:Y:S04]  /*98fc0*/  LDL.LU R29, [R1+0x398] ;  /* 0x00039800011d7983 */ /* 0x000f280000300800 */
[----:B------:R-:W4:Y:S04]  /*98fd0*/  LDL.LU R50, [R1+0x394] ;  /* 0x0003940001327983 */ /* 0x000f280000300800 */
[----:B------:R-:W4:Y:S04]  /*98fe0*/  LDL.LU R21, [R1+0x25c] ;  /* 0x00025c0001157983 */ /* 0x000f280000300800 */
[----:B------:R3:W-:Y:S04]  /*98ff0*/  STL [R1+0x514], R12 ;  /* 0x0005140c01007387 */ /* 0x0007e80000100800 */
[----:B------:R-:W4:Y:S04]  /*99000*/  LDL.LU R20, [R1+0x250] ;  /* 0x0002500001147983 */ /* 0x000f280000300800 */
[----:B------:R3:W-:Y:S04]  /*99010*/  STL [R1+0x50c], R13 ;  /* 0x00050c0d01007387 */ /* 0x0007e80000100800 */
[----:B------:R-:W4:Y:S04]  /*99020*/  LDL.LU R19, [R1+0x154] ;  /* 0x0001540001137983 */ /* 0x000f280000300800 */
[----:B------:R-:W4:Y:S01]  /*99030*/  LDL.LU R44, [R1+0x14c] ;  /* 0x00014c00012c7983 */ /* 0x000f220000300800 */
[----:B0-----:R-:W-:-:S02]  /*99040*/  PRMT R10, R10, 0x3340, R0 ;  /* 0x000033400a0a7816 */ /* 0x001fc40000000000 */
[----:B------:R-:W-:Y:S02]  /*99050*/  PRMT R14, R14, 0x3340, R31 ;  /* 0x000033400e0e7816 */ /* 0x000fe4000000001f */
[----:B-1----:R-:W-:Y:S02]  /*99060*/  PRMT R17, R8, 0x3340, R17 ;  /* 0x0000334008117816 */ /* 0x002fe40000000011 */
[----:B---3--:R-:W-:Y:S02]  /*99070*/  PRMT R11, R11, 0x3340, R0 ;  /* 0x000033400b0b7816 */ /* 0x008fe40000000000 */
        /* <DEDUP_REMOVED lines=14> */
[----:B------:R-:W3:Y:S04]  /*99160*/  LDL.LU R24, [R1+0x5c4] ;  /* 0x0005c40001187983 */ /* 0x000ee80000300800 */
[----:B------:R-:W-:Y:S01]  /*99170*/  STL [R1+0x4f8], R15 ;  /* 0x0004f80f01007387 */ /* 0x000fe20000100800 */
[----:B0-----:R-:W-:-:S03]  /*99180*/  LOP3.LUT R8, R51, 0xffff, RZ, 0xc0, !PT ;  /* 0x0000ffff33087812 */ /* 0x001fc600078ec0ff */
[----:B------:R-:W3:Y:S04]  /*99190*/  LDL.LU R22, [R1+0x5b8] ;  /* 0x0005b80001167983 */ /* 0x000ee80000300800 */
[----:B------:R-:W-:Y:S01]  /*991a0*/  STL [R1+0x4f4], R16 ;  /* 0x0004f41001007387 */ /* 0x000fe20000100800 */
[----:B------:R-:W-:-:S03]  /*991b0*/  LOP3.LUT R10, R55, 0xffff, RZ, 0xc0, !PT ;  /* 0x0000ffff370a7812 */ /* 0x000fc600078ec0ff */
[----:B------:R-:W3:Y:S04]  /*991c0*/  LDL.LU R23, [R1+0x508] ;  /* 0x0005080001177983 */ /* 0x000ee80000300800 */
[----:B------:R-:W-:Y:S04]  /*991d0*/  STL [R1+0x550], R8 ;  /* 0x0005500801007387 */ /* 0x000fe80000100800 */
[----:B------:R-:W3:Y:S01]  /*991e0*/  LDL.LU R51, [R1+0x500] ;  /* 0x0005000001337983 */ /* 0x000ee20000300800 */
[----:B------:R-:W-:Y:S02]  /*991f0*/  LOP3.LUT R13, R57, 0xffff, RZ, 0xc0, !PT ;  /* 0x0000ffff390d7812 */ /* 0x000fe400078ec0ff */
[----:B--2---:R-:W-:-:S02]  /*99200*/  LOP3.LUT R14, R18, 0xffff, RZ, 0xc0, !PT ;  /* 0x0000ffff120e7812 */ /* 0x004fc400078ec0ff */
[----:B------:R-:W2:Y:S01]  /*99210*/  LDL.LU R18, [R1+0x3bc] ;  /* 0x0003bc0001127983 */ /* 0x000ea20000300800 */
[----:B----4-:R-:W-:-:S03]  /*99220*/  LOP3.LUT R30, R29, 0xffff, RZ, 0xc0, !PT ;  /* 0x0000ffff1d1e7812 */ /* 0x010fc600078ec0ff */
[----:B------:R-:W-:Y:S01]  /*99230*/  STL [R1+0x134], R14 ;  /* 0x0001340e01007387 */ /* 0x000fe20000100800 */
[----:B------:R-:W-:-:S03]  /*99240*/  LOP3.LUT R29, R50, 0xffff, RZ, 0xc0, !PT ;  /* 0x0000ffff321d7812 */ /* 0x000fc600078ec0ff */
[----:B------:R-:W-:Y:S01]  /*99250*/  STL [R1+0x4e8], R30 ;  /* 0x0004e81e01007387 */ /* 0x000fe20000100800 */
[----:B------:R-:W-:-:S03]  /*99260*/  LOP3.LUT R17, R21, 0xffff, RZ, 0xc0, !PT ;  /* 0x0000ffff15117812 */ /* 0x000fc600078ec0ff */
[----:B------:R-:W-:Y:S01]  /*99270*/  STL [R1+0x4e0], R29 ;  /* 0x0004e01d01007387 */ /* 0x000fe20000100800 */
[----:B------:R-:W-:-:S05]  /*99280*/  LOP3.LUT R31, R20, 0xffff, RZ, 0xc0, !PT ;  /* 0x0000ffff141f7812 */ /* 0x000fca00078ec0ff */
[----:B------:R-:W-:Y:S01]  /*99290*/  STL [R1+0x130], R31 ;  /* 0x0001301f01007387 */ /* 0x000fe20000100800 */
[----:B------:R-:W-:-:S03]  /*992a0*/  LOP3.LUT R11, R19, 0xffff, RZ, 0xc0, !PT ;  /* 0x0000ffff130b7812 */ /* 0x000fc600078ec0ff */
[----:B------:R0:W-:Y:S01]  /*992b0*/  STL [R1+0x710], R10 ;  /* 0x0007100a01007387 */ /* 0x0001e20000100800 */
[----:B------:R-:W-:-:S03]  /*992c0*/  LOP3.LUT R12, R44, 0xffff, RZ, 0xc0, !PT ;  /* 0x0000ffff2c0c7812 */ /* 0x000fc600078ec0ff */
[----:B------:R1:W-:Y:S04]  /*992d0*/  STL [R1+0x54c], R17 ;  /* 0x00054c1101007387 */ /* 0x0003e80000100800 */
[----:B------:R-:W4:Y:S04]  /*992e0*/  LDL.LU R50, [R1+0x3b8] ;  /* 0x0003b80001327983 */ /* 0x000f280000300800 */
[----:B------:R1:W-:Y:S04]  /*992f0*/  STL [R1+0x4dc], R11 ;  /* 0x0004dc0b01007387 */ /* 0x0003e80000100800 */
[----:B------:R-:W4:Y:S04]  /*99300*/  LDL.LU R21, [R1+0x274] ;  /* 0x0002740001157983 */ /* 0x000f280000300800 */
[----:B------:R-:W4:Y:S04]  /*99310*/  LDL.LU R19, [R1+0x268] ;  /* 0x0002680001137983 */ /* 0x000f280000300800 */
[----:B------:R1:W-:Y:S04]  /*99320*/  STL [R1+0x4d8], R12 ;  /* 0x0004d80c01007387 */ /* 0x0003e80000100800 */
[----:B------:R-:W4:Y:S04]  /*99330*/  LDL.LU R20, [R1+0x16c] ;  /* 0x00016c0001147983 */ /* 0x000f280000300800 */
        /* <DEDUP_REMOVED lines=14> */
[----:B---3--:R-:W-:Y:S01]  /*99420*/  LOP3.LUT R15, R24, 0xffff, RZ, 0xc0, !PT ;  /* 0x0000ffff180f7812 */ /* 0x008fe200078ec0ff */
[----:B------:R-:W-:Y:S01]  /*99430*/  STL [R1+0xab4], R11 ;  /* 0x000ab40b01007387 */ /* 0x000fe20000100800 */
[----:B------:R-:W-:-:S02]  /*99440*/  LOP3.LUT R16, R22, 0xffff, RZ, 0xc0, !PT ;  /* 0x0000ffff16107812 */ /* 0x000fc400078ec0ff */
[----:B0-----:R-:W-:Y:S01]  /*99450*/  PRMT R8, R17, 0x5410, R13 ;  /* 0x0000541011087816 */ /* 0x001fe2000000000d */
[----:B------:R-:W-:Y:S01]  /*99460*/  STL [R1+0xab0], R10 ;  /* 0x000ab00a01007387 */ /* 0x000fe20000100800 */
[----:B------:R-:W-:-:S03]  /*99470*/  LOP3.LUT R14, R51, 0xffff, RZ, 0xc0, !PT ;  /* 0x0000ffff330e7812 */ /* 0x000fc600078ec0ff */
[----:B------:R0:W-:Y:S04]  /*99480*/  STL [R1+0xaac], R8 ;  /* 0x000aac0801007387 */ /* 0x0001e80000100800 */
[----:B------:R1:W-:Y:S04]  /*99490*/  STL [R1+0x398], R15 ;  /* 0x0003980f01007387 */ /* 0x0003e80000100800 */
[----:B------:R-:W-:Y:S01]  /*994a0*/  STL [R1+0x53c], R16 ;  /* 0x00053c1001007387 */ /* 0x000fe20000100800 */
[----:B0-----:R-:W-:-:S03]  /*994b0*/  LOP3.LUT R8, R23, 0xffff, RZ, 0xc0, !PT ;  /* 0x0000ffff17087812 */ /* 0x001fc600078ec0ff */
[----:B------:R0:W-:Y:S01]  /*994c0*/  STL [R1+0x394], R14 ;  /* 0x0003940e01007387 */ /* 0x0001e20000100800 */
[----:B------:R-:W-:-:S03]  /*994d0*/  LOP3.LUT R10, R59, 0xffff, RZ, 0xc0, !PT ;  /* 0x0000ffff3b0a7812 */ /* 0x000fc600078ec0ff */
[----:B------:R-:W3:Y:S04]  /*994e0*/  LDL.LU R29, [R1+0x5e8] ;  /* 0x0005e800011d7983 */ /* 0x000ee80000300800 */
[----:B------:R-:W-:Y:S01]  /*994f0*/  STL [R1+0x52c], R8 ;  /* 0x00052c0801007387 */ /* 0x000fe20000100800 */
[----:B------:R-:W-:Y:S02]  /*99500*/  LOP3.LUT R13, R61, 0xffff, RZ, 0xc0, !PT ;  /* 0x0000ffff3d0d7812 */ /* 0x000fe400078ec0ff */
[----:B--2---:R-:W-:-:S05]  /*99510*/  LOP3.LUT R18, R18, 0xffff, RZ, 0xc0, !PT ;  /* 0x0000ffff12127812 */ /* 0x004fca00078ec0ff */
[----:B------:R-:W-:Y:S04]  /*99520*/  STL [R1+0x154], R18 ;  /* 0x0001541201007387 */ /* 0x000fe80000100800 */
[----:B------:R-:W2:Y:S04]  /*99530*/  LDL.LU R24, [R1+0x5e4] ;  /* 0x0005e40001187983 */ /* 0x000ea80000300800 */
[----:B------:R-:W2:Y:S04]  /*99540*/  LDL.LU R22, [R1+0x5e0] ;  /* 0x0005e00001167983 */ /* 0x000ea80000300800 */
[----:B------:R-:W2:Y:S01]  /*99550*/  LDL.LU R23, [R1+0x520] ;  /* 0x0005200001177983 */ /* 0x000ea20000300800 */
[----:B-1----:R-:W-:-:S02]  /*99560*/  PRMT R15, R15, 0x3340, R18 ;  /* 0x000033400f0f7816 */ /* 0x002fc40000000012 */
[----:B----4-:R-:W-:-:S05]  /*99570*/  LOP3.LUT R31, R50, 0xffff, RZ, 0xc0, !PT ;  /* 0x0000ffff321f7812 */ /* 0x010fca00078ec0ff */
[----:B------:R-:W-:Y:S01]  /*99580*/  STL [R1+0x508], R31 ;  /* 0x0005081f01007387 */ /* 0x000fe20000100800 */
[----:B------:R-:W-:Y:S02]  /*99590*/  LOP3.LUT R17, R21, 0xffff, RZ, 0xc0, !PT ;  /* 0x0000ffff15117812 */ /* 0x000fe400078ec0ff */
[----:B------:R-:W-:-:S05]  /*995a0*/  LOP3.LUT R19, R19, 0xffff, RZ, 0xc0, !PT ;  /* 0x0000ffff13137812 */ /* 0x000fca00078ec0ff */
[----:B------:R1:W-:Y:S01]  /*995b0*/  STL [R1+0x14c], R19 ;  /* 0x00014c1301007387 */ /* 0x0003e20000100800 */
[----:B------:R-:W-:-:S03]  /*995c0*/  LOP3.LUT R11, R20, 0xffff, RZ, 0xc0, !PT ;  /* 0x0000ffff140b7812 */ /* 0x000fc600078ec0ff */
[----:B------:R4:W-:Y:S04]  /*995d0*/  STL [R1+0x70c], R10 ;  /* 0x00070c0a01007387 */ /* 0x0009e80000100800 */
[----:B------:R-:W-:Y:S01]  /*995e0*/  STL [R1+0x500], R17 ;  /* 0x0005001101007387 */ /* 0x000fe20000100800 */
[----:B------:R-:W-:-:S03]  /*995f0*/  LOP3.LUT R12, R44, 0xffff, RZ, 0xc0, !PT ;  /* 0x0000ffff2c0c7812 */ /* 0x000fc600078ec0ff */
[----:B------:R4:W-:Y:S04]  /*99600*/  STL [R1+0x16c], R11 ;  /* 0x00016c0b01007387 */ /* 0x0009e80000100800 */
[----:B------:R-:W2:Y:S04]  /*99610*/  LDL.LU R30, [R1+0x408] ;  /* 0x00040800011e7983 */ /* 0x000ea80000300800 */
[----:B------:R4:W-:Y:S04]  /*99620*/  STL [R1+0x4f0], R12 ;  /* 0x0004f00c01007387 */ /* 0x0009e80000100800 */
[----:B------:R-:W2:Y:S01]  /*99630*/  LDL.LU R51, [R1+0x400] ;  /* 0x0004000001337983 */ /* 0x000ea20000300800 */
[----:B0-----:R-:W-:-:S03]  /*99640*/  PRMT R14, R14, 0x3340, R19 ;  /* 0x000033400e0e7816 */ /* 0x001fc60000000013 */
[----:B------:R0:W-:Y:S04]  /*99650*/  STL [R1+0x564], R13 ;  /* 0x0005640d01007387 */ /* 0x0001e80000100800 */
[----:B------:R-:W2:Y:S04]  /*99660*/  LDL.LU R20, [R1+0x3fc] ;  /* 0x0003fc0001147983 */ /* 0x000ea80000300800 */
[----:B------:R-:W2:Y:S04]  /*99670*/  LDL.LU R50, [R1+0x28c] ;  /* 0x00028c0001327983 */ /* 0x000ea80000300800 */
[----:B------:R-:W2:Y:S04]  /*99680*/  LDL.LU R21, [R1+0x184] ;  /* 0x0001840001157983 */ /* 0x000ea80000300800 */
[----:B-1----:R-:W2:Y:S04]  /*99690*/  LDL.LU R19, [R1+0x180] ;  /* 0x0001800001137983 */ /* 0x002ea80000300800 */
[----:B------:R-:W2:Y:S04]  /*996a0*/  LDL.LU R18, [R1+0x8] ;  /* 0x0000080001127983 */ /* 0x000ea80000300800 */
[----:B------:R-:W2:Y:S01]  /*996b0*/  LDL.LU R44, [R1+0x1a0] ;  /* 0x0001a000012c7983 */ /* 0x000ea20000300800 */
[----:B----4-:R-:W-:-:S02]  /*996c0*/  PRMT R10, R10, 0x3340, R0 ;  /* 0x000033400a0a7816 */ /* 0x010fc40000000000 */
[----:B------:R-:W-:Y:S02]  /*996d0*/  PRMT R11, R11, 0x3340, R0 ;  /* 0x000033400b0b7816 */ /* 0x000fe40000000000 */
[----:B------:R-:W-:Y:S02]  /*996e0*/  PRMT R17, R8, 0x3340, R17 ;  /* 0x0000334008117816 */ /* 0x000fe40000000011 */
[----:B------:R-:W-:Y:S02]  /*996f0*/  PRMT R10, R14, 0x5410, R10 ;  /* 0x000054100e0a7816 */ /* 0x000fe4000000000a */
[----:B------:R-:W-:Y:S02]  /*99700*/  PRMT R12, R12, 0x3340, R0 ;  /* 0x000033400c0c7816 */ /* 0x000fe40000000000 */
[----:B------:R-:W-:Y:S02]  /*99710*/  PRMT R16, R16, 0x3340, R31 ;  /* 0x0000334010107816 */ /* 0x000fe4000000001f */
[----:B------:R-:W-:-:S02]  /*99720*/  PRMT R8, R15, 0x5410, R11 ;  /* 0x000054100f087816 */ /* 0x000fc4000000000b */
[----:B0-----:R-:W-:Y:S01]  /*99730*/  PRMT R13, R13, 0x3340, R0 ;  /* 0x000033400d0d7816 */ /* 0x001fe20000000000 */
[----:B------:R0:W-:Y:S01]  /*99740*/  STL [R1+0xaa0], R10 ;  /* 0x000aa00a01007387 */ /* 0x0001e20000100800 */
[----:B------:R-:W-:-:S03]  /*99750*/  PRMT R11, R16, 0x5410, R12 ;  /* 0x00005410100b7816 */ /* 0x000fc6000000000c */
[----:B------:R3:W-:Y:S01]  /*99760*/  STL [R1+0xa80], R8 ;  /* 0x000a800801007387 */ /* 0x0007e20000100800 */
[----:B0-----:R-:W-:-:S03]  /*99770*/  PRMT R10, R17, 0x5410, R13 ;  /* 0x00005410110a7816 */ /* 0x001fc6000000000d */
[----:B------:R-:W-:Y:S01]  /*99780*/  STL [R1+0xa70], R11 ;  /* 0x000a700b01007387 */ /* 0x000fe20000100800 */
[----:B---3--:R-:W-:-:S03]  /*99790*/  LOP3.LUT R8, R29, 0xffff, RZ, 0xc0, !PT ;  /* 0x0000ffff1d087812 */ /* 0x008fc600078ec0ff */
[----:B------:R0:W-:Y:S04]  /*997a0*/  STL [R1+0xa68], R10 ;  /* 0x000a680a01007387 */ /* 0x0001e80000100800 */
[----:B------:R-:W-:Y:S01]  /*997b0*/  STL [R1+0x5e8], R8 ;  /* 0x0005e80801007387 */ /* 0x000fe20000100800 */
[----:B--2---:R-:W-:Y:S02]  /*997c0*/  LOP3.LUT R14, R24, 0xffff, RZ, 0xc0, !PT ;  /* 0x0000ffff180e7812 */ /* 0x004fe400078ec0ff */
[----:B------:R-:W-:-:S03]  /*997d0*/  LOP3.LUT R15, R22, 0xffff, RZ, 0xc0, !PT ;  /* 0x0000ffff160f7812 */ /* 0x000fc600078ec0ff */
[----:B------:R-:W-:Y:S01]  /*997e0*/  STL [R1+0x3bc], R14 ;  /* 0x0003bc0e01007387 */ /* 0x000fe20000100800 */
[----:B------:R-:W-:-:S03]  /*997f0*/  LOP3.LUT R16, R23, 0xffff, RZ, 0xc0, !PT ;  /* 0x0000ffff17107812 */ /* 0x000fc600078ec0ff */
[----:B------:R-:W2:Y:S04]  /*99800*/  LDL.LU R29, [R1+0x5fc] ;  /* 0x0005fc00011d7983 */ /* 0x000ea80000300800 */
[----:B------:R-:W-:Y:S04]  /*99810*/  STL [R1+0x560], R15 ;  /* 0x0005600f01007387 */ /* 0x000fe80000100800 */
[----:B------:R-:W3:Y:S04]  /*99820*/  LDL.LU R24, [R1+0x5f8] ;  /* 0x0005f80001187983 */ /* 0x000ee80000300800 */
[----:B------:R-:W-:Y:S04]  /*99830*/  STL [R1+0x520], R16 ;  /* 0x0005201001007387 */ /* 0x000fe80000100800 */
[----:B------:R-:W4:Y:S04]  /*99840*/  LDL.LU R22, [R1+0x534] ;  /* 0x0005340001167983 */ /* 0x000f280000300800 */
[----:B------:R-:W4:Y:S01]  /*99850*/  LDL.LU R23, [R1+0x530] ;  /* 0x0005300001177983 */ /* 0x000f220000300800 */
[----:B------:R-:W-:-:S02]  /*99860*/  LOP3.LUT R17, R30, 0xffff, RZ, 0xc0, !PT ;  /* 0x0000ffff1e117812 */ /* 0x000fc400078ec0ff */
[----:B------:R-:W-:Y:S02]  /*99870*/  LOP3.LUT R32, R51, 0xffff, RZ, 0xc0, !PT ;  /* 0x0000ffff33207812 */ /* 0x000fe400078ec0ff */
[----:B------:R-:W4:Y:S04]  /*99880*/  LDL.LU R51, [R1+0x438] ;  /* 0x0004380001337983 */ /* 0x000f280000300800 */
[----:B------:R-:W-:Y:S01]  /*99890*/  STL [R1+0x5e4], R17 ;  /* 0x0005e41101007387 */ /* 0x000fe20000100800 */
[----:B------:R-:W-:-:S03]  /*998a0*/  LOP3.LUT R31, R20, 0xffff, RZ, 0xc0, !PT ;  /* 0x0000ffff141f7812 */ /* 0x000fc600078ec0ff */
[----:B------:R-:W-:Y:S01]  /*998b0*/  STL [R1+0x3b8], R32 ;  /* 0x0003b82001007387 */ /* 0x000fe20000100800 */
[----:B------:R-:W-:-:S03]  /*998c0*/  LOP3.LUT R30, R50, 0xffff, RZ, 0xc0, !PT ;  /* 0x0000ffff321e7812 */ /* 0x000fc600078ec0ff */
[----:B------:R-:W4:Y:S01]  /*998d0*/  LDL.LU R20, [R1+0x42c] ;  /* 0x00042c0001147983 */ /* 0x000f220000300800 */
[----:B0-----:R-:W-:-:S03]  /*998e0*/  LOP3.LUT R10, R21, 0xffff, RZ, 0xc0, !PT ;  /* 0x0000ffff150a7812 */ /* 0x001fc600078ec0ff */
[----:B------:R-:W-:Y:S01]  /*998f0*/  STL [R1+0x400], R31 ;  /* 0x0004001f01007387 */ /* 0x000fe20000100800 */
[----:B------:R-:W-:-:S03]  /*99900*/  LOP3.LUT R11, R19, 0xffff, RZ, 0xc0, !PT ;  /* 0x0000ffff130b7812 */ /* 0x000fc600078ec0ff */
[----:B------:R-:W-:Y:S01]  /*99910*/  STL [R1+0x3fc], R30 ;  /* 0x0003fc1e01007387 */ /* 0x000fe20000100800 */
[----:B------:R-:W-:-:S03]  /*99920*/  LOP3.LUT R12, R18, 0xffff, RZ, 0xc0, !PT ;  /* 0x0000ffff120c7812 */ /* 0x000fc600078ec0ff */
[----:B------:R0:W-:Y:S01]  /*99930*/  STL [R1+0x168], R10 ;  /* 0x0001680a01007387 */ /* 0x0001e20000100800 */
[----:B------:R-:W-:-:S03]  /*99940*/  LOP3.LUT R13, R44, 0xffff, RZ, 0xc0, !PT ;  /* 0x0000ffff2c0d7812 */ /* 0x000fc600078ec0ff */
[----:B------:R1:W-:Y:S04]  /*99950*/  STL [R1+0x180], R11 ;  /* 0x0001800b01007387 */ /* 0x0003e80000100800 */
[----:B------:R1:W-:Y:S04]  /*99960*/  STL [R1+0x57c], R12 ;  /* 0x00057c0c01007387 */ /* 0x0003e80000100800 */
[----:B------:R-:W4:Y:S04]  /*99970*/  LDL.LU R50, [R1+0x2a4] ;  /* 0x0002a40001327983 */ /* 0x000f280000300800 */
[----:B------:R1:W-:Y:S04]  /*99980*/  STL [R1+0x580], R13 ;  /* 0x0005800d01007387 */ /* 0x0003e80000100800 */
[----:B------:R-:W4:Y:S04]  /*99990*/  LDL.LU R21, [R1+0x2a0] ;  /* 0x0002a00001157983 */ /* 0x000f280000300800 */
[----:B------:R-:W4:Y:S04]  /*999a0*/  LDL.LU R19, [R1+0x1b0] ;  /* 0x0001b00001137983 */ /* 0x000f280000300800 */
[----:B------:R-:W4:Y:S04]  /*999b0*/  LDL.LU R18, [R1+0x20] ;  /* 0x0000200001127983 */ /* 0x000f280000300800 */
        /* <DEDUP_REMOVED lines=14> */
[----:B0-----:R-:W-:-:S03]  /*99aa0*/  PRMT R10, R17, 0x5410, R13 ;  /* 0x00005410110a7816 */ /* 0x001fc6000000000d */
[----:B------:R-:W-:Y:S04]  /*99ab0*/  STL [R1+0x968], R11 ;  /* 0x0009680b01007387 */ /* 0x000fe80000100800 */
[----:B------:R0:W-:Y:S01]  /*99ac0*/  STL [R1+0x95c], R10 ;  /* 0x00095c0a01007387 */ /* 0x0001e20000100800 */
[----:B------:R-:W-:Y:S02]  /*99ad0*/  LOP3.LUT R7, R7, 0xffff, RZ, 0xc0, !PT ;  /* 0x0000ffff07077812 */ /* 0x000fe400078ec0ff */
[----:B--2---:R-:W-:Y:S02]  /*99ae0*/  LOP3.LUT R8, R29, 0xffff, RZ, 0xc0, !PT ;  /* 0x0000ffff1d087812 */ /* 0x004fe400078ec0ff */
[----:B---3--:R-:W-:-:S03]  /*99af0*/  LOP3.LUT R14, R24, 0xffff, RZ, 0xc0, !PT ;  /* 0x0000ffff180e7812 */ /* 0x008fc600078ec0ff */
[----:B------:R-:W-:Y:S01]  /*99b00*/  STL [R1+0x634], R8 ;  /* 0x0006340801007387 */ /* 0x000fe20000100800 */
[----:B----4-:R-:W-:-:S03]  /*99b10*/  LOP3.LUT R15, R22, 0xffff, RZ, 0xc0, !PT ;  /* 0x0000ffff160f7812 */ /* 0x010fc600078ec0ff */
[----:B------:R1:W-:Y:S01]  /*99b20*/  STL [R1+0x568], R14 ;  /* 0x0005680e01007387 */ /* 0x0003e20000100800 */
[----:B------:R-:W-:-:S03]  /*99b30*/  LOP3.LUT R16, R23, 0xffff, RZ, 0xc0, !PT ;  /* 0x0000ffff17107812 */ /* 0x000fc600078ec0ff */
[----:B------:R-:W-:Y:S04]  /*99b40*/  STL [R1+0x534], R15 ;  /* 0x0005340f01007387 */ /* 0x000fe80000100800 */
[----:B------:R-:W-:Y:S04]  /*99b50*/  STL [R1+0x630], R16 ;  /* 0x0006301001007387 */ /* 0x000fe80000100800 */
[----:B------:R-:W2:Y:S04]  /*99b60*/  LDL.LU R30, [R1+0x604] ;  /* 0x00060400011e7983 */ /* 0x000ea80000300800 */
[----:B------:R-:W3:Y:S01]  /*99b70*/  LDL.LU R29, [R1+0x600] ;  /* 0x00060000011d7983 */ /* 0x000ee20000300800 */
[----:B------:R-:W-:-:S02]  /*99b80*/  LOP3.LUT R17, R51, 0xffff, RZ, 0xc0, !PT ;  /* 0x0000ffff33117812 */ /* 0x000fc400078ec0ff */
[----:B------:R-:W-:-:S05]  /*99b90*/  LOP3.LUT R20, R20, 0xffff, RZ, 0xc0, !PT ;  /* 0x0000ffff14147812 */ /* 0x000fca00078ec0ff */
[----:B------:R4:W-:Y:S04]  /*99ba0*/  STL [R1+0x530], R20 ;  /* 0x0005301401007387 */ /* 0x0009e80000100800 */
[----:B------:R-:W-:Y:S04]  /*99bb0*/  STL [R1+0x62c], R17 ;  /* 0x00062c1101007387 */ /* 0x000fe80000100800 */
[----:B------:R-:W3:Y:S04]  /*99bc0*/  LDL.LU R24, [R1+0x540] ;  /* 0x0005400001187983 */ /* 0x000ee80000300800 */
[----:B------:R-:W3:Y:S04]  /*99bd0*/  LDL.LU R22, [R1+0x538] ;  /* 0x0005380001167983 */ /* 0x000ee80000300800 */
[----:B------:R-:W3:Y:S01]  /*99be0*/  LDL.LU R23, [R1+0x44c] ;  /* 0x00044c0001177983 */ /* 0x000ee20000300800 */
[----:B------:R-:W-:-:S02]  /*99bf0*/  LOP3.LUT R32, R50, 0xffff, RZ, 0xc0, !PT ;  /* 0x0000ffff32207812 */ /* 0x000fc400078ec0ff */
[----:B------:R-:W-:-:S03]  /*99c00*/  LOP3.LUT R31, R21, 0xffff, RZ, 0xc0, !PT ;  /* 0x0000ffff151f7812 */ /* 0x000fc600078ec0ff */
[----:B------:R-:W-:Y:S01]  /*99c10*/  STL [R1+0x438], R32 ;  /* 0x0004382001007387 */ /* 0x000fe20000100800 */
[----:B0-----:R-:W-:-:S03]  /*99c20*/  LOP3.LUT R10, R19, 0xffff, RZ, 0xc0, !PT ;  /* 0x0000ffff130a7812 */ /* 0x001fc600078ec0ff */
[----:B------:R-:W-:Y:S01]  /*99c30*/  STL [R1+0x5fc], R31 ;  /* 0x0005fc1f01007387 */ /* 0x000fe20000100800 */
[----:B------:R-:W-:-:S03]  /*99c40*/  LOP3.LUT R11, R18, 0xffff, RZ, 0xc0, !PT ;  /* 0x0000ffff120b7812 */ /* 0x000fc600078ec0ff */
[----:B------:R0:W-:Y:S01]  /*99c50*/  STL [R1+0x42c], R10 ;  /* 0x00042c0a01007387 */ /* 0x0001e20000100800 */
[----:B------:R-:W-:-:S03]  /*99c60*/  LOP3.LUT R13, R44, 0xffff, RZ, 0xc0, !PT ;  /* 0x0000ffff2c0d7812 */ /* 0x000fc600078ec0ff */
[----:B------:R0:W-:Y:S04]  /*99c70*/  STL [R1+0x1b0], R11 ;  /* 0x0001b00b01007387 */ /* 0x0001e80000100800 */
[----:B------:R-:W3:Y:S04]  /*99c80*/  LDL.LU R19, [R1+0x444] ;  /* 0x0004440001137983 */ /* 0x000ee80000300800 */
[----:B------:R-:W-:Y:S04]  /*99c90*/  STL [R1+0x5f8], R13 ;  /* 0x0005f80d01007387 */ /* 0x000fe80000100800 */
[----:B------:R-:W3:Y:S04]  /*99ca0*/  LDL.LU R18, [R1+0x2c4] ;  /* 0x0002c40001127983 */ /* 0x000ee80000300800 */
[----:B------:R-:W3:Y:S01]  /*99cb0*/  LDL.LU R51, [R1+0x2b8] ;  /* 0x0002b80001337983 */ /* 0x000ee20000300800 */
[----:B-1----:R-:W-:-:S03]  /*99cc0*/  PRMT R14, R14, 0x3340, R20 ;  /* 0x000033400e0e7816 */ /* 0x002fc60000000014 */
[----:B------:R1:W-:Y:S04]  /*99cd0*/  STL [R1+0x3c28], R7 ;  /* 0x003c280701007387 */ /* 0x0003e80000100800 */
[----:B------:R-:W3:Y:S04]  /*99ce0*/  LDL.LU R50, [R1+0x1c0] ;  /* 0x0001c00001327983 */ /* 0x000ee80000300800 */
[----:B------:R-:W3:Y:S04]  /*99cf0*/  LDL.LU R21, [R1+0x30] ;  /* 0x0000300001157983 */ /* 0x000ee80000300800 */
[----:B----4-:R-:W4:Y:S04]  /*99d00*/  LDL.LU R20, [R1+0x2c] ;  /* 0x00002c0001147983 */ /* 0x010f280000300800 */
[----:B------:R-:W4:Y:S01]  /*99d10*/  LDL.LU R44, [R1+0x1c8] ;  /* 0x0001c800012c7983 */ /* 0x000f220000300800 */
[----:B0-----:R-:W-:-:S02]  /*99d20*/  PRMT R10, R10, 0x3340, R0 ;  /* 0x000033400a0a7816 */ /* 0x001fc40000000000 */
[----:B------:R-:W-:Y:S02]  /*99d30*/  PRMT R11, R11, 0x3340, R0 ;  /* 0x000033400b0b7816 */ /* 0x000fe40000000000 */
[----:B------:R-:W-:Y:S02]  /*99d40*/  PRMT R15, R15, 0x3340, R32 ;  /* 0x000033400f0f7816 */ /* 0x000fe40000000020 */
[----:B------:R-:W-:Y:S02]  /*99d50*/  PRMT R17, R8, 0x3340, R17 ;  /* 0x0000334008117816 */ /* 0x000fe40000000011 */
[----:B------:R-:W-:Y:S02]  /*99d60*/  PRMT R12, R7, 0x3340, R0 ;  /* 0x00003340070c7816 */ /* 0x000fe40000000000 */
[----:B------:R-:W-:Y:S02]  /*99d70*/  PRMT R8, R14, 0x5410, R10 ;  /* 0x000054100e087816 */ /* 0x000fe4000000000a */
[----:B------:R-:W-:-:S02]  /*99d80*/  PRMT R16, R16, 0x3340, R31 ;  /* 0x0000334010107816 */ /* 0x000fc4000000001f */
[----:B-1----:R-:W-:Y:S02]  /*99d90*/  PRMT R7, R15, 0x5410, R11 ;  /* 0x000054100f077816 */ /* 0x002fe4000000000b */
[----:B------:R-:W-:Y:S01]  /*99da0*/  PRMT R13, R13, 0x3340, R0 ;  /* 0x000033400d0d7816 */ /* 0x000fe20000000000 */
[----:B------:R0:W-:Y:S01]  /*99db0*/  STL [R1+0x94c], R8 ;  /* 0x00094c0801007387 */ /* 0x0001e20000100800 */
[----:B------:R-:W-:-:S03]  /*99dc0*/  PRMT R10, R16, 0x5410, R12 ;  /* 0x00005410100a7816 */ /* 0x000fc6000000000c */
[----:B------:R2:W-:Y:S01]  /*99dd0*/  STL [R1+0x940], R7 ;  /* 0x0009400701007387 */ /* 0x0005e20000100800 */
[----:B0-----:R-:W-:-:S03]  /*99de0*/  PRMT R8, R17, 0x5410, R13 ;  /* 0x0000541011087816 */ /* 0x001fc6000000000d */
[----:B------:R-:W-:Y:S04]  /*99df0*/  STL [R1+0x93c], R10 ;  /* 0x00093c0a01007387 */ /* 0x000fe80000100800 */
[----:B------:R0:W-:Y:S01]  /*99e00*/  STL [R1+0x928], R8 ;  /* 0x0009280801007387 */ /* 0x0001e20000100800 */
[----:B--2---:R-:W-:Y:S02]  /*99e10*/  LOP3.LUT R7, R30, 0xffff, RZ, 0xc0, !PT ;  /* 0x0000ffff1e077812 */ /* 0x004fe400078ec0ff */
[----:B---3--:R-:W-:-:S03]  /*99e20*/  LOP3.LUT R14, R29, 0xffff, RZ, 0xc0, !PT ;  /* 0x0000ffff1d0e7812 */ /* 0x008fc600078ec0ff */
[----:B------:R-:W-:Y:S04]  /*99e30*/  STL [R1+0x654], R7 ;  /* 0x0006540701007387 */ /* 0x000fe80000100800 */
[----:B------:R1:W-:Y:S01]  /*99e40*/  STL [R1+0x408], R14 ;  /* 0x0004080e01007387 */ /* 0x0003e20000100800 */
[----:B------:R-:W-:Y:S02]  /*99e50*/  LOP3.LUT R15, R24, 0xffff, RZ, 0xc0, !PT ;  /* 0x0000ffff180f7812 */ /* 0x000fe400078ec0ff */
[----:B------:R-:W-:-:S03]  /*99e60*/  LOP3.LUT R16, R22, 0xffff, RZ, 0xc0, !PT ;  /* 0x0000ffff16107812 */ /* 0x000fc600078ec0ff */
[----:B------:R2:W-:Y:S01]  /*99e70*/  STL [R1+0x5e0], R15 ;  /* 0x0005e00f01007387 */ /* 0x0005e20000100800 */
[----:B0-----:R-:W-:-:S03]  /*99e80*/  LOP3.LUT R8, R23, 0xffff, RZ, 0xc0, !PT ;  /* 0x0000ffff17087812 */ /* 0x001fc600078ec0ff */
[----:B------:R-:W3:Y:S04]  /*99e90*/  LDL.LU R30, [R1+0x610] ;  /* 0x00061000011e7983 */ /* 0x000ee80000300800 */
[----:B------:R-:W-:Y:S04]  /*99ea0*/  STL [R1+0x5c4], R16 ;  /* 0x0005c41001007387 */ /* 0x000fe80000100800 */
[----:B------:R-:W3:Y:S04]  /*99eb0*/  LDL.LU R29, [R1+0x60c] ;  /* 0x00060c00011d7983 */ /* 0x000ee80000300800 */
[----:B------:R-:W3:Y:S04]  /*99ec0*/  LDL.LU R24, [R1+0x608] ;  /* 0x0006080001187983 */ /* 0x000ee80000300800 */
[----:B------:R-:W-:Y:S04]  /*99ed0*/  STL [R1+0x64c], R8 ;  /* 0x00064c0801007387 */ /* 0x000fe80000100800 */
[----:B------:R-:W3:Y:S04]  /*99ee0*/  LDL.LU R22, [R1+0x548] ;  /* 0x0005480001167983 */ /* 0x000ee80000300800 */
[----:B------:R-:W3:Y:S01]  /*99ef0*/  LDL.LU R23, [R1+0x460] ;  /* 0x0004600001177983 */ /* 0x000ee20000300800 */
[----:B------:R-:W-:-:S02]  /*99f00*/  LOP3.LUT R19, R19, 0xffff, RZ, 0xc0, !PT ;  /* 0x0000ffff13137812 */ /* 0x000fc400078ec0ff */
[----:B------:R-:W-:-:S03]  /*99f10*/  LOP3.LUT R18, R18, 0xffff, RZ, 0xc0, !PT ;  /* 0x0000ffff12127812 */ /* 0x000fc600078ec0ff */
[----:B------:R0:W-:Y:S01]  /*99f20*/  STL [R1+0x1a0], R19 ;  /* 0x0001a01301007387 */ /* 0x0001e20000100800 */
[----:B------:R-:W-:-:S03]  /*99f30*/  LOP3.LUT R17, R51, 0xffff, RZ, 0xc0, !PT ;  /* 0x0000ffff33117812 */ /* 0x000fc600078ec0ff */
[----:B------:R0:W-:Y:S01]  /*99f40*/  STL [R1+0x59c], R18 ;  /* 0x00059c1201007387 */ /* 0x0001e20000100800 */
[----:B------:R-:W-:Y:S02]  /*99f50*/  LOP3.LUT R10, R50, 0xffff, RZ, 0xc0, !PT ;  /* 0x0000ffff320a7812 */ /* 0x000fe400078ec0ff */
[----:B------:R-:W-:-:S03]  /*99f60*/  LOP3.LUT R11, R21, 0xffff, RZ, 0xc0, !PT ;  /* 0x0000ffff150b7812 */ /* 0x000fc600078ec0ff */
[----:B------:R0:W-:Y:S01]  /*99f70*/  STL [R1+0x5b8], R10 ;  /* 0x0005b80a01007387 */ /* 0x0001e20000100800 */
[----:B----4-:R-:W-:-:S03]  /*99f80*/  LOP3.LUT R12, R20, 0xffff, RZ, 0xc0, !PT ;  /* 0x0000ffff140c7812 */ /* 0x010fc600078ec0ff */
[----:B------:R-:W-:Y:S01]  /*99f90*/  STL [R1+0x598], R17 ;  /* 0x0005981101007387 */ /* 0x000fe20000100800 */
[----:B------:R-:W-:-:S03]  /*99fa0*/  LOP3.LUT R13, R44, 0xffff, RZ, 0xc0, !PT ;  /* 0x0000ffff2c0d7812 */ /* 0x000fc600078ec0ff */
[----:B------:R4:W-:Y:S04]  /*99fb0*/  STL [R1+0x540], R11 ;  /* 0x0005400b01007387 */ /* 0x0009e80000100800 */
[----:B------:R4:W-:Y:S04]  /*99fc0*/  STL [R1+0x704], R12 ;  /* 0x0007040c01007387 */ /* 0x0009e80000100800 */
[----:B------:R-:W3:Y:S01]  /*99fd0*/  LDL.LU R20, [R1+0x45c] ;  /* 0x00045c0001147983 */ /* 0x000ee20000300800 */
[----:B-1----:R-:W-:-:S03]  /*99fe0*/  PRMT R14, R14, 0x3340, R19 ;  /* 0x000033400e0e7816 */ /* 0x002fc60000000013 */
[----:B------:R1:W-:Y:S01]  /*99ff0*/  STL [R1+0x644], R13 ;  /* 0x0006440d01007387 */ /* 0x0003e20000100800 */
[----:B--2---:R-:W-:-:S03]  /*9a000*/  PRMT R15, R15, 0x3340, R18 ;  /* 0x000033400f0f7816 */ /* 0x004fc60000000012 */
[----:B------:R-:W2:Y:S04]  /*9a010*/  LDL.LU R51, [R1+0x458] ;  /* 0x0004580001337983 */ /* 0x000ea80000300800 */
[----:B------:R-:W2:Y:S04]  /*9a020*/  LDL.LU R21, [R1+0x2d0] ;  /* 0x0002d00001157983 */ /* 0x000ea80000300800 */
[----:B------:R-:W2:Y:S04]  /*9a030*/  LDL.LU R50, [R1+0x1d0] ;  /* 0x0001d00001327983 */ /* 0x000ea80000300800 */
[----:B0-----:R-:W2:Y:S04]  /*9a040*/  LDL.LU R19, [R1+0x74] ;  /* 0x0000740001137983 */ /* 0x001ea80000300800 */
[----:B------:R-:W2:Y:S04]  /*9a050*/  LDL.LU R18, [R1+0x1d8] ;  /* 0x0001d80001127983 */ /* 0x000ea80000300800 */
[----:B------:R-:W2:Y:S01]  /*9a060*/  LDL.LU R44, [R1+0x1d4] ;  /* 0x0001d400012c7983 */ /* 0x000ea20000300800 */
[----:B------:R-:W-:-:S02]  /*9a070*/  PRMT R10, R10, 0x3340, R0 ;  /* 0x000033400a0a7816 */ /* 0x000fc40000000000 */
[--C-:B----4-:R-:W-:Y:S02]  /*9a080*/  PRMT R11, R11, 0x3340, R0.reuse ;  /* 0x000033400b0b7816 */ /* 0x110fe40000000000 */
[----:B------:R-:W-:Y:S02]  /*9a090*/  PRMT R16, R16, 0x3340, R17 ;  /* 0x0000334010107816 */ /* 0x000fe40000000011 */
[----:B------:R-:W-:Y:S02]  /*9a0a0*/  PRMT R12, R12, 0x3340, R0 ;  /* 0x000033400c0c7816 */ /* 0x000fe40000000000 */
[----:B------:R-:W-:Y:S02]  /*9a0b0*/  PRMT R17, R7, 0x3340, R8 ;  /* 0x0000334007117816 */ /* 0x000fe40000000008 */
[----:B------:R-:W-:Y:S02]  /*9a0c0*/  PRMT R8, R14, 0x5410, R10 ;  /* 0x000054100e087816 */ /* 0x000fe4000000000a */
[----:B-1----:R-:W-:-:S02]  /*9a0d0*/  PRMT R13, R13, 0x3340, R0 ;  /* 0x000033400d0d7816 */ /* 0x002fc40000000000 */
[----:B------:R-:W-:Y:S02]  /*9a0e0*/  PRMT R10, R15, 0x5410, R11 ;  /* 0x000054100f0a7816 */ /* 0x000fe4000000000b */
[----:B------:R-:W-:Y:S01]  /*9a0f0*/  PRMT R7, R16, 0x5410, R12 ;  /* 0x0000541010077816 */ /* 0x000fe2000000000c */
[----:B------:R0:W-:Y:S04]  /*9a100*/  STL [R1+0x918], R8 ;  /* 0x0009180801007387 */ /* 0x0001e80000100800 */
[----:B------:R-:W-:Y:S04]  /*9a110*/  STL [R1+0x914], R10 ;  /* 0x0009140a01007387 */ /* 0x000fe80000100800 */
[----:B------:R1:W-:Y:S01]  /*9a120*/  STL [R1+0x910], R7 ;  /* 0x0009100701007387 */ /* 0x0003e20000100800 */
[----:B0-----:R-:W-:-:S05]  /*9a130*/  PRMT R8, R17, 0x5410, R13 ;  /* 0x0000541011087816 */ /* 0x001fca000000000d */
[----:B------:R0:W-:Y:S01]  /*9a140*/  STL [R1+0x8f8], R8 ;  /* 0x0008f80801007387 */ /* 0x0001e20000100800 */
[----:B---3--:R-:W-:-:S05]  /*9a150*/  LOP3.LUT R16, R30, 0xffff, RZ, 0xc0, !PT ;  /* 0x0000ffff1e107812 */ /* 0x008fca00078ec0ff */
[----:B------:R-:W-:Y:S01]  /*9a160*/  STL [R1+0x670], R16 ;  /* 0x0006701001007387 */ /* 0x000fe20000100800 */
[----:B-1----:R-:W-:Y:S02]  /*9a170*/  LOP3.LUT R7, R29, 0xffff, RZ, 0xc0, !PT ;  /* 0x0000ffff1d077812 */ /* 0x002fe400078ec0ff */
[----:B------:R-:W-:-:S05]  /*9a180*/  LOP3.LUT R14, R24, 0xffff, RZ, 0xc0, !PT ;  /* 0x0000ffff180e7812 */ /* 0x000fca00078ec0ff */
[----:B------:R-:W-:Y:S01]  /*9a190*/  STL [R1+0x600], R14 ;  /* 0x0006000e01007387 */ /* 0x000fe20000100800 */
[----:B------:R-:W-:-:S03]  /*9a1a0*/  LOP3.LUT R15, R22, 0xffff, RZ, 0xc0, !PT ;  /* 0x0000ffff160f7812 */ /* 0x000fc600078ec0ff */
[----:B------:R-:W-:Y:S01]  /*9a1b0*/  STL [R1+0x604], R7 ;  /* 0x0006040701007387 */ /* 0x000fe20000100800 */
[----:B------:R-:W-:-:S03]  /*9a1c0*/  LOP3.LUT R17, R23, 0xffff, RZ, 0xc0, !PT ;  /* 0x0000ffff17117812 */ /* 0x000fc600078ec0ff */
[----:B------:R1:W-:Y:S04]  /*9a1d0*/  STL [R1+0x538], R15 ;  /* 0x0005380f01007387 */ /* 0x0003e80000100800 */
[----:B------:R-:W3:Y:S04]  /*9a1e0*/  LDL.LU R30, [R1+0x618] ;  /* 0x00061800011e7983 */ /* 0x000ee80000300800 */
[----:B------:R-:W4:Y:S04]  /*9a1f0*/  LDL.LU R29, [R1+0x614] ;  /* 0x00061400011d7983 */ /* 0x000f280000300800 */
[----:B------:R-:W-:Y:S04]  /*9a200*/  STL [R1+0x668], R17 ;  /* 0x0006681101007387 */ /* 0x000fe80000100800 */
[----:B------:R-:W4:Y:S04]  /*9a210*/  LDL.LU R24, [R1+0x558] ;  /* 0x0005580001187983 */ /* 0x000f280000300800 */
[----:B------:R-:W4:Y:S01]  /*9a220*/  LDL.LU R22, [R1+0x554] ;  /* 0x0005540001167983 */ /* 0x000f220000300800 */
[----:B0-----:R-:W-:-:S03]  /*9a230*/  LOP3.LUT R8, R20, 0xffff, RZ, 0xc0, !PT ;  /* 0x0000ffff14087812 */ /* 0x001fc600078ec0ff */
[----:B------:R-:W4:Y:S01]  /*9a240*/  LDL.LU R20, [R1+0x478] ;  /* 0x0004780001147983 */ /* 0x000f220000300800 */
[----:B--2---:R-:W-:-:S03]  /*9a250*/  LOP3.LUT R31, R51, 0xffff, RZ, 0xc0, !PT ;  /* 0x0000ffff331f7812 */ /* 0x004fc600078ec0ff */
[----:B------:R-:W-:Y:S01]  /*9a260*/  STL [R1+0x460], R8 ;  /* 0x0004600801007387 */ /* 0x000fe20000100800 */
[----:B------:R-:W-:-:S03]  /*9a270*/  LOP3.LUT R21, R21, 0xffff, RZ, 0xc0, !PT ;  /* 0x0000ffff15157812 */ /* 0x000fc600078ec0ff */
[----:B------:R-:W-:Y:S01]  /*9a280*/  STL [R1+0x45c], R31 ;  /* 0x00045c1f01007387 */ /* 0x000fe20000100800 */
[----:B------:R-:W-:-:S03]  /*9a290*/  LOP3.LUT R10, R50, 0xffff, RZ, 0xc0, !PT ;  /* 0x0000ffff320a7812 */ /* 0x000fc600078ec0ff */
[----:B------:R0:W-:Y:S01]  /*9a2a0*/  STL [R1+0x44c], R21 ;  /* 0x00044c1501007387 */ /* 0x0001e20000100800 */
[----:B------:R-:W-:-:S03]  /*9a2b0*/  LOP3.LUT R11, R19, 0xffff, RZ, 0xc0, !PT ;  /* 0x0000ffff130b7812 */ /* 0x000fc600078ec0ff */
[----:B------:R2:W-:Y:S01]  /*9a2c0*/  STL [R1+0x458], R10 ;  /* 0x0004580a01007387 */ /* 0x0005e20000100800 */
[----:B------:R-:W-:-:S03]  /*9a2d0*/  LOP3.LUT R12, R18, 0xffff, RZ, 0xc0, !PT ;  /* 0x0000ffff120c7812 */ /* 0x000fc600078ec0ff */
[----:B------:R2:W-:Y:S01]  /*9a2e0*/  STL [R1+0x444], R11 ;  /* 0x0004440b01007387 */ /* 0x0005e20000100800 */
[----:B------:R-:W-:-:S03]  /*9a2f0*/  LOP3.LUT R13, R44, 0xffff, RZ, 0xc0, !PT ;  /* 0x0000ffff2c0d7812 */ /* 0x000fc600078ec0ff */
[----:B------:R2:W-:Y:S04]  /*9a300*/  STL [R1+0x610], R12 ;  /* 0x0006100c01007387 */ /* 0x0005e80000100800 */
[----:B------:R-:W4:Y:S04]  /*9a310*/  LDL.LU R19, [R1+0x468] ;  /* 0x0004680001137983 */ /* 0x000f280000300800 */
[----:B------:R2:W-:Y:S04]  /*9a320*/  STL [R1+0x60c], R13 ;  /* 0x00060c0d01007387 */ /* 0x0005e80000100800 */
[----:B------:R-:W4:Y:S01]  /*9a330*/  LDL.LU R23, [R1+0x2fc] ;  /* 0x0002fc0001177983 */ /* 0x000f220000300800 */
[----:B-1----:R-:W-:-:S03]  /*9a340*/  PRMT R15, R15, 0x3340, R21 ;  /* 0x000033400f0f7816 */ /* 0x002fc60000000015 */
[----:B------:R-:W4:Y:S04]  /*9a350*/  LDL.LU R18, [R1+0x2f4] ;  /* 0x0002f40001127983 */ /* 0x000f280000300800 */
[----:B------:R-:W4:Y:S04]  /*9a360*/  LDL.LU R51, [R1+0x9c] ;  /* 0x00009c0001337983 */ /* 0x000f280000300800 */
[----:B------:R-:W4:Y:S04]  /*9a370*/  LDL.LU R50, [R1+0x1e8] ;  /* 0x0001e80001327983 */ /* 0x000f280000300800 */
[----:B0-----:R-:W4:Y:S04]  /*9a380*/  LDL.LU R21, [R1+0x1e0] ;  /* 0x0001e00001157983 */ /* 0x001f280000300800 */
[----:B------:R-:W4:Y:S01]  /*9a390*/  LDL.LU R44, [R1+0xb8] ;  /* 0x0000b800012c7983 */ /* 0x000f220000300800 */
[----:B--2---:R-:W-:-:S02]  /*9a3a0*/  PRMT R10, R10, 0x3340, R0 ;  /* 0x000033400a0a7816 */ /* 0x004fc40000000000 */
[----:B------:R-:W-:Y:S02]  /*9a3b0*/  PRMT R14, R14, 0x3340, R31 ;  /* 0x000033400e0e7816 */ /* 0x000fe4000000001f */
[----:B------:R-:W-:Y:S02]  /*9a3c0*/  PRMT R16, R16, 0x3340, R17 ;  /* 0x0000334010107816 */ /* 0x000fe40000000011 */
[----:B------:R-:W-:Y:S02]  /*9a3d0*/  PRMT R17, R7, 0x3340, R8 ;  /* 0x0000334007117816 */ /* 0x000fe40000000008 */
[----:B------:R-:W-:Y:S02]  /*9a3e0*/  PRMT R11, R11, 0x3340, R0 ;  /* 0x000033400b0b7816 */ /* 0x000fe40000000000 */
[----:B------:R-:W-:Y:S02]  /*9a3f0*/  PRMT R7, R14, 0x5410, R10 ;  /* 0x000054100e077816 */ /* 0x000fe4000000000a */
[----:B------:R-:W-:-:S02]  /*9a400*/  PRMT R12, R12, 0x3340, R0 ;  /* 0x000033400c0c7816 */ /* 0x000fc40000000000 */
[----:B------:R-:W-:Y:S01]  /*9a410*/  PRMT R13, R13, 0x3340, R0 ;  /* 0x000033400d0d7816 */ /* 0x000fe20000000000 */
[----:B------:R0:W-:Y:S01]  /*9a420*/  STL [R1+0x8d8], R7 ;  /* 0x0008d80701007387 */ /* 0x0001e20000100800 */
[----:B------:R-:W-:Y:S02]  /*9a430*/  PRMT R10, R15, 0x5410, R11 ;  /* 0x000054100f0a7816 */ /* 0x000fe4000000000b */
[----:B------:R-:W-:-:S03]  /*9a440*/  PRMT R8, R16, 0x5410, R12 ;  /* 0x0000541010087816 */ /* 0x000fc6000000000c */
[----:B------:R-:W-:Y:S01]  /*9a450*/  STL [R1+0x8d4], R10 ;  /* 0x0008d40a01007387 */ /* 0x000fe20000100800 */
[----:B0-----:R-:W-:-:S03]  /*9a460*/  PRMT R7, R17, 0x5410, R13 ;  /* 0x0000541011077816 */ /* 0x001fc6000000000d */
[----:B------:R-:W-:Y:S04]  /*9a470*/  STL [R1+0x8b0], R8 ;  /* 0x0008b00801007387 */ /* 0x000fe80000100800 */
[----:B------:R0:W-:Y:S01]  /*9a480*/  STL [R1+0x8ac], R7 ;  /* 0x0008ac0701007387 */ /* 0x0001e20000100800 */
[----:B---3--:R-:W-:Y:S02]  /*9a490*/  LOP3.LUT R15, R30, 0xffff, RZ, 0xc0, !PT ;  /* 0x0000ffff1e0f7812 */ /* 0x008fe400078ec0ff */
[----:B----4-:R-:W-:-:S03]  /*9a4a0*/  LOP3.LUT R16, R29, 0xffff, RZ, 0xc0, !PT ;  /* 0x0000ffff1d107812 */ /* 0x010fc600078ec0ff */
[----:B------:R1:W-:Y:S04]  /*9a4b0*/  STL [R1+0x608], R15 ;  /* 0x0006080f01007387 */ /* 0x0003e80000100800 */
[----:B------:R-:W-:Y:S01]  /*9a4c0*/  STL [R1+0x684], R16 ;  /* 0x0006841001007387 */ /* 0x000fe20000100800 */
[----:B0-----:R-:W-:Y:S02]  /*9a4d0*/  LOP3.LUT R7, R24, 0xffff, RZ, 0xc0, !PT ;  /* 0x0000ffff18077812 */ /* 0x001fe400078ec0ff */
[----:B------:R-:W-:-:S05]  /*9a4e0*/  LOP3.LUT R14, R22, 0xffff, RZ, 0xc0, !PT ;  /* 0x0000ffff160e7812 */ /* 0x000fca00078ec0ff */
[----:B------:R-:W-:Y:S04]  /*9a4f0*/  STL [R1+0x548], R14 ;  /* 0x0005480e01007387 */ /* 0x000fe80000100800 */
[----:B------:R-:W2:Y:S04]  /*9a500*/  LDL.LU R30, [R1+0x620] ;  /* 0x00062000011e7983 */ /* 0x000ea80000300800 */
[----:B------:R-:W-:Y:S01]  /*9a510*/  STL [R1+0x680], R7 ;  /* 0x0006800701007387 */ /* 0x000fe20000100800 */
[----:B------:R-:W-:-:S05]  /*9a520*/  LOP3.LUT R20, R20, 0xffff, RZ, 0xc0, !PT ;  /* 0x0000ffff14147812 */ /* 0x000fca00078ec0ff */
[----:B------:R0:W-:Y:S04]  /*9a530*/  STL [R1+0x554], R20 ;  /* 0x0005541401007387 */ /* 0x0001e80000100800 */
[----:B------:R-:W3:Y:S04]  /*9a540*/  LDL.LU R29, [R1+0x61c] ;  /* 0x00061c00011d7983 */ /* 0x000ee80000300800 */
[----:B------:R-:W4:Y:S04]  /*9a550*/  LDL.LU R24, [R1+0x56c] ;  /* 0x00056c0001187983 */ /* 0x000f280000300800 */
[----:B------:R-:W4:Y:S01]  /*9a560*/  LDL.LU R22, [R1+0x55c] ;  /* 0x00055c0001167983 */ /* 0x000f220000300800 */
[----:B------:R-:W-:-:S03]  /*9a570*/  LOP3.LUT R17, R19, 0xffff, RZ, 0xc0, !PT ;  /* 0x0000ffff13117812 */ /* 0x000fc600078ec0ff */
[----:B------:R-:W4:Y:S04]  /*9a580*/  LDL.LU R19, [R1+0x498] ;  /* 0x0004980001137983 */ /* 0x000f280000300800 */
[----:B------:R-:W-:Y:S01]  /*9a590*/  STL [R1+0x67c], R17 ;  /* 0x00067c1101007387 */ /* 0x000fe20000100800 */
[----:B------:R-:W-:Y:S02]  /*9a5a0*/  LOP3.LUT R8, R23, 0xffff, RZ, 0xc0, !PT ;  /* 0x0000ffff17087812 */ /* 0x000fe400078ec0ff */
[----:B------:R-:W-:Y:S02]  /*9a5b0*/  LOP3.LUT R31, R18, 0xffff, RZ, 0xc0, !PT ;  /* 0x0000ffff121f7812 */ /* 0x000fe400078ec0ff */
[----:B------:R-:W4:Y:S01]  /*9a5c0*/  LDL.LU R18, [R1+0x490] ;  /* 0x0004900001127983 */ /* 0x000f220000300800 */
[----:B------:R-:W-:-:S03]  /*9a5d0*/  LOP3.LUT R10, R51, 0xffff, RZ, 0xc0, !PT ;  /* 0x0000ffff330a7812 */ /* 0x000fc600078ec0ff */
        /* <DEDUP_REMOVED lines=16> */
[----:B------:R-:W-:-:S02]  /*9a6e0*/  PRMT R10, R10, 0x3340, R0 ;  /* 0x000033400a0a7816 */ /* 0x000fc40000000000 */
[----:B------:R-:W-:Y:S02]  /*9a6f0*/  PRMT R14, R14, 0x3340, R31 ;  /* 0x000033400e0e7816 */ /* 0x000fe4000000001f */
[----:B------:R-:W-:Y:S02]  /*9a700*/  PRMT R16, R16, 0x3340, R17 ;  /* 0x0000334010107816 */ /* 0x000fe40000000011 */
[----:B------:R-:W-:Y:S02]  /*9a710*/  PRMT R11, R11, 0x3340, R0 ;  /* 0x000033400b0b7816 */ /* 0x000fe40000000000 */
[----:B------:R-:W-:Y:S02]  /*9a720*/  PRMT R17, R7, 0x3340, R8 ;  /* 0x0000334007117816 */ /* 0x000fe40000000008 */
[----:B------:R-:W-:Y:S02]  /*9a730*/  PRMT R12, R12, 0x3340, R0 ;  /* 0x000033400c0c7816 */ /* 0x000fe40000000000 */
[----:B------:R-:W-:-:S02]  /*9a740*/  PRMT R7, R14, 0x5410, R10 ;  /* 0x000054100e077816 */ /* 0x000fc4000000000a */
[----:B------:R-:W-:Y:S02]  /*9a750*/  PRMT R13, R13, 0x3340, R0 ;  /* 0x000033400d0d7816 */ /* 0x000fe40000000000 */
[----:B------:R-:W-:Y:S01]  /*9a760*/  PRMT R10, R15, 0x5410, R11 ;  /* 0x000054100f0a7816 */ /* 0x000fe2000000000b */
[----:B------:R0:W-:Y:S01]  /*9a770*/  STL [R1+0x88c], R7 ;  /* 0x00088c0701007387 */ /* 0x0001e20000100800 */
[----:B------:R-:W-:-:S03]  /*9a780*/  PRMT R8, R16, 0x5410, R12 ;  /* 0x0000541010087816 */ /* 0x000fc6000000000c */
[----:B------:R-:W-:Y:S01]  /*9a790*/  STL [R1+0x870], R10 ;  /* 0x0008700a01007387 */ /* 0x000fe20000100800 */
[----:B0-----:R-:W-:-:S03]  /*9a7a0*/  PRMT R7, R17, 0x5410, R13 ;  /* 0x0000541011077816 */ /* 0x001fc6000000000d */
[----:B------:R4:W-:Y:S04]  /*9a7b0*/  STL [R1+0x86c], R8 ;  /* 0x00086c0801007387 */ /* 0x0009e80000100800 */
[----:B------:R-:W-:Y:S01]  /*9a7c0*/  STL [R1+0x868], R7 ;  /* 0x0008680701007387 */ /* 0x000fe20000100800 */
[----:B--2---:R-:W-:-:S05]  /*9a7d0*/  LOP3.LUT R15, R30, 0xffff, RZ, 0xc0, !PT ;  /* 0x0000ffff1e0f7812 */ /* 0x004fca00078ec0ff */
[----:B------:R0:W-:Y:S01]  /*9a7e0*/  STL [R1+0x614], R15 ;  /* 0x0006140f01007387 */ /* 0x0001e20000100800 */
[----:B---3--:R-:W-:Y:S02]  /*9a7f0*/  LOP3.LUT R16, R29, 0xffff, RZ, 0xc0, !PT ;  /* 0x0000ffff1d107812 */ /* 0x008fe400078ec0ff */
[----:B----4-:R-:W-:Y:S02]  /*9a800*/  LOP3.LUT R8, R24, 0xffff, RZ, 0xc0, !PT ;  /* 0x0000ffff18087812 */ /* 0x010fe400078ec0ff */
[----:B------:R-:W-:Y:S01]  /*9a810*/  LOP3.LUT R14, R22, 0xffff, RZ, 0xc0, !PT ;  /* 0x0000ffff160e7812 */ /* 0x000fe200078ec0ff */
[----:B------:R1:W-:Y:S04]  /*9a820*/  STL [R1+0x69c], R16 ;  /* 0x00069c1001007387 */ /* 0x0003e80000100800 */
[----:B------:R-:W-:Y:S04]  /*9a830*/  STL [R1+0x558], R14 ;  /* 0x0005580e01007387 */ /* 0x000fe80000100800 */
[----:B------:R-:W-:Y:S01]  /*9a840*/  STL [R1+0x698], R8 ;  /* 0x0006980801007387 */ /* 0x000fe20000100800 */
[----:B------:R-:W-:-:S05]  /*9a850*/  LOP3.LUT R19, R19, 0xffff, RZ, 0xc0, !PT ;  /* 0x0000ffff13137812 */ /* 0x000fca00078ec0ff */
[----:B------:R2:W-:Y:S04]  /*9a860*/  STL [R1+0x55c], R19 ;  /* 0x00055c1301007387 */ /* 0x0005e80000100800 */
[----:B------:R-:W3:Y:S01]  /*9a870*/  LDL.LU R30, [R1+0x628] ;  /* 0x00062800011e7983 */ /* 0x000ee20000300800 */
[----:B------:R-:W-:-:S03]  /*9a880*/  LOP3.LUT R18, R18, 0xffff, RZ, 0xc0, !PT ;  /* 0x0000ffff12127812 */ /* 0x000fc600078ec0ff */
[----:B------:R-:W4:Y:S04]  /*9a890*/  LDL.LU R29, [R1+0x624] ;  /* 0x00062400011d7983 */ /* 0x000f280000300800 */
[----:B------:R2:W-:Y:S04]  /*9a8a0*/  STL [R1+0x694], R18 ;  /* 0x0006941201007387 */ /* 0x0005e80000100800 */
[----:B------:R-:W4:Y:S04]  /*9a8b0*/  LDL.LU R24, [R1+0x578] ;  /* 0x0005780001187983 */ /* 0x000f280000300800 */
[----:B------:R-:W4:Y:S01]  /*9a8c0*/  LDL.LU R22, [R1+0x574] ;  /* 0x0005740001167983 */ /* 0x000f220000300800 */
[----:B0-----:R-:W-:-:S02]  /*9a8d0*/  PRMT R15, R15, 0x3340, R19 ;  /* 0x000033400f0f7816 */ /* 0x001fc40000000013 */
[----:B------:R-:W-:Y:S02]  /*9a8e0*/  LOP3.LUT R17, R21, 0xffff, RZ, 0xc0, !PT ;  /* 0x0000ffff15117812 */ /* 0x000fe400078ec0ff */
[----:B------:R-:W4:Y:S01]  /*9a8f0*/  LDL.LU R21, [R1+0x4a4] ;  /* 0x0004a40001157983 */ /* 0x000f220000300800 */
[----:B------:R-:W-:-:S03]  /*9a900*/  LOP3.LUT R31, R23, 0xffff, RZ, 0xc0, !PT ;  /* 0x0000ffff171f7812 */ /* 0x000fc600078ec0ff */
[----:B------:R-:W-:Y:S01]  /*9a910*/  STL [R1+0x690], R17 ;  /* 0x0006901101007387 */ /* 0x000fe20000100800 */
[----:B------:R-:W-:Y:S02]  /*9a920*/  LOP3.LUT R7, R51, 0xffff, RZ, 0xc0, !PT ;  /* 0x0000ffff33077812 */ /* 0x000fe400078ec0ff */
[----:B------:R-:W-:Y:S01]  /*9a930*/  LOP3.LUT R11, R50, 0xffff, RZ, 0xc0, !PT ;  /* 0x0000ffff320b7812 */ /* 0x000fe200078ec0ff */
        /* <DEDUP_REMOVED lines=12> */
[----:B--2---:R-:W2:Y:S04]  /*9aa00*/  LDL.LU R19, [R1+0x228] ;  /* 0x0002280001137983 */ /* 0x004ea80000300800 */
[----:B------:R-:W2:Y:S04]  /*9aa10*/  LDL.LU R18, [R1+0x224] ;  /* 0x0002240001127983 */ /* 0x000ea80000300800 */
[----:B------:R-:W2:Y:S01]  /*9aa20*/  LDL.LU R44, [R1+0x10c] ;  /* 0x00010c00012c7983 */ /* 0x000ea20000300800 */
[----:B------:R-:W-:-:S02]  /*9aa30*/  PRMT R10, R7, 0x3340, R0 ;  /* 0x00003340070a7816 */ /* 0x000fc40000000000 */
[----:B------:R-:W-:Y:S02]  /*9aa40*/  PRMT R14, R14, 0x3340, R31 ;  /* 0x000033400e0e7816 */ /* 0x000fe4000000001f */
[----:B0-----:R-:W-:Y:S02]  /*9aa50*/  PRMT R11, R11, 0x3340, R0 ;  /* 0x000033400b0b7816 */ /* 0x001fe40000000000 */
[----:B------:R-:W-:Y:S02]  /*9aa60*/  PRMT R7, R14, 0x5410, R10 ;  /* 0x000054100e077816 */ /* 0x000fe4000000000a */
[--C-:B------:R-:W-:Y:S02]  /*9aa70*/  PRMT R12, R12, 0x3340, R0.reuse ;  /* 0x000033400c0c7816 */ /* 0x100fe40000000000 */
[----:B------:R-:W-:Y:S02]  /*9aa80*/  PRMT R13, R13, 0x3340, R0 ;  /* 0x000033400d0d7816 */ /* 0x000fe40000000000 */
[----:B------:R-:W-:Y:S01]  /*9aa90*/  PRMT R17, R8, 0x3340, R17 ;  /* 0x0000334008117816 */ /* 0x000fe20000000011 */
[----:B------:R0:W-:Y:S01]  /*9aaa0*/  STL [R1+0x858], R7 ;  /* 0x0008580701007387 */ /* 0x0001e20000100800 */
[----:B------:R-:W-:-:S02]  /*9aab0*/  PRMT R10, R15, 0x5410, R11 ;  /* 0x000054100f0a7816 */ /* 0x000fc4000000000b */
        /* <DEDUP_REMOVED lines=12> */
[----:B------:R-:W3:Y:S04]  /*9ab80*/  LDL.LU R30, [R1+0x640] ;  /* 0x00064000011e7983 */ /* 0x000ee80000300800 */
[----:B------:R-:W-:Y:S01]  /*9ab90*/  STL [R1+0x6b0], R7 ;  /* 0x0006b00701007387 */ /* 0x000fe20000100800 */
[----:B------:R-:W-:-:S05]  /*9aba0*/  LOP3.LUT R21, R21, 0xffff, RZ, 0xc0, !PT ;  /* 0x0000ffff15157812 */ /* 0x000fca00078ec0ff */
[----:B------:R0:W-:Y:S04]  /*9abb0*/  STL [R1+0x4a4], R21 ;  /* 0x0004a41501007387 */ /* 0x0001e80000100800 */
[----:B------:R-:W4:Y:S04]  /*9abc0*/  LDL.LU R29, [R1+0x63c] ;  /* 0x00063c00011d7983 */ /* 0x000f280000300800 */
[----:B------:R-:W4:Y:S04]  /*9abd0*/  LDL.LU R24, [R1+0x638] ;  /* 0x0006380001187983 */ /* 0x000f280000300800 */
[----:B------:R-:W4:Y:S01]  /*9abe0*/  LDL.LU R22, [R1+0x594] ;  /* 0x0005940001167983 */ /* 0x000f220000300800 */
[----:B------:R-:W-:-:S03]  /*9abf0*/  LOP3.LUT R17, R23, 0xffff, RZ, 0xc0, !PT ;  /* 0x0000ffff17117812 */ /* 0x000fc600078ec0ff */
[----:B------:R-:W4:Y:S01]  /*9ac00*/  LDL.LU R23, [R1+0x4cc] ;  /* 0x0004cc0001177983 */ /* 0x000f220000300800 */
[----:B------:R-:W-:Y:S02]  /*9ac10*/  LOP3.LUT R8, R51, 0xffff, RZ, 0xc0, !PT ;  /* 0x0000ffff33087812 */ /* 0x000fe400078ec0ff */
[----:B------:R-:W-:Y:S01]  /*9ac20*/  LOP3.LUT R31, R50, 0xffff, RZ, 0xc0, !PT ;  /* 0x0000ffff321f7812 */ /* 0x000fe200078ec0ff */
[----:B------:R-:W-:Y:S01]  /*9ac30*/  STL [R1+0x574], R17 ;  /* 0x0005741101007387 */ /* 0x000fe20000100800 */
[----:B------:R-:W-:-:S03]  /*9ac40*/  LOP3.LUT R10, R20, 0xffff, RZ, 0xc0, !PT ;  /* 0x0000ffff140a7812 */ /* 0x000fc600078ec0ff */
[----:B------:R-:W-:Y:S01]  /*9ac50*/  STL [R1+0x6ac], R8 ;  /* 0x0006ac0801007387 */ /* 0x000fe20000100800 */
[----:B--2---:R-:W-:-:S03]  /*9ac60*/  LOP3.LUT R11, R19, 0xffff, RZ, 0xc0, !PT ;  /* 0x0000ffff130b7812 */ /* 0x004fc600078ec0ff */
[----:B------:R-:W-:Y:S01]  /*9ac70*/  STL [R1+0x4a0], R31 ;  /* 0x0004a01f01007387 */ /* 0x000fe20000100800 */
[----:B------:R-:W-:-:S03]  /*9ac80*/  LOP3.LUT R12, R18, 0xffff, RZ, 0xc0, !PT ;  /* 0x0000ffff120c7812 */ /* 0x000fc600078ec0ff */
[----:B------:R2:W-:Y:S01]  /*9ac90*/  STL [R1+0x6fc], R10 ;  /* 0x0006fc0a01007387 */ /* 0x0005e20000100800 */
[----:B------:R-:W-:-:S03]  /*9aca0*/  LOP3.LUT R13, R44, 0xffff, RZ, 0xc0, !PT ;  /* 0x0000ffff2c0d7812 */ /* 0x000fc600078ec0ff */
[----:B------:R2:W-:Y:S04]  /*9acb0*/  STL [R1+0x6a4], R11 ;  /* 0x0006a40b01007387 */ /* 0x0005e80000100800 */
[----:B------:R2:W-:Y:S04]  /*9acc0*/  STL [R1+0x100], R12 ;  /* 0x0001000c01007387 */ /* 0x0005e80000100800 */
[----:B------:R-:W4:Y:S04]  /*9acd0*/  LDL.LU R19, [R1+0x4c4] ;  /* 0x0004c40001137983 */ /* 0x000f280000300800 */
[----:B------:R2:W-:Y:S01]  /*9ace0*/  STL [R1+0x6a8], R13 ;  /* 0x0006a80d01007387 */ /* 0x0005e20000100800 */
[----:B-1----:R-:W-:-:S03]  /*9acf0*/  PRMT R15, R15, 0x3340, R21 ;  /* 0x000033400f0f7816 */ /* 0x002fc60000000015 */
[----:B------:R-:W4:Y:S04]  /*9ad00*/  LDL.LU R18, [R1+0x4ac] ;  /* 0x0004ac0001127983 */ /* 0x000f280000300800 */
        /* <DEDUP_REMOVED lines=20> */
[----:B---3--:R-:W-:-:S05]  /*9ae50*/  LOP3.LUT R7, R30, 0xffff, RZ, 0xc0, !PT ;  /* 0x0000ffff1e077812 */ /* 0x008fca00078ec0ff */
[----:B------:R-:W-:Y:S01]  /*9ae60*/  STL [R1+0x6d8], R7 ;  /* 0x0006d80701007387 */ /* 0x000fe20000100800 */
[----:B----4-:R-:W-:Y:S02]  /*9ae70*/  LOP3.LUT R14, R29, 0xffff, RZ, 0xc0, !PT ;  /* 0x0000ffff1d0e7812 */ /* 0x010fe400078ec0ff */
[----:B------:R-:W-:-:S03]  /*9ae80*/  LOP3.LUT R15, R24, 0xffff, RZ, 0xc0, !PT ;  /* 0x0000ffff180f7812 */ /* 0x000fc600078ec0ff */
[----:B------:R1:W-:Y:S01]  /*9ae90*/  STL [R1+0x628], R14 ;  /* 0x0006280e01007387 */ /* 0x0003e20000100800 */
[----:B------:R-:W-:-:S03]  /*9aea0*/  LOP3.LUT R16, R22, 0xffff, RZ, 0xc0, !PT ;  /* 0x0000ffff16107812 */ /* 0x000fc600078ec0ff */
[----:B------:R2:W-:Y:S04]  /*9aeb0*/  STL [R1+0x624], R15 ;  /* 0x0006240f01007387 */ /* 0x0005e80000100800 */
[----:B------:R-:W3:Y:S04]  /*9aec0*/  LDL.LU R30, [R1+0x650] ;  /* 0x00065000011e7983 */ /* 0x000ee80000300800 */
[----:B------:R-:W-:Y:S04]  /*9aed0*/  STL [R1+0x6b4], R16 ;  /* 0x0006b41001007387 */ /* 0x000fe80000100800 */
[----:B------:R-:W4:Y:S01]  /*9aee0*/  LDL.LU R29, [R1+0x648] ;  /* 0x00064800011d7983 */ /* 0x000f220000300800 */
[----:B0-----:R-:W-:-:S03]  /*9aef0*/  LOP3.LUT R8, R23, 0xffff, RZ, 0xc0, !PT ;  /* 0x0000ffff17087812 */ /* 0x001fc600078ec0ff */
[----:B------:R-:W4:Y:S04]  /*9af00*/  LDL.LU R24, [R1+0x5b4] ;  /* 0x0005b40001187983 */ /* 0x000f280000300800 */
[----:B------:R-:W-:Y:S04]  /*9af10*/  STL [R1+0x6d0], R8 ;  /* 0x0006d00801007387 */ /* 0x000fe80000100800 */
[----:B------:R-:W4:Y:S04]  /*9af20*/  LDL.LU R22, [R1+0x5b0] ;  /* 0x0005b00001167983 */ /* 0x000f280000300800 */
[----:B------:R-:W4:Y:S01]  /*9af30*/  LDL.LU R23, [R1+0x4ec] ;  /* 0x0004ec0001177983 */ /* 0x000f220000300800 */
[----:B------:R-:W-:-:S05]  /*9af40*/  LOP3.LUT R19, R19, 0xffff, RZ, 0xc0, !PT ;  /* 0x0000ffff13137812 */ /* 0x000fca00078ec0ff */
[----:B------:R0:W-:Y:S01]  /*9af50*/  STL [R1+0x578], R19 ;  /* 0x0005781301007387 */ /* 0x0001e20000100800 */
[----:B------:R-:W-:Y:S02]  /*9af60*/  LOP3.LUT R18, R18, 0xffff, RZ, 0xc0, !PT ;  /* 0x0000ffff12127812 */ /* 0x000fe400078ec0ff */
[----:B------:R-:W-:Y:S02]  /*9af70*/  LOP3.LUT R17, R20, 0xffff, RZ, 0xc0, !PT ;  /* 0x0000ffff14117812 */ /* 0x000fe400078ec0ff */
[----:B------:R-:W4:Y:S01]  /*9af80*/  LDL.LU R20, [R1+0x4e4] ;  /* 0x0004e40001147983 */ /* 0x000f220000300800 */
[----:B------:R-:W-:-:S03]  /*9af90*/  LOP3.LUT R10, R51, 0xffff, RZ, 0xc0, !PT ;  /* 0x0000ffff330a7812 */ /* 0x000fc600078ec0ff */
[----:B------:R0:W-:Y:S01]  /*9afa0*/  STL [R1+0x4cc], R18 ;  /* 0x0004cc1201007387 */ /* 0x0001e20000100800 */
[----:B------:R-:W-:-:S03]  /*9afb0*/  LOP3.LUT R11, R50, 0xffff, RZ, 0xc0, !PT ;  /* 0x0000ffff320b7812 */ /* 0x000fc600078ec0ff */
[----:B------:R-:W-:Y:S01]  /*9afc0*/  STL [R1+0x640], R17 ;  /* 0x0006401101007387 */ /* 0x000fe20000100800 */
[----:B------:R-:W-:-:S03]  /*9afd0*/  LOP3.LUT R12, R21, 0xffff, RZ, 0xc0, !PT ;  /* 0x0000ffff150c7812 */ /* 0x000fc600078ec0ff */
[----:B------:R0:W-:Y:S01]  /*9afe0*/  STL [R1+0x4c4], R10 ;  /* 0x0004c40a01007387 */ /* 0x0001e20000100800 */
[----:B------:R-:W-:-:S03]  /*9aff0*/  LOP3.LUT R13, R44, 0xffff, RZ, 0xc0, !PT ;  /* 0x0000ffff2c0d7812 */ /* 0x000fc600078ec0ff */
[----:B------:R0:W-:Y:S04]  /*9b000*/  STL [R1+0x4ac], R11 ;  /* 0x0004ac0b01007387 */ /* 0x0001e80000100800 */
[----:B------:R0:W-:Y:S01]  /*9b010*/  STL [R1+0x63c], R12 ;  /* 0x00063c0c01007387 */ /* 0x0001e20000100800 */
        /* <DEDUP_REMOVED lines=10> */
[----:B------:R-:W-:Y:S02]  /*9b0c0*/  PRMT R11, R11, 0x3340, R0 ;  /* 0x000033400b0b7816 */ /* 0x000fe40000000000 */
[----:B------:R-:W-:Y:S02]  /*9b0d0*/  PRMT R16, R16, 0x3340, R17 ;  /* 0x0000334010107816 */ /* 0x000fe40000000011 */
[----:B------:R-:W-:Y:S02]  /*9b0e0*/  PRMT R17, R7, 0x3340, R8 ;  /* 0x0000334007117816 */ /* 0x000fe40000000008 */
[----:B------:R-:W-:Y:S02]  /*9b0f0*/  PRMT R7, R14, 0x5410, R10 ;  /* 0x000054100e077816 */ /* 0x000fe4000000000a */
[----:B------:R-:W-:Y:S02]  /*9b100*/  PRMT R12, R12, 0x3340, R0 ;  /* 0x000033400c0c7816 */ /* 0x000fe40000000000 */
[----:B------:R-:W-:-:S02]  /*9b110*/  PRMT R8, R15, 0x5410, R11 ;  /* 0x000054100f087816 */ /* 0x000fc4000000000b */
[----:B-1----:R-:W-:Y:S01]  /*9b120*/  PRMT R13, R13, 0x3340, R0 ;  /* 0x000033400d0d7816 */ /* 0x002fe20000000000 */
[----:B------:R0:W-:Y:S01]  /*9b130*/  STL [R1+0x808], R7 ;  /* 0x0008080701007387 */ /* 0x0001e20000100800 */
[----:B------:R-:W-:-:S03]  /*9b140*/  PRMT R10, R16, 0x5410, R12 ;  /* 0x00005410100a7816 */ /* 0x000fc6000000000c */
[----:B------:R3:W-:Y:S01]  /*9b150*/  STL [R1+0x804], R8 ;  /* 0x0008040801007387 */ /* 0x0007e20000100800 */
[----:B0-----:R-:W-:-:S03]  /*9b160*/  PRMT R7, R17, 0x5410, R13 ;  /* 0x0000541011077816 */ /* 0x001fc6000000000d */
[----:B------:R0:W-:Y:S04]  /*9b170*/  STL [R1+0x800], R10 ;  /* 0x0008000a01007387 */ /* 0x0001e80000100800 */
[----:B------:R1:W-:Y:S01]  /*9b180*/  STL [R1+0x7f8], R7 ;  /* 0x0007f80701007387 */ /* 0x0003e20000100800 */
[----:B---3--:R-:W-:Y:S02]  /*9b190*/  LOP3.LUT R8, R30, 0xffff, RZ, 0xc0, !PT ;  /* 0x0000ffff1e087812 */ /* 0x008fe400078ec0ff */
[----:B----4-:R-:W-:-:S03]  /*9b1a0*/  LOP3.LUT R14, R29, 0xffff, RZ, 0xc0, !PT ;  /* 0x0000ffff1d0e7812 */ /* 0x010fc600078ec0ff */
[----:B------:R-:W-:Y:S01]  /*9b1b0*/  STL [R1+0x6c8], R8 ;  /* 0x0006c80801007387 */ /* 0x000fe20000100800 */
[----:B------:R-:W-:-:S03]  /*9b1c0*/  LOP3.LUT R15, R24, 0xffff, RZ, 0xc0, !PT ;  /* 0x0000ffff180f7812 */ /* 0x000fc600078ec0ff */
[----:B------:R3:W-:Y:S01]  /*9b1d0*/  STL [R1+0x638], R14 ;  /* 0x0006380e01007387 */ /* 0x0007e20000100800 */
[----:B------:R-:W-:-:S03]  /*9b1e0*/  LOP3.LUT R16, R22, 0xffff, RZ, 0xc0, !PT ;  /* 0x0000ffff16107812 */ /* 0x000fc600078ec0ff */
[----:B------:R-:W-:Y:S01]  /*9b1f0*/  STL [R1+0x594], R15 ;  /* 0x0005940f01007387 */ /* 0x000fe20000100800 */
[----:B------:R-:W-:-:S03]  /*9b200*/  LOP3.LUT R17, R23, 0xffff, RZ, 0xc0, !PT ;  /* 0x0000ffff17117812 */ /* 0x000fc600078ec0ff */
[----:B------:R-:W-:Y:S04]  /*9b210*/  STL [R1+0x6bc], R16 ;  /* 0x0006bc1001007387 */ /* 0x000fe80000100800 */
[----:B------:R-:W4:Y:S04]  /*9b220*/  LDL.LU R30, [R1+0x65c] ;  /* 0x00065c00011e7983 */ /* 0x000f280000300800 */
[----:B------:R-:W4:Y:S01]  /*9b230*/  LDL.LU R29, [R1+0x658] ;  /* 0x00065800011d7983 */ /* 0x000f220000300800 */
[----:B------:R-:W-:-:S05]  /*9b240*/  LOP3.LUT R20, R20, 0xffff, RZ, 0xc0, !PT ;  /* 0x0000ffff14147812 */ /* 0x000fca00078ec0ff */
[----:B------:R3:W-:Y:S04]  /*9b250*/  STL [R1+0x4e4], R20 ;  /* 0x0004e41401007387 */ /* 0x0007e80000100800 */
[----:B------:R-:W-:Y:S04]  /*9b260*/  STL [R1+0x6c4], R17 ;  /* 0x0006c41101007387 */ /* 0x000fe80000100800 */
[----:B------:R-:W4:Y:S04]  /*9b270*/  LDL.LU R24, [R1+0x5d0] ;  /* 0x0005d00001187983 */ /* 0x000f280000300800 */
[----:B------:R-:W4:Y:S01]  /*9b280*/  LDL.LU R22, [R1+0x5c8] ;  /* 0x0005c80001167983 */ /* 0x000f220000300800 */
[----:B--2---:R-:W-:-:S03]  /*9b290*/  LOP3.LUT R32, R51, 0xffff, RZ, 0xc0, !PT ;  /* 0x0000ffff33207812 */ /* 0x004fc600078ec0ff */
[----:B------:R-:W2:Y:S01]  /*9b2a0*/  LDL.LU R51, [R1+0x504] ;  /* 0x0005040001337983 */ /* 0x000ea20000300800 */
[----:B------:R-:W-:Y:S02]  /*9b2b0*/  LOP3.LUT R31, R50, 0xffff, RZ, 0xc0, !PT ;  /* 0x0000ffff321f7812 */ /* 0x000fe400078ec0ff */
[----:B0-----:R-:W-:Y:S01]  /*9b2c0*/  LOP3.LUT R10, R21, 0xffff, RZ, 0xc0, !PT ;  /* 0x0000ffff150a7812 */ /* 0x001fe200078ec0ff */
[----:B------:R-:W-:Y:S01]  /*9b2d0*/  STL [R1+0x390], R32 ;  /* 0x0003902001007387 */ /* 0x000fe20000100800 */
[----:B------:R-:W-:-:S03]  /*9b2e0*/  LOP3.LUT R11, R19, 0xffff, RZ, 0xc0, !PT ;  /* 0x0000ffff130b7812 */ /* 0x000fc600078ec0ff */
[----:B------:R-:W-:Y:S01]  /*9b2f0*/  STL [R1+0x6b8], R31 ;  /* 0x0006b81f01007387 */ /* 0x000fe20000100800 */
[----:B-1----:R-:W-:-:S03]  /*9b300*/  LOP3.LUT R7, R18, 0xffff, RZ, 0xc0, !PT ;  /* 0x0000ffff12077812 */ /* 0x002fc600078ec0ff */
[----:B------:R0:W-:Y:S01]  /*9b310*/  STL [R1+0x650], R10 ;  /* 0x0006500a01007387 */ /* 0x0001e20000100800 */
[----:B------:R-:W-:-:S03]  /*9b320*/  LOP3.LUT R13, R44, 0xffff, RZ, 0xc0, !PT ;  /* 0x0000ffff2c0d7812 */ /* 0x000fc600078ec0ff */
[----:B------:R1:W-:Y:S04]  /*9b330*/  STL [R1+0x648], R11 ;  /* 0x0006480b01007387 */ /* 0x0003e80000100800 */
[----:B------:R-:W2:Y:S04]  /*9b340*/  LDL.LU R19, [R1+0x4fc] ;  /* 0x0004fc0001137983 */ /* 0x000ea80000300800 */
[----:B------:R-:W-:Y:S04]  /*9b350*/  STL [R1+0x6dc], R13 ;  /* 0x0006dc0d01007387 */ /* 0x000fe80000100800 */
[----:B------:R-:W2:Y:S04]  /*9b360*/  LDL.LU R18, [R1+0x3b4] ;  /* 0x0003b40001127983 */ /* 0x000ea80000300800 */
[----:B------:R-:W2:Y:S01]  /*9b370*/  LDL.LU R23, [R1+0x3ac] ;  /* 0x0003ac0001177983 */ /* 0x000ea20000300800 */
[----:B---3--:R-:W-:-:S03]  /*9b380*/  PRMT R14, R14, 0x3340, R20 ;  /* 0x000033400e0e7816 */ /* 0x008fc60000000014 */
[----:B------:R3:W-:Y:S04]  /*9b390*/  STL [R1+0x3c30], R7 ;  /* 0x003c300701007387 */ /* 0x0007e80000100800 */
[----:B------:R-:W2:Y:S04]  /*9b3a0*/  LDL.LU R50, [R1+0x264] ;  /* 0x0002640001327983 */ /* 0x000ea80000300800 */
[----:B------:R-:W2:Y:S04]  /*9b3b0*/  LDL.LU R21, [R1+0x164] ;  /* 0x0001640001157983 */ /* 0x000ea80000300800 */
[----:B------:R-:W2:Y:S04]  /*9b3c0*/  LDL.LU R20, [R1+0x15c] ;  /* 0x00015c0001147983 */ /* 0x000ea80000300800 */
[----:B------:R-:W2:Y:S01]  /*9b3d0*/  LDL.LU R44, [R1+0x270] ;  /* 0x00027000012c7983 */ /* 0x000ea20000300800 */
[----:B0-----:R-:W-:-:S02]  /*9b3e0*/  PRMT R10, R10, 0x3340, R0 ;  /* 0x000033400a0a7816 */ /* 0x001fc40000000000 */
[----:B-1----:R-:W-:Y:S02]  /*9b3f0*/  PRMT R11, R11, 0x3340, R0 ;  /* 0x000033400b0b7816 */ /* 0x002fe40000000000 */
[----:B------:R-:W-:Y:S02]  /*9b400*/  PRMT R15, R15, 0x3340, R32 ;  /* 0x000033400f0f7816 */ /* 0x000fe40000000020 */
[----:B------:R-:W-:Y:S02]  /*9b410*/  PRMT R17, R8, 0x3340, R17 ;  /* 0x0000334008117816 */ /* 0x000fe40000000011 */
[----:B------:R-:W-:Y:S02]  /*9b420*/  PRMT R12, R7, 0x3340, R0 ;  /* 0x00003340070c7816 */ /* 0x000fe40000000000 */
[----:B------:R-:W-:Y:S02]  /*9b430*/  PRMT R8, R14, 0x5410, R10 ;  /* 0x000054100e087816 */ /* 0x000fe4000000000a */
[----:B------:R-:W-:-:S02]  /*9b440*/  PRMT R16, R16, 0x3340, R31 ;  /* 0x0000334010107816 */ /* 0x000fc4000000001f */
[----:B---3--:R-:W-:Y:S02]  /*9b450*/  PRMT R7, R15, 0x5410, R11 ;  /* 0x000054100f077816 */ /* 0x008fe4000000000b */
[----:B------:R-:W-:Y:S01]  /*9b460*/  PRMT R13, R13, 0x3340, R0 ;  /* 0x000033400d0d7816 */ /* 0x000fe20000000000 */
[----:B------:R0:W-:Y:S01]  /*9b470*/  STL [R1+0x7f0], R8 ;  /* 0x0007f00801007387 */ /* 0x0001e20000100800 */
[----:B------:R-:W-:-:S03]  /*9b480*/  PRMT R10, R16, 0x5410, R12 ;  /* 0x00005410100a7816 */ /* 0x000fc6000000000c */
[----:B------:R4:W-:Y:S01]  /*9b490*/  STL [R1+0x7ec], R7 ;  /* 0x0007ec0701007387 */ /* 0x0009e20000100800 */
[----:B0-----:R-:W-:-:S03]  /*9b4a0*/  PRMT R8, R17, 0x5410, R13 ;  /* 0x0000541011087816 */ /* 0x001fc6000000000d */
[----:B------:R-:W-:Y:S04]  /*9b4b0*/  STL [R1+0x7e8], R10 ;  /* 0x0007e80a01007387 */ /* 0x000fe80000100800 */
[----:B------:R2:W-:Y:S01]  /*9b4c0*/  STL [R1+0x7e4], R8 ;  /* 0x0007e40801007387 */ /* 0x0005e20000100800 */
[----:B----4-:R-:W-:Y:S02]  /*9b4d0*/  LOP3.LUT R7, R30, 0xffff, RZ, 0xc0, !PT ;  /* 0x0000ffff1e077812 */ /* 0x010fe400078ec0ff */
[----:B------:R-:W-:-:S03]  /*9b4e0*/  LOP3.LUT R14, R29, 0xffff, RZ, 0xc0, !PT ;  /* 0x0000ffff1d0e7812 */ /* 0x000fc600078ec0ff */
[----:B------:R-:W-:Y:S04]  /*9b4f0*/  STL [R1+0x6e4], R7 ;  /* 0x0006e40701007387 */ /* 0x000fe80000100800 */
[----:B------:R0:W-:Y:S01]  /*9b500*/  STL [R1+0x5b4], R14 ;  /* 0x0005b40e01007387 */ /* 0x0001e20000100800 */
[----:B------:R-:W-:Y:S02]  /*9b510*/  LOP3.LUT R15, R24, 0xffff, RZ, 0xc0, !PT ;  /* 0x0000ffff180f7812 */ /* 0x000fe400078ec0ff */
[----:B------:R-:W-:-:S03]  /*9b520*/  LOP3.LUT R16, R22, 0xffff, RZ, 0xc0, !PT ;  /* 0x0000ffff16107812 */ /* 0x000fc600078ec0ff */
[----:B------:R1:W-:Y:S04]  /*9b530*/  STL [R1+0x5b0], R15 ;  /* 0x0005b00f01007387 */ /* 0x0003e80000100800 */
[----:B------:R-:W3:Y:S04]  /*9b540*/  LDL.LU R30, [R1+0x66c] ;  /* 0x00066c00011e7983 */ /* 0x000ee80000300800 */
[----:B------:R-:W-:Y:S01]  /*9b550*/  STL [R1+0x6d4], R16 ;  /* 0x0006d41001007387 */ /* 0x000fe20000100800 */
[----:B--2---:R-:W-:-:S03]  /*9b560*/  LOP3.LUT R8, R51, 0xffff, RZ, 0xc0, !PT ;  /* 0x0000ffff33087812 */ /* 0x004fc600078ec0ff */
[----:B------:R-:W2:Y:S04]  /*9b570*/  LDL.LU R29, [R1+0x664] ;  /* 0x00066400011d7983 */ /* 0x000ea80000300800 */
[----:B------:R-:W4:Y:S04]  /*9b580*/  LDL.LU R24, [R1+0x660] ;  /* 0x0006600001187983 */ /* 0x000f280000300800 */
[----:B------:R-:W-:Y:S04]  /*9b590*/  STL [R1+0x6e0], R8 ;  /* 0x0006e00801007387 */ /* 0x000fe80000100800 */
[----:B------:R-:W4:Y:S04]  /*9b5a0*/  LDL.LU R22, [R1+0x5dc] ;  /* 0x0005dc0001167983 */ /* 0x000f280000300800 */
[----:B------:R-:W4:Y:S01]  /*9b5b0*/  LDL.LU R51, [R1+0x51c] ;  /* 0x00051c0001337983 */ /* 0x000f220000300800 */
        /* <DEDUP_REMOVED lines=8> */
[----:B------:R-:W-:-:S03]  /*9b640*/  LOP3.LUT R12, R20, 0xffff, RZ, 0xc0, !PT ;  /* 0x0000ffff140c7812 */ /* 0x000fc600078ec0ff */
[----:B------:R-:W-:Y:S01]  /*9b650*/  STL [R1+0x6cc], R17 ;  /* 0x0006cc1101007387 */ /* 0x000fe20000100800 */
[----:B------:R-:W-:-:S03]  /*9b660*/  LOP3.LUT R13, R44, 0xffff, RZ, 0xc0, !PT ;  /* 0x0000ffff2c0d7812 */ /* 0x000fc600078ec0ff */
[----:B------:R1:W-:Y:S04]  /*9b670*/  STL [R1+0x658], R11 ;  /* 0x0006580b01007387 */ /* 0x0003e80000100800 */
[----:B------:R1:W-:Y:S04]  /*9b680*/  STL [R1+0x6f4], R12 ;  /* 0x0006f40c01007387 */ /* 0x0003e80000100800 */
[----:B------:R-:W4:Y:S04]  /*9b690*/  LDL.LU R50, [R1+0x518] ;  /* 0x0005180001327983 */ /* 0x000f280000300800 */
[----:B------:R1:W-:Y:S04]  /*9b6a0*/  STL [R1+0x65c], R13 ;  /* 0x00065c0d01007387 */ /* 0x0003e80000100800 */
[----:B------:R-:W4:Y:S01]  /*9b6b0*/  LDL.LU R21, [R1+0x510] ;  /* 0x0005100001157983 */ /* 0x000f220000300800 */
[----:B0-----:R-:W-:-:S03]  /*9b6c0*/  PRMT R14, R14, 0x3340, R19 ;  /* 0x000033400e0e7816 */ /* 0x001fc60000000013 */
[----:B------:R-:W4:Y:S01]  /*9b6d0*/  LDL.LU R23, [R1+0x3f8] ;  /* 0x0003f80001177983 */ /* 0x000f220000300800 */
[----:B-1----:R-:W-:-:S03]  /*9b6e0*/  PRMT R15, R15, 0x3340, R18 ;  /* 0x000033400f0f7816 */ /* 0x002fc60000000012 */
[----:B------:R-:W4:Y:S04]  /*9b6f0*/  LDL.LU R20, [R1+0x280] ;  /* 0x0002800001147983 */ /* 0x000f280000300800 */
[----:B------:R-:W4:Y:S04]  /*9b700*/  LDL.LU R19, [R1+0x17c] ;  /* 0x00017c0001137983 */ /* 0x000f280000300800 */
[----:B------:R-:W4:Y:S04]  /*9b710*/  LDL.LU R18, [R1+0x288] ;  /* 0x0002880001127983 */ /* 0x000f280000300800 */
[----:B------:R-:W4:Y:S01]  /*9b720*/  LDL.LU R44, [R1+0x284] ;  /* 0x00028400012c7983 */ /* 0x000f220000300800 */
[----:B------:R-:W-:-:S02]  /*9b730*/  PRMT R10, R10, 0x3340, R0 ;  /* 0x000033400a0a7816 */ /* 0x000fc40000000000 */
[--C-:B------:R-:W-:Y:S02]  /*9b740*/  PRMT R11, R11, 0x3340, R0.reuse ;  /* 0x000033400b0b7816 */ /* 0x100fe40000000000 */
[----:B------:R-:W-:Y:S02]  /*9b750*/  PRMT R16, R16, 0x3340, R17 ;  /* 0x0000334010107816 */ /* 0x000fe40000000011 */
[----:B------:R-:W-:Y:S02]  /*9b760*/  PRMT R12, R12, 0x3340, R0 ;  /* 0x000033400c0c7816 */ /* 0x000fe40000000000 */
[----:B------:R-:W-:Y:S02]  /*9b770*/  PRMT R17, R7, 0x3340, R8 ;  /* 0x0000334007117816 */ /* 0x000fe40000000008 */
[----:B------:R-:W-:Y:S02]  /*9b780*/  PRMT R8, R14, 0x5410, R10 ;  /* 0x000054100e087816 */ /* 0x000fe4000000000a */
[----:B------:R-:W-:-:S02]  /*9b790*/  PRMT R13, R13, 0x3340, R0 ;  /* 0x000033400d0d7816 */ /* 0x000fc40000000000 */
        /* <DEDUP_REMOVED lines=9> */
[----:B--2---:R-:W-:Y:S02]  /*9b830*/  LOP3.LUT R7, R29, 0xffff, RZ, 0xc0, !PT ;  /* 0x0000ffff1d077812 */ /* 0x004fe400078ec0ff */
[----:B----4-:R-:W-:-:S05]  /*9b840*/  LOP3.LUT R14, R24, 0xffff, RZ, 0xc0, !PT ;  /* 0x0000ffff180e7812 */ /* 0x010fca00078ec0ff */
[----:B------:R-:W-:Y:S01]  /*9b850*/  STL [R1+0x5d0], R14 ;  /* 0x0005d00e01007387 */ /* 0x000fe20000100800 */
[----:B------:R-:W-:-:S03]  /*9b860*/  LOP3.LUT R15, R22, 0xffff, RZ, 0xc0, !PT ;  /* 0x0000ffff160f7812 */ /* 0x000fc600078ec0ff */
[----:B------:R-:W-:Y:S01]  /*9b870*/  STL [R1+0x6e8], R7 ;  /* 0x0006e80701007387 */ /* 0x000fe20000100800 */
[----:B------:R-:W-:-:S03]  /*9b880*/  LOP3.LUT R17, R51, 0xffff, RZ, 0xc0, !PT ;  /* 0x0000ffff33117812 */ /* 0x000fc600078ec0ff */
[----:B------:R-:W-:Y:S04]  /*9b890*/  STL [R1+0x5c8], R15 ;  /* 0x0005c80f01007387 */ /* 0x000fe80000100800 */
[----:B------:R-:W2:Y:S04]  /*9b8a0*/  LDL.LU R30, [R1+0x5f4] ;  /* 0x0005f400011e7983 */ /* 0x000ea80000300800 */
[----:B------:R-:W3:Y:S04]  /*9b8b0*/  LDL.LU R29, [R1+0x5f0] ;  /* 0x0005f000011d7983 */ /* 0x000ee80000300800 */
[----:B------:R-:W-:Y:S04]  /*9b8c0*/  STL [R1+0x664], R17 ;  /* 0x0006641101007387 */ /* 0x000fe80000100800 */
[----:B------:R-:W4:Y:S04]  /*9b8d0*/  LDL.LU R22, [R1+0x5ec] ;  /* 0x0005ec0001167983 */ /* 0x000f280000300800 */
[----:B------:R-:W4:Y:S01]  /*9b8e0*/  LDL.LU R51, [R1+0x5d4] ;  /* 0x0005d40001337983 */ /* 0x000f220000300800 */
[----:B0-----:R-:W-:-:S03]  /*9b8f0*/  LOP3.LUT R8, R50, 0xffff, RZ, 0xc0, !PT ;  /* 0x0000ffff32087812 */ /* 0x001fc600078ec0ff */
[----:B------:R-:W4:Y:S01]  /*9b900*/  LDL.LU R50, [R1+0x424] ;  /* 0x0004240001327983 */ /* 0x000f220000300800 */
[----:B------:R-:W-:-:S03]  /*9b910*/  LOP3.LUT R32, R21, 0xffff, RZ, 0xc0, !PT ;  /* 0x0000ffff15207812 */ /* 0x000fc600078ec0ff */
[----:B------:R-:W4:Y:S01]  /*9b920*/  LDL.LU R21, [R1+0x40c] ;  /* 0x00040c0001157983 */ /* 0x000f220000300800 */
[----:B------:R-:W-:-:S03]  /*9b930*/  LOP3.LUT R31, R23, 0xffff, RZ, 0xc0, !PT ;  /* 0x0000ffff171f7812 */ /* 0x000fc600078ec0ff */
[----:B------:R-:W-:Y:S01]  /*9b940*/  STL [R1+0x66c], R8 ;  /* 0x00066c0801007387 */ /* 0x000fe20000100800 */
        /* <DEDUP_REMOVED lines=10> */
[----:B------:R-:W4:Y:S04]  /*9b9f0*/  LDL.LU R24, [R1+0x404] ;  /* 0x0004040001187983 */ /* 0x000f280000300800 */
[----:B------:R-:W4:Y:S04]  /*9ba00*/  LDL.LU R23, [R1+0x3e4] ;  /* 0x0003e40001177983 */ /* 0x000f280000300800 */
[----:B------:R-:W4:Y:S04]  /*9ba10*/  LDL.LU R20, [R1+0x1ac] ;  /* 0x0001ac0001147983 */ /* 0x000f280000300800 */
[----:B------:R-:W4:Y:S04]  /*9ba20*/  LDL.LU R19, [R1+0x1a8] ;  /* 0x0001a80001137983 */ /* 0x000f280000300800 */
[----:B------:R-:W4:Y:S04]  /*9ba30*/  LDL.LU R18, [R1+0x18c] ;  /* 0x00018c0001127983 */ /* 0x000f280000300800 */
[----:B------:R-:W4:Y:S01]  /*9ba40*/  LDL.LU R44, [R1+0x174] ;  /* 0x00017400012c7983 */ /* 0x000f220000300800 */
[----:B0-----:R-:W-:-:S02]  /*9ba50*/  PRMT R10, R10, 0x3340, R0 ;  /* 0x000033400a0a7816 */ /* 0x001fc40000000000 */
[----:B------:R-:W-:Y:S02]  /*9ba60*/  PRMT R14, R14, 0x3340, R32 ;  /* 0x000033400e0e7816 */ /* 0x000fe40000000020 */
[----:B------:R-:W-:Y:S02]  /*9ba70*/  PRMT R16, R16, 0x3340, R17 ;  /* 0x0000334010107816 */ /* 0x000fe40000000011 */
[----:B------:R-:W-:Y:S02]  /*9ba80*/  PRMT R17, R7, 0x3340, R8 ;  /* 0x0000334007117816 */ /* 0x000fe40000000008 */
[----:B-1----:R-:W-:Y:S02]  /*9ba90*/  PRMT R11, R11, 0x3340, R0 ;  /* 0x000033400b0b7816 */ /* 0x002fe40000000000 */
[----:B------:R-:W-:Y:S02]  /*9baa0*/  PRMT R15, R15, 0x3340, R31 ;  /* 0x000033400f0f7816 */ /* 0x000fe4000000001f */
[----:B------:R-:W-:-:S02]  /*9bab0*/  PRMT R7, R14, 0x5410, R10 ;  /* 0x000054100e077816 */ /* 0x000fc4000000000a */
[--C-:B------:R-:W-:Y:S02]  /*9bac0*/  PRMT R12, R12, 0x3340, R0.reuse ;  /* 0x000033400c0c7816 */ /* 0x100fe40000000000 */
[----:B------:R-:W-:Y:S01]  /*9bad0*/  PRMT R13, R13, 0x3340, R0 ;  /* 0x000033400d0d7816 */ /* 0x000fe20000000000 */
[----:B------:R0:W-:Y:S01]  /*9bae0*/  STL [R1+0x7c4], R7 ;  /* 0x0007c40701007387 */ /* 0x0001e20000100800 */
[----:B------:R-:W-:Y:S02]  /*9baf0*/  PRMT R10, R15, 0x5410, R11 ;  /* 0x000054100f0a7816 */ /* 0x000fe4000000000b */
[----:B------:R-:W-:-:S03]  /*9bb00*/  PRMT R8, R16, 0x5410, R12 ;  /* 0x0000541010087816 */ /* 0x000fc6000000000c */
[----:B------:R-:W-:Y:S01]  /*9bb10*/  STL [R1+0x7c0], R10 ;  /* 0x0007c00a01007387 */ /* 0x000fe20000100800 */
[----:B0-----:R-:W-:-:S03]  /*9bb20*/  PRMT R7, R17, 0x5410, R13 ;  /* 0x0000541011077816 */ /* 0x001fc6000000000d */
[----:B------:R0:W-:Y:S04]  /*9bb30*/  STL [R1+0x7b8], R8 ;  /* 0x0007b80801007387 */ /* 0x0001e80000100800 */
[----:B------:R1:W-:Y:S01]  /*9bb40*/  STL [R1+0x7b4], R7 ;  /* 0x0007b40701007387 */ /* 0x0003e20000100800 */
[----:B--2---:R-:W-:Y:S02]  /*9bb50*/  LOP3.LUT R14, R30, 0xffff, RZ, 0xc0, !PT ;  /* 0x0000ffff1e0e7812 */ /* 0x004fe400078ec0ff */
[----:B---3--:R-:W-:-:S03]  /*9bb60*/  LOP3.LUT R15, R29, 0xffff, RZ, 0xc0, !PT ;  /* 0x0000ffff1d0f7812 */ /* 0x008fc600078ec0ff */
[----:B------:R-:W-:Y:S01]  /*9bb70*/  STL [R1+0x5dc], R14 ;  /* 0x0005dc0e01007387 */ /* 0x000fe20000100800 */
[----:B----4-:R-:W-:-:S03]  /*9bb80*/  LOP3.LUT R16, R22, 0xffff, RZ, 0xc0, !PT ;  /* 0x0000ffff16107812 */ /* 0x010fc600078ec0ff */
[----:B------:R-:W-:Y:S01]  /*9bb90*/  STL [R1+0x51c], R15 ;  /* 0x00051c0f01007387 */ /* 0x000fe20000100800 */
[----:B0-----:R-:W-:-:S03]  /*9bba0*/  LOP3.LUT R8, R51, 0xffff, RZ, 0xc0, !PT ;  /* 0x0000ffff33087812 */ /* 0x001fc600078ec0ff */
[----:B------:R-:W-:Y:S01]  /*9bbb0*/  STL [R1+0x3f8], R16 ;  /* 0x0003f81001007387 */ /* 0x000fe20000100800 */
[----:B------:R-:W-:-:S05]  /*9bbc0*/  LOP3.LUT R33, R50, 0xffff, RZ, 0xc0, !PT ;  /* 0x0000ffff32217812 */ /* 0x000fca00078ec0ff */
[----:B------:R-:W-:Y:S01]  /*9bbd0*/  STL [R1+0x424], R33 ;  /* 0x0004242101007387 */ /* 0x000fe20000100800 */
[----:B------:R-:W-:-:S03]  /*9bbe0*/  LOP3.LUT R32, R21, 0xffff, RZ, 0xc0, !PT ;  /* 0x0000ffff15207812 */ /* 0x000fc600078ec0ff */
[----:B------:R-:W2:Y:S04]  /*9bbf0*/  LDL.LU R22, [R1+0x5d8] ;  /* 0x0005d80001167983 */ /* 0x000ea80000300800 */
[----:B------:R-:W-:Y:S04]  /*9bc00*/  STL [R1+0x354], R8 ;  /* 0x0003540801007387 */ /* 0x000fe80000100800 */
[----:B------:R-:W-:Y:S04]  /*9bc10*/  STL [R1+0x40c], R32 ;  /* 0x00040c2001007387 */ /* 0x000fe80000100800 */
[----:B------:R-:W3:Y:S04]  /*9bc20*/  LDL.LU R51, [R1+0x5cc] ;  /* 0x0005cc0001337983 */ /* 0x000ee80000300800 */
[----:B------:R-:W4:Y:S04]  /*9bc30*/  LDL.LU R50, [R1+0x5c0] ;  /* 0x0005c00001327983 */ /* 0x000f280000300800 */
[----:B------:R-:W4:Y:S01]  /*9bc40*/  LDL.LU R21, [R1+0x5ac] ;  /* 0x0005ac0001157983 */ /* 0x000f220000300800 */
[----:B------:R-:W-:-:S02]  /*9bc50*/  LOP3.LUT R24, R24, 0xffff, RZ, 0xc0, !PT ;  /* 0x0000ffff18187812 */ /* 0x000fc400078ec0ff */
[----:B------:R-:W-:Y:S02]  /*9bc60*/  LOP3.LUT R17, R23, 0xffff, RZ, 0xc0, !PT ;  /* 0x0000ffff17117812 */ /* 0x000fe400078ec0ff */
[----:B------:R-:W-:Y:S01]  /*9bc70*/  LOP3.LUT R10, R20, 0xffff, RZ, 0xc0, !PT ;  /* 0x0000ffff140a7812 */ /* 0x000fe200078ec0ff */
[----:B------:R-:W-:Y:S04]  /*9bc80*/  STL [R1+0x3ac], R24 ;  /* 0x0003ac1801007387 */ /* 0x000fe80000100800 */
[----:B------:R0:W-:Y:S01]  /*9bc90*/  STL [R1+0x5d4], R10 ;  /* 0x0005d40a01007387 */ /* 0x0001e20000100800 */
[----:B------:R-:W-:-:S03]  /*9bca0*/  LOP3.LUT R12, R18, 0xffff, RZ, 0xc0, !PT ;  /* 0x0000ffff120c7812 */ /* 0x000fc600078ec0ff */
[----:B------:R-:W-:Y:S01]  /*9bcb0*/  STL [R1+0xe4], R17 ;  /* 0x0000e41101007387 */ /* 0x000fe20000100800 */
[----:B------:R-:W-:-:S03]  /*9bcc0*/  LOP3.LUT R13, R44, 0xffff, RZ, 0xc0, !PT ;  /* 0x0000ffff2c0d7812 */ /* 0x000fc600078ec0ff */
[----:B------:R-:W-:Y:S01]  /*9bcd0*/  STL [R1+0x404], R12 ;  /* 0x0004040c01007387 */ /* 0x000fe20000100800 */
[----:B-1----:R-:W-:-:S03]  /*9bce0*/  LOP3.LUT R7, R19, 0xffff, RZ, 0xc0, !PT ;  /* 0x0000ffff13077812 */ /* 0x002fc600078ec0ff */
[----:B------:R-:W4:Y:S04]  /*9bcf0*/  LDL.LU R31, [R1+0x3f0] ;  /* 0x0003f000011f7983 */ /* 0x000f280000300800 */
[----:B------:R-:W4:Y:S04]  /*9bd00*/  LDL.LU R23, [R1+0x3b0] ;  /* 0x0003b00001177983 */ /* 0x000f280000300800 */
[----:B------:R-:W-:Y:S04]  /*9bd10*/  STL [R1+0xd4], R13 ;  /* 0x0000d40d01007387 */ /* 0x000fe80000100800 */
[----:B------:R-:W4:Y:S04]  /*9bd20*/  LDL.LU R19, [R1+0x3a8] ;  /* 0x0003a80001137983 */ /* 0x000f280000300800 */
        /* <DEDUP_REMOVED lines=13> */
[----:B------:R-:W-:Y:S02]  /*9be00*/  PRMT R13, R13, 0x3340, R0 ;  /* 0x000033400d0d7816 */ /* 0x000fe40000000000 */
        /* <DEDUP_REMOVED lines=8> */
[----:B--2---:R-:W-:-:S05]  /*9be90*/  LOP3.LUT R14, R22, 0xffff, RZ, 0xc0, !PT ;  /* 0x0000ffff160e7812 */ /* 0x004fca00078ec0ff */
[----:B------:R1:W-:Y:S01]  /*9bea0*/  STL [R1+0x9c], R14 ;  /* 0x00009c0e01007387 */ /* 0x0003e20000100800 */
[----:B---3--:R-:W-:Y:S02]  /*9beb0*/  LOP3.LUT R15, R51, 0xffff, RZ, 0xc0, !PT ;  /* 0x0000ffff330f7812 */ /* 0x008fe400078ec0ff */
[----:B----4-:R-:W-:Y:S02]  /*9bec0*/  LOP3.LUT R22, R21, 0xffff, RZ, 0xc0, !PT ;  /* 0x0000ffff15167812 */ /* 0x010fe400078ec0ff */
[----:B------:R-:W2:Y:S04]  /*9bed0*/  LDL.LU R21, [R1+0x5bc] ;  /* 0x0005bc0001157983 */ /* 0x000ea80000300800 */
[----:B------:R3:W-:Y:S04]  /*9bee0*/  STL [R1+0x74], R15 ;  /* 0x0000740f01007387 */ /* 0x0007e80000100800 */
[----:B------:R-:W4:Y:S04]  /*9bef0*/  LDL.LU R32, [R1+0x5a8] ;  /* 0x0005a80001207983 */ /* 0x000f280000300800 */
[----:B------:R-:W2:Y:S04]  /*9bf00*/  LDL.LU R24, [R1+0x5a4] ;  /* 0x0005a40001187983 */ /* 0x000ea80000300800 */
[----:B------:R-:W4:Y:S01]  /*9bf10*/  LDL.LU R51, [R1+0x590] ;  /* 0x0005900001337983 */ /* 0x000f220000300800 */
[----:B------:R-:W-:-:S03]  /*9bf20*/  LOP3.LUT R55, R50, 0xffff, RZ, 0xc0, !PT ;  /* 0x0000ffff32377812 */ /* 0x000fc600078ec0ff */
[----:B------:R-:W4:Y:S01]  /*9bf30*/  LDL.LU R50, [R1+0x39c] ;  /* 0x00039c0001327983 */ /* 0x000f220000300800 */
[----:B------:R-:W-:Y:S02]  /*9bf40*/  LOP3.LUT R16, R23, 0xffff, RZ, 0xc0, !PT ;  /* 0x0000ffff17107812 */ /* 0x000fe400078ec0ff */
[----:B0-----:R-:W-:Y:S02]  /*9bf50*/  LOP3.LUT R7, R31, 0xffff, RZ, 0xc0, !PT ;  /* 0x0000ffff1f077812 */ /* 0x001fe400078ec0ff */
[----:B------:R-:W-:Y:S02]  /*9bf60*/  LOP3.LUT R8, R19, 0xffff, RZ, 0xc0, !PT ;  /* 0x0000ffff13087812 */ /* 0x000fe400078ec0ff */
[----:B------:R-:W-:Y:S02]  /*9bf70*/  LOP3.LUT R23, R18, 0xffff, RZ, 0xc0, !PT ;  /* 0x0000ffff12177812 */ /* 0x000fe400078ec0ff */
[----:B------:R-:W4:Y:S04]  /*9bf80*/  LDL.LU R18, [R1+0x370] ;  /* 0x0003700001127983 */ /* 0x000f280000300800 */
[----:B------:R0:W-:Y:S01]  /*9bf90*/  STL [R1+0x30], R16 ;  /* 0x0000301001007387 */ /* 0x0001e20000100800 */
[----:B------:R-:W-:-:S03]  /*9bfa0*/  LOP3.LUT R10, R30, 0xffff, RZ, 0xc0, !PT ;  /* 0x0000ffff1e0a7812 */ /* 0x000fc600078ec0ff */
[----:B------:R-:W4:Y:S01]  /*9bfb0*/  LDL.LU R19, [R1+0x360] ;  /* 0x0003600001137983 */ /* 0x000f220000300800 */
[----:B------:R-:W-:-:S03]  /*9bfc0*/  LOP3.LUT R11, R29, 0xffff, RZ, 0xc0, !PT ;  /* 0x0000ffff1d0b7812 */ /* 0x000fc600078ec0ff */
[----:B------:R-:W-:Y:S01]  /*9bfd0*/  STL [R1+0x2c], R8 ;  /* 0x00002c0801007387 */ /* 0x000fe20000100800 */
[----:B-1----:R-:W-:-:S03]  /*9bfe0*/  PRMT R14, R14, 0x3340, R7 ;  /* 0x000033400e0e7816 */ /* 0x002fc60000000007 */
[----:B------:R1:W-:Y:S01]  /*9bff0*/  STL [R1+0x374], R10 ;  /* 0x0003740a01007387 */ /* 0x0003e20000100800 */
[----:B------:R-:W-:Y:S02]  /*9c000*/  LOP3.LUT R44, R44, 0xffff, RZ, 0xc0, !PT ;  /* 0x0000ffff2c2c7812 */ /* 0x000fe400078ec0ff */
[----:B------:R-:W-:Y:S01]  /*9c010*/  LOP3.LUT R53, R20, 0xffff, RZ, 0xc0, !PT ;  /* 0x0000ffff14357812 */ /* 0x000fe200078ec0ff */
[----:B------:R1:W-:Y:S01]  /*9c020*/  STL [R1+0x78], R11 ;  /* 0x0000780b01007387 */ /* 0x0003e20000100800 */
[----:B---3--:R-:W-:Y:S02]  /*9c030*/  PRMT R15, R15, 0x3340, R16 ;  /* 0x000033400f0f7816 */ /* 0x008fe40000000010 */
[----:B0-----:R-:W-:Y:S01]  /*9c040*/  PRMT R16, R55, 0x3340, R8 ;  /* 0x0000334037107816 */ /* 0x001fe20000000008 */
[----:B------:R-:W3:Y:S01]  /*9c050*/  LDL.LU R31, [R1+0x348] ;  /* 0x00034800011f7983 */ /* 0x000ee20000300800 */
[--C-:B-1----:R-:W-:Y:S02]  /*9c060*/  PRMT R10, R10, 0x3340, R0.reuse ;  /* 0x000033400a0a7816 */ /* 0x102fe40000000000 */
[--C-:B------:R-:W-:Y:S01]  /*9c070*/  PRMT R12, R44, 0x3340, R0.reuse ;  /* 0x000033402c0c7816 */ /* 0x100fe20000000000 */
[----:B------:R-:W3:Y:S01]  /*9c080*/  LDL.LU R20, [R1+0x11c] ;  /* 0x00011c0001147983 */ /* 0x000ee20000300800 */
[----:B------:R-:W-:-:S02]  /*9c090*/  PRMT R11, R11, 0x3340, R0 ;  /* 0x000033400b0b7816 */ /* 0x000fc40000000000 */
[----:B------:R-:W-:Y:S01]  /*9c0a0*/  PRMT R8, R14, 0x5410, R10 ;  /* 0x000054100e087816 */ /* 0x000fe2000000000a */
[----:B------:R-:W3:Y:S01]  /*9c0b0*/  LDL.LU R30, [R1+0x110] ;  /* 0x00011000011e7983 */ /* 0x000ee20000300800 */
[----:B------:R-:W-:Y:S02]  /*9c0c0*/  PRMT R13, R53, 0x3340, R0 ;  /* 0x00003340350d7816 */ /* 0x000fe40000000000 */
[----:B------:R-:W-:Y:S01]  /*9c0d0*/  PRMT R17, R22, 0x3340, R23 ;  /* 0x0000334016117816 */ /* 0x000fe20000000017 */
[----:B------:R-:W3:Y:S01]  /*9c0e0*/  LDL.LU R29, [R1+0xe8] ;  /* 0x0000e800011d7983 */ /* 0x000ee20000300800 */
[----:B------:R-:W-:Y:S02]  /*9c0f0*/  PRMT R11, R15, 0x5410, R11 ;  /* 0x000054100f0b7816 */ /* 0x000fe4000000000b */
[----:B------:R-:W-:Y:S01]  /*9c100*/  PRMT R10, R16, 0x5410, R12 ;  /* 0x00005410100a7816 */ /* 0x000fe2000000000c */
[----:B------:R0:W-:Y:S04]  /*9c110*/  STL [R1+0x7d0], R8 ;  /* 0x0007d00801007387 */ /* 0x0001e80000100800 */
[----:B------:R-:W-:Y:S01]  /*9c120*/  STL [R1+0x7f4], R11 ;  /* 0x0007f40b01007387 */ /* 0x000fe20000100800 */
[----:B0-----:R-:W-:-:S03]  /*9c130*/  PRMT R8, R17, 0x5410, R13 ;  /* 0x0000541011087816 */ /* 0x001fc6000000000d */
[----:B------:R-:W-:Y:S04]  /*9c140*/  STL [R1+0x7fc], R10 ;  /* 0x0007fc0a01007387 */ /* 0x000fe80000100800 */
        /* <DEDUP_REMOVED lines=11> */
[----:B--2---:R-:W-:-:S02]  /*9c200*/  LOP3.LUT R17, R24, 0xffff, RZ, 0xc0, !PT ;  /* 0x0000ffff18117812 */ /* 0x004fc400078ec0ff */
[----:B----4-:R-:W-:Y:S02]  /*9c210*/  LOP3.LUT R10, R51, 0xffff, RZ, 0xc0, !PT ;  /* 0x0000ffff330a7812 */ /* 0x010fe400078ec0ff */
[----:B------:R-:W2:Y:S01]  /*9c220*/  LDL.LU R51, [R1+0x98] ;  /* 0x0000980001337983 */ /* 0x000ea20000300800 */
[----:B------:R-:W-:-:S03]  /*9c230*/  LOP3.LUT R24, R50, 0xffff, RZ, 0xc0, !PT ;  /* 0x0000ffff32187812 */ /* 0x000fc600078ec0ff */
[----:B------:R-:W4:Y:S01]  /*9c240*/  LDL.LU R50, [R1+0x70] ;  /* 0x0000700001327983 */ /* 0x000f220000300800 */
[----:B------:R-:W-:Y:S02]  /*9c250*/  LOP3.LUT R21, R21, 0xffff, RZ, 0xc0, !PT ;  /* 0x0000ffff15157812 */ /* 0x000fe400078ec0ff */
[----:B------:R-:W-:Y:S02]  /*9c260*/  LOP3.LUT R6, R6, 0xffff, RZ, 0xc0, !PT ;  /* 0x0000ffff06067812 */ /* 0x000fe400078ec0ff */
[----:B------:R-:W-:Y:S02]  /*9c270*/  LOP3.LUT R16, R32, 0xffff, RZ, 0xc0, !PT ;  /* 0x0000ffff20107812 */ /* 0x000fe400078ec0ff */
[----:B------:R-:W-:Y:S02]  /*9c280*/  PRMT R13, R6, 0x3340, R0 ;  /* 0x00003340060d7816 */ /* 0x000fe40000000000 */
[----:B------:R-:W-:Y:S02]  /*9c290*/  LOP3.LUT R18, R18, 0xffff, RZ, 0xc0, !PT ;  /* 0x0000ffff12127812 */ /* 0x000fe400078ec0ff */
[----:B------:R-:W-:-:S04]  /*9c2a0*/  LOP3.LUT R19, R19, 0xffff, RZ, 0xc0, !PT ;  /* 0x0000ffff13137812 */ /* 0x000fc800078ec0ff */
[----:B------:R-:W-:Y:S02]  /*9c2b0*/  PRMT R32, R17, 0x3340, R19 ;  /* 0x0000334011207816 */ /* 0x000fe40000000013 */
[----:B---3--:R-:W-:Y:S02]  /*9c2c0*/  LOP3.LUT R11, R31, 0xffff, RZ, 0xc0, !PT ;  /* 0x0000ffff1f0b7812 */ /* 0x008fe400078ec0ff */
[----:B------:R-:W-:Y:S02]  /*9c2d0*/  LOP3.LUT R20, R20, 0xffff, RZ, 0xc0, !PT ;  /* 0x0000ffff14147812 */ /* 0x000fe400078ec0ff */
[----:B------:R-:W-:Y:S02]  /*9c2e0*/  LOP3.LUT R15, R30, 0xffff, RZ, 0xc0, !PT ;  /* 0x0000ffff1e0f7812 */ /* 0x000fe400078ec0ff */
[----:B------:R-:W-:Y:S02]  /*9c2f0*/  PRMT R30, R21, 0x3340, R24 ;  /* 0x00003340151e7816 */ /* 0x000fe40000000018 */
[----:B------:R-:W-:Y:S01]  /*9c300*/  LOP3.LUT R12, R29, 0xffff, RZ, 0xc0, !PT ;  /* 0x0000ffff1d0c7812 */ /* 0x000fe200078ec0ff */
[----:B------:R0:W-:Y:S01]  /*9c310*/  STL [R1+0x3b0], R15 ;  /* 0x0003b00f01007387 */ /* 0x0001e20000100800 */
[----:B------:R-:W-:-:S02]  /*9c320*/  PRMT R14, R20, 0x3340, R0 ;  /* 0x00003340140e7816 */ /* 0x000fc40000000000 */
[----:B------:R-:W-:Y:S02]  /*9c330*/  PRMT R31, R16, 0x3340, R18 ;  /* 0x00003340101f7816 */ /* 0x000fe40000000012 */
[--C-:B------:R-:W-:Y:S02]  /*9c340*/  PRMT R29, R12, 0x3340, R0.reuse ;  /* 0x000033400c1d7816 */ /* 0x100fe40000000000 */
[----:B------:R-:W-:Y:S02]  /*9c350*/  PRMT R33, R10, 0x3340, R11 ;  /* 0x000033400a217816 */ /* 0x000fe4000000000b */
[----:B0-----:R-:W-:Y:S02]  /*9c360*/  PRMT R15, R15, 0x3340, R0 ;  /* 0x000033400f0f7816 */ /* 0x001fe40000000000 */
[----:B------:R-:W-:Y:S02]  /*9c370*/  PRMT R30, R30, 0x5410, R13 ;  /* 0x000054101e1e7816 */ /* 0x000fe4000000000d */
[----:B------:R-:W-:-:S02]  /*9c380*/  PRMT R13, R31, 0x5410, R14 ;  /* 0x000054101f0d7816 */ /* 0x000fc4000000000e */
[----:B------:R-:W-:Y:S02]  /*9c390*/  PRMT R15, R32, 0x5410, R15 ;  /* 0x00005410200f7816 */ /* 0x000fe4000000000f */
[----:B------:R-:W-:Y:S01]  /*9c3a0*/  PRMT R14, R33, 0x5410, R29 ;  /* 0x00005410210e7816 */ /* 0x000fe2000000001d */
[----:B------:R-:W-:Y:S04]  /*9c3b0*/  STL [R1+0x904], R30 ;  /* 0x0009041e01007387 */ /* 0x000fe80000100800 */
[----:B------:R0:W-:Y:S04]  /*9c3c0*/  STL [R1+0x950], R13 ;  /* 0x0009500d01007387 */ /* 0x0001e80000100800 */
[----:B------:R1:W-:Y:S04]  /*9c3d0*/  STL [R1+0x964], R15 ;  /* 0x0009640f01007387 */ /* 0x0003e80000100800 */
[----:B------:R3:W-:Y:S01]  /*9c3e0*/  STL [R1+0x97c], R14 ;  /* 0x00097c0e01007387 */ /* 0x0007e20000100800 */
[----:B0-----:R-:W-:-:S02]  /*9c3f0*/  LOP3.LUT R13, R52, 0xffff, RZ, 0xc0, !PT ;  /* 0x0000ffff340d7812 */ /* 0x001fc400078ec0ff */
[----:B------:R-:W-:Y:S01]  /*9c400*/  LOP3.LUT R31, R46, 0xffff, RZ, 0xc0, !PT ;  /* 0x0000ffff2e1f7812 */ /* 0x000fe200078ec0ff */
[----:B------:R-:W4:Y:S01]  /*9c410*/  LDL.LU R57, [R1+0x50] ;  /* 0x0000500001397983 */ /* 0x000f220000300800 */
[----:B-1----:R-:W-:-:S03]  /*9c420*/  LOP3.LUT R15, R49, 0xffff, RZ, 0xc0, !PT ;  /* 0x0000ffff310f7812 */ /* 0x002fc600078ec0ff */
[----:B------:R-:W4:Y:S01]  /*9c430*/  LDL.LU R52, [R1+0x58] ;  /* 0x0000580001347983 */ /* 0x000f220000300800 */
[----:B---3--:R-:W-:Y:S02]  /*9c440*/  LOP3.LUT R14, R47, 0xffff, RZ, 0xc0, !PT ;  /* 0x0000ffff2f0e7812 */ /* 0x008fe400078ec0ff */
[----:B------:R-:W-:Y:S02]  /*9c450*/  LOP3.LUT R29, R41, 0xffff, RZ, 0xc0, !PT ;  /* 0x0000ffff291d7812 */ /* 0x000fe400078ec0ff */
[----:B------:R-:W-:Y:S02]  /*9c460*/  PRMT R47, R13, 0x3340, R14 ;  /* 0x000033400d2f7816 */ /* 0x000fe4000000000e */
[----:B------:R-:W-:Y:S02]  /*9c470*/  LOP3.LUT R32, R42, 0xffff, RZ, 0xc0, !PT ;  /* 0x0000ffff2a207812 */ /* 0x000fe400078ec0ff */
[----:B------:R-:W-:Y:S02]  /*9c480*/  LOP3.LUT R8, R8, 0xffff, RZ, 0xc0, !PT ;  /* 0x0000ffff08087812 */ /* 0x000fe400078ec0ff */
[----:B------:R-:W-:-:S02]  /*9c490*/  LOP3.LUT R30, R40, 0xffff, RZ, 0xc0, !PT ;  /* 0x0000ffff281e7812 */ /* 0x000fc400078ec0ff */
[--C-:B------:R-:W-:Y:S02]  /*9c4a0*/  PRMT R40, R8, 0x3340, R0.reuse ;  /* 0x0000334008287816 */ /* 0x100fe40000000000 */
[----:B------:R-:W-:Y:S02]  /*9c4b0*/  PRMT R41, R30, 0x3340, R0 ;  /* 0x000033401e297816 */ /* 0x000fe40000000000 */
[----:B------:R-:W-:Y:S02]  /*9c4c0*/  PRMT R49, R15, 0x3340, R29 ;  /* 0x000033400f317816 */ /* 0x000fe4000000001d */
[----:B------:R-:W-:Y:S02]  /*9c4d0*/  PRMT R40, R47, 0x5410, R40 ;  /* 0x000054102f287816 */ /* 0x000fe40000000028 */
[----:B------:R-:W-:Y:S02]  /*9c4e0*/  PRMT R49, R49, 0x5410, R41 ;  /* 0x0000541031317816 */ /* 0x000fe40000000029 */
[----:B--2---:R-:W-:-:S02]  /*9c4f0*/  LOP3.LUT R42, R51, 0xffff, RZ, 0xc0, !PT ;  /* 0x0000ffff332a7812 */ /* 0x004fc400078ec0ff */
[----:B----4-:R-:W-:-:S03]  /*9c500*/  LOP3.LUT R33, R50, 0xffff, RZ, 0xc0, !PT ;  /* 0x0000ffff32217812 */ /* 0x010fc600078ec0ff */
[----:B------:R0:W-:Y:S01]  /*9c510*/  STL [R1+0x3f0], R42 ;  /* 0x0003f02a01007387 */ /* 0x0001e20000100800 */
[----:B------:R-:W-:-:S03]  /*9c520*/  PRMT R50, R31, 0x3340, R32 ;  /* 0x000033401f327816 */ /* 0x000fc60000000020 */
[----:B------:R-:W2:Y:S04]  /*9c530*/  LDL.LU R61, [R1+0x80] ;  /* 0x00008000013d7983 */ /* 0x000ea80000300800 */
[----:B------:R-:W3:Y:S01]  /*9c540*/  LDL.LU R59, [R1+0xa4] ;  /* 0x0000a400013b7983 */ /* 0x000ee20000300800 */
[----:B0-----:R-:W-:-:S03]  /*9c550*/  PRMT R42, R42, 0x3340, R0 ;  /* 0x000033402a2a7816 */ /* 0x001fc60000000000 */
[----:B------:R-:W4:Y:S01]  /*9c560*/  LDL.LU R47, [R1+0x48] ;  /* 0x00004800012f7983 */ /* 0x000f220000300800 */
[----:B------:R-:W-:-:S03]  /*9c570*/  PRMT R50, R50, 0x5410, R42 ;  /* 0x0000541032327816 */ /* 0x000fc6000000002a */
[----:B------:R0:W-:Y:S04]  /*9c580*/  STL [R1+0x980], R40 ;  /* 0x0009802801007387 */ /* 0x0001e80000100800 */
[----:B0-----:R-:W2:Y:S04]  /*9c590*/  LDL.LU R40, [R1+0x4c] ;  /* 0x00004c0001287983 */ /* 0x001ea80000300800 */
[----:B------:R-:W3:Y:S04]  /*9c5a0*/  LDL.LU R41, [R1+0x584] ;  /* 0x0005840001297983 */ /* 0x000ee80000300800 */
[----:B------:R0:W-:Y:S04]  /*9c5b0*/  STL [R1+0x9ac], R49 ;  /* 0x0009ac3101007387 */ /* 0x0001e80000100800 */
[----:B0-----:R-:W2:Y:S04]  /*9c5c0*/  LDL.LU R49, [R1+0x54] ;  /* 0x0000540001317983 */ /* 0x001ea80000300800 */
[----:B------:R-:W2:Y:S04]  /*9c5d0*/  LDL.LU R42, [R1+0x330] ;  /* 0x00033000012a7983 */ /* 0x000ea80000300800 */
[----:B------:R0:W-:Y:S04]  /*9c5e0*/  STL [R1+0x9bc], R50 ;  /* 0x0009bc3201007387 */ /* 0x0001e80000100800 */
[----:B0-----:R-:W2:Y:S01]  /*9c5f0*/  LDL.LU R50, [R1+0x90] ;  /* 0x0000900001327983 */ /* 0x001ea20000300800 */
[----:B------:R-:W-:-:S02]  /*9c600*/  LOP3.LUT R36, R36, 0xffff, RZ, 0xc0, !PT ;  /* 0x0000ffff24247812 */ /* 0x000fc400078ec0ff */
[----:B------:R-:W-:Y:S02]  /*9c610*/  LOP3.LUT R38, R38, 0xffff, RZ, 0xc0, !PT ;  /* 0x0000ffff26267812 */ /* 0x000fe400078ec0ff */
[----:B------:R-:W-:Y:S02]  /*9c620*/  PRMT R46, R33, 0x3340, R0 ;  /* 0x00003340212e7816 */ /* 0x000fe40000000000 */
[----:B------:R-:W-:-:S04]  /*9c630*/  PRMT R51, R36, 0x3340, R38 ;  /* 0x0000334024337816 */ /* 0x000fc80000000026 */
[----:B------:R-:W-:-:S05]  /*9c640*/  PRMT R46, R51, 0x5410, R46 ;  /* 0x00005410332e7816 */ /* 0x000fca000000002e */
[----:B------:R0:W-:Y:S02]  /*9c650*/  STL [R1+0xa0c], R46 ;  /* 0x000a0c2e01007387 */ /* 0x0001e40000100800 */
[----:B0-----:R-:W-:Y:S02]  /*9c660*/  SHF.R.U32.HI R46, RZ, 0x8, R52 ;  /* 0x00000008ff2e7819 */ /* 0x001fe40000011634 */
[----:B----4-:R-:W-:-:S04]  /*9c670*/  SHF.R.U32.HI R47, RZ, 0x8, R47 ;  /* 0x00000008ff2f7819 */ /* 0x010fc8000001162f */
[----:B------:R-:W-:Y:S02]  /*9c680*/  LOP3.LUT R47, R47, 0xffff, RZ, 0xc0, !PT ;  /* 0x0000ffff2f2f7812 */ /* 0x000fe400078ec0ff */
[----:B---3--:R-:W-:Y:S02]  /*9c690*/  LOP3.LUT R41, R41, 0xffff, RZ, 0xc0, !PT ;  /* 0x0000ffff29297812 */ /* 0x008fe400078ec0ff */
[----:B--2---:R-:W-:Y:S02]  /*9c6a0*/  SHF.R.U32.HI R49, RZ, 0x8, R49 ;  /* 0x00000008ff317819 */ /* 0x004fe40000011631 */
[----:B------:R-:W-:-:S04]  /*9c6b0*/  LOP3.LUT R42, R42, 0xffff, RZ, 0xc0, !PT ;  /* 0x0000ffff2a2a7812 */ /* 0x000fc800078ec0ff */
[----:B------:R-:W-:Y:S02]  /*9c6c0*/  PRMT R52, R41, 0x3340, R42 ;  /* 0x0000334029347816 */ /* 0x000fe4000000002a */
[----:B------:R-:W-:Y:S02]  /*9c6d0*/  LOP3.LUT R51, R50, 0xffff, RZ, 0xc0, !PT ;  /* 0x0000ffff32337812 */ /* 0x000fe400078ec0ff */
[----:B------:R-:W-:-:S03]  /*9c6e0*/  SHF.R.U32.HI R50, RZ, 0x8, R57 ;  /* 0x00000008ff327819 */ /* 0x000fc60000011639 */
[----:B------:R0:W-:Y:S01]  /*9c6f0*/  STL [R1+0x39c], R51 ;  /* 0x00039c3301007387 */ /* 0x0001e20000100800 */
[----:B------:R-:W-:Y:S02]  /*9c700*/  LOP3.LUT R49, R49, 0xffff, RZ, 0xc0, !PT ;  /* 0x0000ffff31317812 */ /* 0x000fe400078ec0ff */
[----:B------:R-:W-:Y:S01]  /*9c710*/  LOP3.LUT R50, R50, 0xffff, RZ, 0xc0, !PT ;  /* 0x0000ffff32327812 */ /* 0x000fe200078ec0ff */
[----:B------:R-:W2:Y:S01]  /*9c720*/  LDL.LU R57, [R1+0x60] ;  /* 0x0000600001397983 */ /* 0x000ea20000300800 */
[----:B0-----:R-:W-:-:S04]  /*9c730*/  PRMT R51, R51, 0x3340, R0 ;  /* 0x0000334033337816 */ /* 0x001fc80000000000 */
[----:B------:R-:W-:Y:S02]  /*9c740*/  PRMT R52, R52, 0x5410, R51 ;  /* 0x0000541034347816 */ /* 0x000fe40000000033 */
[----:B------:R-:W-:Y:S01]  /*9c750*/  PRMT R49, R47, 0x3340, R49 ;  /* 0x000033402f317816 */ /* 0x000fe20000000031 */
[----:B------:R-:W3:Y:S01]  /*9c760*/  LDL.LU R51, [R1+0x40] ;  /* 0x0000400001337983 */ /* 0x000ee20000300800 */
[----:B------:R-:W-:-:S03]  /*9c770*/  PRMT R50, R50, 0x3340, R0 ;  /* 0x0000334032327816 */ /* 0x000fc60000000000 */
[----:B------:R0:W-:Y:S04]  /*9c780*/  STL [R1+0xa20], R52 ;  /* 0x000a203401007387 */ /* 0x0001e80000100800 */
[----:B0-----:R-:W4:Y:S04]  /*9c790*/  LDL.LU R52, [R1+0x64] ;  /* 0x0000640001347983 */ /* 0x001f280000300800 */
[----:B------:R-:W2:Y:S04]  /*9c7a0*/  LDL.LU R47, [R1+0xa0] ;  /* 0x0000a000012f7983 */ /* 0x000ea80000300800 */
[----:B------:R0:W-:Y:S04]  /*9c7b0*/  STL [R1+0x344], R49 ;  /* 0x0003443101007387 */ /* 0x0001e80000100800 */
[----:B0-----:R-:W3:Y:S04]  /*9c7c0*/  LDL.LU R49, [R1+0x5c] ;  /* 0x00005c0001317983 */ /* 0x001ee80000300800 */
[----:B------:R0:W-:Y:S04]  /*9c7d0*/  STL [R1+0x2a0], R50 ;  /* 0x0002a03201007387 */ /* 0x0001e80000100800 */
[----:B0-----:R-:W4:Y:S01]  /*9c7e0*/  LDL.LU R50, [R1+0x44] ;  /* 0x0000440001327983 */ /* 0x001f220000300800 */
[----:B------:R-:W-:-:S02]  /*9c7f0*/  SHF.R.U32.HI R40, RZ, 0x8, R40 ;  /* 0x00000008ff287819 */ /* 0x000fc40000011628 */
[----:B------:R-:W-:Y:S02]  /*9c800*/  LOP3.LUT R46, R46, 0xffff, RZ, 0xc0, !PT ;  /* 0x0000ffff2e2e7812 */ /* 0x000fe400078ec0ff */
[----:B------:R-:W-:-:S04]  /*9c810*/  LOP3.LUT R40, R40, 0xffff, RZ, 0xc0, !PT ;  /* 0x0000ffff28287812 */ /* 0x000fc800078ec0ff */
[----:B------:R-:W-:-:S05]  /*9c820*/  PRMT R46, R40, 0x3340, R46 ;  /* 0x00003340282e7816 */ /* 0x000fca000000002e */
[----:B------:R3:W-:Y:S01]  /*9c830*/  STL [R1+0x340], R46 ;  /* 0x0003402e01007387 */ /* 0x0007e20000100800 */
[----:B--2---:R-:W-:-:S04]  /*9c840*/  SHF.R.U32.HI R47, RZ, 0x8, R47 ;  /* 0x00000008ff2f7819 */ /* 0x004fc8000001162f */
[----:B------:R-:W-:Y:S02]  /*9c850*/  LOP3.LUT R47, R47, 0xffff, RZ, 0xc0, !PT ;  /* 0x0000ffff2f2f7812 */ /* 0x000fe400078ec0ff */
[----:B---3--:R-:W-:Y:S02]  /*9c860*/  SHF.R.U32.HI R46, RZ, 0x8, R49 ;  /* 0x00000008ff2e7819 */ /* 0x008fe40000011631 */
[----:B------:R-:W-:Y:S02]  /*9c870*/  SHF.R.U32.HI R49, RZ, 0x8, R61 ;  /* 0x00000008ff317819 */ /* 0x000fe4000001163d */
[----:B------:R-:W-:Y:S01]  /*9c880*/  LOP3.LUT R46, R46, 0xffff, RZ, 0xc0, !PT ;  /* 0x0000ffff2e2e7812 */ /* 0x000fe200078ec0ff */
[----:B------:R-:W2:Y:S01]  /*9c890*/  LDL.LU R61, [R1+0xf8] ;  /* 0x0000f800013d7983 */ /* 0x000ea20000300800 */
[----:B------:R-:W-:Y:S02]  /*9c8a0*/  LOP3.LUT R49, R49, 0xffff, RZ, 0xc0, !PT ;  /* 0x0000ffff31317812 */ /* 0x000fe400078ec0ff */
[----:B------:R-:W-:-:S02]  /*9c8b0*/  PRMT R46, R47, 0x3340, R46 ;  /* 0x000033402f2e7816 */ /* 0x000fc4000000002e */
[----:B----4-:R-:W-:Y:S02]  /*9c8c0*/  SHF.R.U32.HI R40, RZ, 0x8, R50 ;  /* 0x00000008ff287819 */ /* 0x010fe40000011632 */
[----:B------:R-:W-:Y:S02]  /*9c8d0*/  SHF.R.U32.HI R50, RZ, 0x8, R51 ;  /* 0x00000008ff327819 */ /* 0x000fe40000011633 */
[----:B------:R-:W-:Y:S02]  /*9c8e0*/  SHF.R.U32.HI R51, RZ, 0x8, R59 ;  /* 0x00000008ff337819 */ /* 0x000fe4000001163b */
[----:B------:R-:W-:Y:S01]  /*9c8f0*/  PRMT R49, R49, 0x3340, R0 ;  /* 0x0000334031317816 */ /* 0x000fe20000000000 */
[----:B------:R-:W3:Y:S01]  /*9c900*/  LDL.LU R59, [R1+0x68] ;  /* 0x00006800013b7983 */ /* 0x000ee20000300800 */
[----:B------:R-:W-:-:S03]  /*9c910*/  LOP3.LUT R51, R51, 0xffff, RZ, 0xc0, !PT ;  /* 0x0000ffff33337812 */ /* 0x000fc600078ec0ff */
[----:B------:R-:W4:Y:S01]  /*9c920*/  LDL.LU R47, [R1+0x88] ;  /* 0x00008800012f7983 */ /* 0x000f220000300800 */
[----:B------:R-:W-:-:S03]  /*9c930*/  PRMT R51, R51, 0x3340, R0 ;  /* 0x0000334033337816 */ /* 0x000fc60000000000 */
[----:B------:R0:W-:Y:S04]  /*9c940*/  STL [R1+0x33c], R46 ;  /* 0x00033c2e01007387 */ /* 0x0001e80000100800 */
[----:B0-----:R-:W2:Y:S04]  /*9c950*/  LDL.LU R46, [R1+0x84] ;  /* 0x00008400012e7983 */ /* 0x001ea80000300800 */
[----:B------:R0:W-:Y:S04]  /*9c960*/  STL [R1+0x254], R49 ;  /* 0x0002543101007387 */ /* 0x0001e80000100800 */
[----:B0-----:R-:W3:Y:S04]  /*9c970*/  LDL.LU R49, [R1+0x6c] ;  /* 0x00006c0001317983 */ /* 0x001ee80000300800 */
[----:B------:R0:W-:Y:S04]  /*9c980*/  STL [R1+0x234], R51 ;  /* 0x0002343301007387 */ /* 0x0001e80000100800 */
[----:B0-----:R-:W3:Y:S01]  /*9c990*/  LDL.LU R51, [R1+0x8c] ;  /* 0x00008c0001337983 */ /* 0x001ee20000300800 */
[----:B------:R-:W-:-:S02]  /*9c9a0*/  LOP3.LUT R40, R40, 0xffff, RZ, 0xc0, !PT ;  /* 0x0000ffff28287812 */ /* 0x000fc400078ec0ff */
[----:B------:R-:W-:-:S04]  /*9c9b0*/  LOP3.LUT R50, R50, 0xffff, RZ, 0xc0, !PT ;  /* 0x0000ffff32327812 */ /* 0x000fc800078ec0ff */
[----:B------:R-:W-:-:S05]  /*9c9c0*/  PRMT R50, R40, 0x3340, R50 ;  /* 0x0000334028327816 */ /* 0x000fca0000000032 */
[----:B------:R4:W-:Y:S02]  /*9c9d0*/  STL [R1+0x5f0], R50 ;  /* 0x0005f03201007387 */ /* 0x0009e40000100800 */
[----:B----4-:R-:W-:-:S04]  /*9c9e0*/  SHF.R.U32.HI R50, RZ, 0x8, R47 ;  /* 0x00000008ff327819 */ /* 0x010fc8000001162f */
[----:B------:R-:W-:Y:S02]  /*9c9f0*/  LOP3.LUT R50, R50, 0xffff, RZ, 0xc0, !PT ;  /* 0x0000ffff32327812 */ /* 0x000fe400078ec0ff */
[----:B------:R-:W-:Y:S02]  /*9ca00*/  SHF.R.U32.HI R47, RZ, 0x8, R57 ;  /* 0x00000008ff2f7819 */ /* 0x000fe40000011639 */
[----:B--2---:R-:W-:Y:S02]  /*9ca10*/  SHF.R.U32.HI R46, RZ, 0x8, R46 ;  /* 0x00000008ff2e7819 */ /* 0x004fe4000001162e */
[----:B---3--:R-:W-:-:S04]  /*9ca20*/  SHF.R.U32.HI R49, RZ, 0x8, R49 ;  /* 0x00000008ff317819 */ /* 0x008fc80000011631 */
[----:B------:R-:W-:-:S04]  /*9ca30*/  LOP3.LUT R49, R49, 0xffff, RZ, 0xc0, !PT ;  /* 0x0000ffff31317812 */ /* 0x000fc800078ec0ff */
[----:B------:R-:W-:Y:S02]  /*9ca40*/  PRMT R49, R49, 0x3340, R50 ;  /* 0x0000334031317816 */ /* 0x000fe40000000032 */
[----:B------:R-:W-:Y:S02]  /*9ca50*/  SHF.R.U32.HI R40, RZ, 0x8, R51 ;  /* 0x00000008ff287819 */ /* 0x000fe40000011633 */
[----:B------:R-:W-:Y:S02]  /*9ca60*/  SHF.R.U32.HI R51, RZ, 0x8, R52 ;  /* 0x00000008ff337819 */ /* 0x000fe40000011634 */
[----:B------:R-:W2:Y:S02]  /*9ca70*/  LDL.LU R52, [R1+0xcc] ;  /* 0x0000cc0001347983 */ /* 0x000ea40000300800 */
[----:B------:R-:W-:Y:S02]  /*9ca80*/  LOP3.LUT R51, R51, 0xffff, RZ, 0xc0, !PT ;  /* 0x0000ffff33337812 */ /* 0x000fe400078ec0ff */
[----:B------:R-:W3:Y:S01]  /*9ca90*/  LDL.LU R57, [R1+0xac] ;  /* 0x0000ac0001397983 */ /* 0x000ee20000300800 */
[----:B------:R-:W-:-:S02]  /*9caa0*/  LOP3.LUT R46, R46, 0xffff, RZ, 0xc0, !PT ;  /* 0x0000ffff2e2e7812 */ /* 0x000fc400078ec0ff */
[----:B------:R-:W-:Y:S01]  /*9cab0*/  PRMT R51, R51, 0x3340, R0 ;  /* 0x0000334033337816 */ /* 0x000fe20000000000 */
[----:B------:R-:W4:Y:S01]  /*9cac0*/  LDL.LU R50, [R1+0x194] ;  /* 0x0001940001327983 */ /* 0x000f220000300800 */
[----:B------:R-:W-:-:S03]  /*9cad0*/  LOP3.LUT R40, R40, 0xffff, RZ, 0xc0, !PT ;  /* 0x0000ffff28287812 */ /* 0x000fc600078ec0ff */
[----:B------:R0:W-:Y:S01]  /*9cae0*/  STL [R1+0x334], R49 ;  /* 0x0003343101007387 */ /* 0x0001e20000100800 */
[----:B------:R-:W-:-:S03]  /*9caf0*/  PRMT R40, R40, 0x3340, R46 ;  /* 0x0000334028287816 */ /* 0x000fc6000000002e */
[----:B0-----:R-:W2:Y:S04]  /*9cb00*/  LDL.LU R49, [R1+0x190] ;  /* 0x0001900001317983 */ /* 0x001ea80000300800 */
[----:B------:R0:W-:Y:S04]  /*9cb10*/  STL [R1+0x22c], R51 ;  /* 0x00022c3301007387 */ /* 0x0001e80000100800 */
[----:B0-----:R-:W3:Y:S04]  /*9cb20*/  LDL.LU R51, [R1+0x14] ;  /* 0x0000140001337983 */ /* 0x001ee80000300800 */
[----:B------:R-:W3:Y:S01]  /*9cb30*/  LDL.LU R46, [R1+0x18] ;  /* 0x00001800012e7983 */ /* 0x000ee20000300800 */
[----:B------:R-:W-:-:S04]  /*9cb40*/  LOP3.LUT R47, R47, 0xffff, RZ, 0xc0, !PT ;  /* 0x0000ffff2f2f7812 */ /* 0x000fc800078ec0ff */
[----:B------:R-:W-:Y:S01]  /*9cb50*/  PRMT R47, R47, 0x3340, R0 ;  /* 0x000033402f2f7816 */ /* 0x000fe20000000000 */
[----:B------:R-:W-:Y:S04]  /*9cb60*/  STL [R1+0x330], R40 ;  /* 0x0003302801007387 */ /* 0x000fe80000100800 */
[----:B------:R2:W-:Y:S01]  /*9cb70*/  STL [R1+0x224], R47 ;  /* 0x0002242f01007387 */ /* 0x0005e20000100800 */
[----:B----4-:R-:W-:-:S04]  /*9cb80*/  SHF.R.U32.HI R50, RZ, 0x8, R50 ;  /* 0x00000008ff327819 */ /* 0x010fc80000011632 */
[----:B------:R-:W-:Y:S02]  /*9cb90*/  LOP3.LUT R50, R50, 0xffff, RZ, 0xc0, !PT ;  /* 0x0000ffff32327812 */ /* 0x000fe400078ec0ff */
[----:B--2---:R-:W-:Y:S02]  /*9cba0*/  SHF.R.U32.HI R47, RZ, 0x8, R49 ;  /* 0x00000008ff2f7819 */ /* 0x004fe40000011631 */
[----:B------:R-:W-:Y:S02]  /*9cbb0*/  SHF.R.U32.HI R49, RZ, 0x8, R61 ;  /* 0x00000008ff317819 */ /* 0x000fe4000001163d */
[----:B------:R-:W-:Y:S01]  /*9cbc0*/  LOP3.LUT R47, R47, 0xffff, RZ, 0xc0, !PT ;  /* 0x0000ffff2f2f7812 */ /* 0x000fe200078ec0ff */
[----:B------:R-:W2:Y:S01]  /*9cbd0*/  LDL.LU R61, [R1+0xc0] ;  /* 0x0000c000013d7983 */ /* 0x000ea20000300800 */
[----:B------:R-:W-:Y:S02]  /*9cbe0*/  LOP3.LUT R49, R49, 0xffff, RZ, 0xc0, !PT ;  /* 0x0000ffff31317812 */ /* 0x000fe400078ec0ff */
[----:B------:R-:W-:-:S02]  /*9cbf0*/  PRMT R47, R50, 0x3340, R47 ;  /* 0x00003340322f7816 */ /* 0x000fc4000000002f */
[----:B------:R-:W-:Y:S02]  /*9cc00*/  PRMT R49, R49, 0x3340, R0 ;  /* 0x0000334031317816 */ /* 0x000fe40000000000 */
[----:B---3--:R-:W-:Y:S02]  /*9cc10*/  SHF.R.U32.HI R40, RZ, 0x8, R46 ;  /* 0x00000008ff287819 */ /* 0x008fe4000001162e */
[----:B------:R-:W-:Y:S02]  /*9cc20*/  SHF.R.U32.HI R46, RZ, 0x8, R51 ;  /* 0x00000008ff2e7819 */ /* 0x000fe40000011633 */
[----:B------:R-:W-:Y:S02]  /*9cc30*/  SHF.R.U32.HI R51, RZ, 0x8, R59 ;  /* 0x00000008ff337819 */ /* 0x000fe4000001163b */
[----:B------:R-:W3:Y:S04]  /*9cc40*/  LDL.LU R59, [R1+0xc4] ;  /* 0x0000c400013b7983 */ /* 0x000ee80000300800 */
[----:B------:R-:W4:Y:S04]  /*9cc50*/  LDL.LU R50, [R1+0xa8] ;  /* 0x0000a80001327983 */ /* 0x000f280000300800 */
[----:B------:R0:W-:Y:S04]  /*9cc60*/  STL [R1+0x318], R47 ;  /* 0x0003182f01007387 */ /* 0x0001e80000100800 */
[----:B0-----:R-:W2:Y:S04]  /*9cc70*/  LDL.LU R47, [R1+0xf0] ;  /* 0x0000f000012f7983 */ /* 0x001ea80000300800 */
[----:B------:R0:W-:Y:S04]  /*9cc80*/  STL [R1+0x214], R49 ;  /* 0x0002143101007387 */ /* 0x0001e80000100800 */
[----:B0-----:R-:W3:Y:S01]  /*9cc90*/  LDL.LU R49, [R1+0xf4] ;  /* 0x0000f40001317983 */ /* 0x001ee20000300800 */
[----:B------:R-:W-:-:S02]  /*9cca0*/  LOP3.LUT R46, R46, 0xffff, RZ, 0xc0, !PT ;  /* 0x0000ffff2e2e7812 */ /* 0x000fc400078ec0ff */
[----:B------:R-:W-:-:S04]  /*9ccb0*/  LOP3.LUT R51, R51, 0xffff, RZ, 0xc0, !PT ;  /* 0x0000ffff33337812 */ /* 0x000fc800078ec0ff */
[----:B------:R-:W-:Y:S02]  /*9ccc0*/  PRMT R51, R46, 0x3340, R51 ;  /* 0x000033402e337816 */ /* 0x000fe40000000033 */
[----:B------:R-:W2:Y:S04]  /*9ccd0*/  LDL.LU R46, [R1+0xc8] ;  /* 0x0000c800012e7983 */ /* 0x000ea80000300800 */
[----:B------:R0:W-:Y:S01]  /*9cce0*/  STL [R1+0x5d8], R51 ;  /* 0x0005d83301007387 */ /* 0x0001e20000100800 */
[----:B------:R-:W-:-:S03]  /*9ccf0*/  SHF.R.U32.HI R48, RZ, 0x8, R48 ;  /* 0x00000008ff307819 */ /* 0x000fc60000011630 */
[----:B0-----:R-:W2:Y:S01]  /*9cd00*/  LDL.LU R51, [R1+0x19c] ;  /* 0x00019c0001337983 */ /* 0x001ea20000300800 */
[----:B------:R-:W-:Y:S02]  /*9cd10*/  LOP3.LUT R40, R40, 0xffff, RZ, 0xc0, !PT ;  /* 0x0000ffff28287812 */ /* 0x000fe400078ec0ff */
[----:B------:R-:W-:-:S04]  /*9cd20*/  LOP3.LUT R48, R48, 0xffff, RZ, 0xc0, !PT ;  /* 0x0000ffff30307812 */ /* 0x000fc800078ec0ff */
[----:B------:R-:W-:-:S05]  /*9cd30*/  PRMT R48, R40, 0x3340, R48 ;  /* 0x0000334028307816 */ /* 0x000fca0000000030 */
[----:B------:R0:W-:Y:S02]  /*9cd40*/  STL [R1+0x314], R48 ;  /* 0x0003143001007387 */ /* 0x0001e40000100800 */
[----:B0-----:R-:W-:Y:S02]  /*9cd50*/  SHF.R.U32.HI R48, RZ, 0x8, R52 ;  /* 0x00000008ff307819 */ /* 0x001fe40000011634 */
[----:B------:R-:W2:Y:S01]  /*9cd60*/  LDL.LU R52, [R1+0xfc] ;  /* 0x0000fc0001347983 */ /* 0x000ea20000300800 */
[----:B----4-:R-:W-:-:S04]  /*9cd70*/  SHF.R.U32.HI R50, RZ, 0x8, R50 ;  /* 0x00000008ff327819 */ /* 0x010fc80000011632 */
[----:B------:R-:W-:-:S04]  /*9cd80*/  LOP3.LUT R50, R50, 0xffff, RZ, 0xc0, !PT ;  /* 0x0000ffff32327812 */ /* 0x000fc800078ec0ff */
[----:B------:R-:W-:Y:S02]  /*9cd90*/  PRMT R50, R50, 0x3340, R0 ;  /* 0x0000334032327816 */ /* 0x000fe40000000000 */
[----:B---3--:R-:W-:Y:S02]  /*9cda0*/  SHF.R.U32.HI R40, RZ, 0x8, R49 ;  /* 0x00000008ff287819 */ /* 0x008fe40000011631 */
[----:B------:R-:W-:Y:S02]  /*9cdb0*/  SHF.R.U32.HI R49, RZ, 0x8, R57 ;  /* 0x00000008ff317819 */ /* 0x000fe40000011639 */
[----:B------:R-:W3:Y:S04]  /*9cdc0*/  LDL.LU R57, [R1+0x104] ;  /* 0x0001040001397983 */ /* 0x000ee80000300800 */
[----:B------:R0:W-:Y:S04]  /*9cdd0*/  STL [R1+0x210], R50 ;  /* 0x0002103201007387 */ /* 0x0001e80000100800 */
[----:B0-----:R-:W4:Y:S01]  /*9cde0*/  LDL.LU R50, [R1+0xd8] ;  /* 0x0000d80001327983 */ /* 0x001f220000300800 */
[----:B--2---:R-:W-:-:S02]  /*9cdf0*/  SHF.R.U32.HI R46, RZ, 0x8, R46 ;  /* 0x00000008ff2e7819 */ /* 0x004fc4000001162e */
[----:B------:R-:W-:Y:S02]  /*9ce00*/  SHF.R.U32.HI R47, RZ, 0x8, R47 ;  /* 0x00000008ff2f7819 */ /* 0x000fe4000001162f */
[----:B------:R-:W-:Y:S02]  /*9ce10*/  LOP3.LUT R46, R46, 0xffff, RZ, 0xc0, !PT ;  /* 0x0000ffff2e2e7812 */ /* 0x000fe400078ec0ff */
[----:B------:R-:W-:Y:S02]  /*9ce20*/  LOP3.LUT R47, R47, 0xffff, RZ, 0xc0, !PT ;  /* 0x0000ffff2f2f7812 */ /* 0x000fe400078ec0ff */
[----:B------:R-:W-:Y:S02]  /*9ce30*/  LOP3.LUT R40, R40, 0xffff, RZ, 0xc0, !PT ;  /* 0x0000ffff28287812 */ /* 0x000fe400078ec0ff */
[----:B------:R-:W-:Y:S02]  /*9ce40*/  LOP3.LUT R48, R48, 0xffff, RZ, 0xc0, !PT ;  /* 0x0000ffff30307812 */ /* 0x000fe400078ec0ff */
[----:B------:R-:W-:-:S02]  /*9ce50*/  LOP3.LUT R49, R49, 0xffff, RZ, 0xc0, !PT ;  /* 0x0000ffff31317812 */ /* 0x000fc400078ec0ff */
[----:B------:R-:W-:Y:S02]  /*9ce60*/  PRMT R47, R46, 0x3340, R47 ;  /* 0x000033402e2f7816 */ /* 0x000fe4000000002f */
[----:B------:R-:W-:Y:S02]  /*9ce70*/  PRMT R46, R40, 0x3340, R48 ;  /* 0x00003340282e7816 */ /* 0x000fe40000000030 */
[----:B------:R-:W-:Y:S01]  /*9ce80*/  PRMT R40, R49, 0x3340, R0 ;  /* 0x0000334031287816 */ /* 0x000fe20000000000 */
[----:B------:R0:W-:Y:S04]  /*9ce90*/  STL [R1+0x310], R47 ;  /* 0x0003102f01007387 */ /* 0x0001e80000100800 */
[----:B------:R-:W2:Y:S04]  /*9cea0*/  LDL.LU R49, [R1+0x198] ;  /* 0x0001980001317983 */ /* 0x000ea80000300800 */
[----:B------:R1:W-:Y:S01]  /*9ceb0*/  STL [R1+0x30c], R46 ;  /* 0x00030c2e01007387 */ /* 0x0003e20000100800 */
[----:B0-----:R-:W-:-:S03]  /*9cec0*/  SHF.R.U32.HI R47, RZ, 0x8, R51 ;  /* 0x00000008ff2f7819 */ /* 0x001fc60000011633 */
[----:B------:R0:W-:Y:S04]  /*9ced0*/  STL [R1+0x220], R40 ;  /* 0x0002202801007387 */ /* 0x0001e80000100800 */
[----:B------:R-:W2:Y:S04]  /*9cee0*/  LDL.LU R48, [R1+0x21c] ;  /* 0x00021c0001307983 */ /* 0x000ea80000300800 */
[----:B------:R-:W2:Y:S01]  /*9cef0*/  LDL.LU R51, [R1+0x208] ;  /* 0x0002080001337983 */ /* 0x000ea20000300800 */
[----:B-1----:R-:W-:Y:S02]  /*9cf00*/  SHF.R.U32.HI R46, RZ, 0x8, R59 ;  /* 0x00000008ff2e7819 */ /* 0x002fe4000001163b */
[----:B0-----:R-:W-:-:S02]  /*9cf10*/  SHF.R.U32.HI R40, RZ, 0x8, R61 ;  /* 0x00000008ff287819 */ /* 0x001fc4000001163d */
[----:B------:R-:W2:Y:S01]  /*9cf20*/  LDL.LU R61, [R1+0x298] ;  /* 0x00029800013d7983 */ /* 0x000ea20000300800 */
[----:B------:R-:W-:Y:S02]  /*9cf30*/  SHF.R.U32.HI R41, RZ, 0x8, R41 ;  /* 0x00000008ff297819 */ /* 0x000fe40000011629 */
[----:B------:R-:W-:Y:S01]  /*9cf40*/  SHF.R.U32.HI R42, RZ, 0x8, R42 ;  /* 0x00000008ff2a7819 */ /* 0x000fe2000001162a */
[----:B------:R-:W2:Y:S01]  /*9cf50*/  LDL.LU R59, [R1+0x218] ;  /* 0x00021800013b7983 */ /* 0x000ea20000300800 */
[----:B------:R-:W-:Y:S02]  /*9cf60*/  SHF.R.U32.HI R45, RZ, 0x8, R45 ;  /* 0x00000008ff2d7819 */ /* 0x000fe4000001162d */
[----:B------:R-:W-:Y:S02]  /*9cf70*/  SHF.R.U32.HI R39, RZ, 0x8, R39 ;  /* 0x00000008ff277819 */ /* 0x000fe40000011627 */
[----:B------:R-:W-:Y:S02]  /*9cf80*/  LOP3.LUT R47, R47, 0xffff, RZ, 0xc0, !PT ;  /* 0x0000ffff2f2f7812 */ /* 0x000fe400078ec0ff */
[----:B------:R-:W-:-:S02]  /*9cf90*/  LOP3.LUT R41, R41, 0xffff, RZ, 0xc0, !PT ;  /* 0x0000ffff29297812 */ /* 0x000fc400078ec0ff */
[----:B------:R-:W-:Y:S02]  /*9cfa0*/  LOP3.LUT R42, R42, 0xffff, RZ, 0xc0, !PT ;  /* 0x0000ffff2a2a7812 */ /* 0x000fe400078ec0ff */
[----:B------:R-:W-:Y:S02]  /*9cfb0*/  LOP3.LUT R45, R45, 0xffff, RZ, 0xc0, !PT ;  /* 0x0000ffff2d2d7812 */ /* 0x000fe400078ec0ff */
[----:B------:R-:W-:Y:S02]  /*9cfc0*/  LOP3.LUT R40, R40, 0xffff, RZ, 0xc0, !PT ;  /* 0x0000ffff28287812 */ /* 0x000fe400078ec0ff */
[----:B------:R-:W-:Y:S02]  /*9cfd0*/  LOP3.LUT R39, R39, 0xffff, RZ, 0xc0, !PT ;  /* 0x0000ffff27277812 */ /* 0x000fe400078ec0ff */
[----:B------:R-:W-:Y:S02]  /*9cfe0*/  LOP3.LUT R46, R46, 0xffff, RZ, 0xc0, !PT ;  /* 0x0000ffff2e2e7812 */ /* 0x000fe400078ec0ff */
[----:B------:R-:W-:-:S02]  /*9cff0*/  PRMT R47, R47, 0x3340, R0 ;  /* 0x000033402f2f7816 */ /* 0x000fc40000000000 */
[----:B------:R-:W-:Y:S02]  /*9d000*/  PRMT R42, R41, 0x3340, R42 ;  /* 0x00003340292a7816 */ /* 0x000fe4000000002a */
[----:B------:R-:W-:Y:S02]  /*9d010*/  PRMT R41, R45, 0x3340, R40 ;  /* 0x000033402d297816 */ /* 0x000fe40000000028 */
[----:B------:R-:W-:Y:S01]  /*9d020*/  PRMT R40, R39, 0x3340, R46 ;  /* 0x0000334027287816 */ /* 0x000fe2000000002e */
[----:B------:R-:W-:Y:S04]  /*9d030*/  STL [R1+0x20c], R47 ;  /* 0x00020c2f01007387 */ /* 0x000fe80000100800 */
[----:B------:R-:W-:Y:S04]  /*9d040*/  STL [R1+0x370], R42 ;  /* 0x0003702a01007387 */ /* 0x000fe80000100800 */
[----:B------:R0:W-:Y:S04]  /*9d050*/  STL [R1+0x308], R41 ;  /* 0x0003082901007387 */ /* 0x0001e80000100800 */
[----:B------:R4:W-:Y:S01]  /*9d060*/  STL [R1+0x304], R40 ;  /* 0x0003042801007387 */ /* 0x0009e20000100800 */
[----:B0-----:R-:W-:-:S02]  /*9d070*/  SHF.R.U32.HI R41, RZ, 0x8, R52 ;  /* 0x00000008ff297819 */ /* 0x001fc40000011634 */
[----:B----4-:R-:W-:Y:S02]  /*9d080*/  SHF.R.U32.HI R40, RZ, 0x8, R50 ;  /* 0x00000008ff287819 */ /* 0x010fe40000011632 */
[----:B------:R-:W4:Y:S04]  /*9d090*/  LDL.LU R50, [R1+0x1f4] ;  /* 0x0001f40001327983 */ /* 0x000f280000300800 */
[----:B------:R-:W4:Y:S01]  /*9d0a0*/  LDL.LU R52, [R1+0x1f0] ;  /* 0x0001f00001347983 */ /* 0x000f220000300800 */
[----:B---3--:R-:W-:-:S03]  /*9d0b0*/  SHF.R.U32.HI R42, RZ, 0x8, R57 ;  /* 0x00000008ff2a7819 */ /* 0x008fc60000011639 */
[----:B------:R-:W3:Y:S01]  /*9d0c0*/  LDL.LU R57, [R1+0xbc] ;  /* 0x0000bc0001397983 */ /* 0x000ee20000300800 */
[----:B------:R-:W-:Y:S02]  /*9d0d0*/  SHF.R.U32.HI R36, RZ, 0x8, R36 ;  /* 0x00000008ff247819 */ /* 0x000fe40000011624 */
[----:B------:R-:W-:Y:S02]  /*9d0e0*/  SHF.R.U32.HI R38, RZ, 0x8, R38 ;  /* 0x00000008ff267819 */ /* 0x000fe40000011626 */
[----:B------:R-:W-:Y:S02]  /*9d0f0*/  LOP3.LUT R40, R40, 0xffff, RZ, 0xc0, !PT ;  /* 0x0000ffff28287812 */ /* 0x000fe400078ec0ff */
[----:B------:R-:W-:Y:S02]  /*9d100*/  LOP3.LUT R41, R41, 0xffff, RZ, 0xc0, !PT ;  /* 0x0000ffff29297812 */ /* 0x000fe400078ec0ff */
[----:B------:R-:W-:Y:S02]  /*9d110*/  LOP3.LUT R42, R42, 0xffff, RZ, 0xc0, !PT ;  /* 0x0000ffff2a2a7812 */ /* 0x000fe400078ec0ff */
[----:B--2---:R-:W-:-:S02]  /*9d120*/  SHF.R.U32.HI R39, RZ, 0x8, R49 ;  /* 0x00000008ff277819 */ /* 0x004fc40000011631 */
[----:B------:R-:W-:Y:S02]  /*9d130*/  LOP3.LUT R36, R36, 0xffff, RZ, 0xc0, !PT ;  /* 0x0000ffff24247812 */ /* 0x000fe400078ec0ff */
[----:B------:R-:W-:Y:S02]  /*9d140*/  LOP3.LUT R39, R39, 0xffff, RZ, 0xc0, !PT ;  /* 0x0000ffff27277812 */ /* 0x000fe400078ec0ff */
[----:B------:R-:W-:Y:S02]  /*9d150*/  LOP3.LUT R38, R38, 0xffff, RZ, 0xc0, !PT ;  /* 0x0000ffff26267812 */ /* 0x000fe400078ec0ff */
[--C-:B------:R-:W-:Y:S02]  /*9d160*/  PRMT R45, R40, 0x3340, R0.reuse ;  /* 0x00003340282d7816 */ /* 0x100fe40000000000 */
[----:B------:R-:W-:Y:S02]  /*9d170*/  PRMT R40, R41, 0x3340, R0 ;  /* 0x0000334029287816 */ /* 0x000fe40000000000 */
[----:B------:R-:W-:-:S02]  /*9d180*/  PRMT R39, R39, 0x3340, R42 ;  /* 0x0000334027277816 */ /* 0x000fc4000000002a */
[----:B------:R-:W-:Y:S01]  /*9d190*/  PRMT R38, R36, 0x3340, R38 ;  /* 0x0000334024267816 */ /* 0x000fe20000000026 */
[----:B------:R-:W-:Y:S04]  /*9d1a0*/  STL [R1+0x1e8], R45 ;  /* 0x0001e82d01007387 */ /* 0x000fe80000100800 */
[----:B------:R-:W-:Y:S04]  /*9d1b0*/  STL [R1+0x1d8], R40 ;  /* 0x0001d82801007387 */ /* 0x000fe80000100800 */
[----:B------:R0:W-:Y:S04]  /*9d1c0*/  STL [R1+0x300], R39 ;  /* 0x0003002701007387 */ /* 0x0001e80000100800 */
[----:B------:R1:W-:Y:S01]  /*9d1d0*/  STL [R1+0x2fc], R38 ;  /* 0x0002fc2601007387 */ /* 0x0003e20000100800 */
[----:B------:R-:W-:-:S03]  /*9d1e0*/  SHF.R.U32.HI R41, RZ, 0x8, R61 ;  /* 0x00000008ff297819 */ /* 0x000fc6000001163d */
[----:B------:R-:W2:Y:S01]  /*9d1f0*/  LDL.LU R47, [R1+0x2b4] ;  /* 0x0002b400012f7983 */ /* 0x000ea20000300800 */
[----:B0-----:R-:W-:-:S03]  /*9d200*/  SHF.R.U32.HI R39, RZ, 0x8, R51 ;  /* 0x00000008ff277819 */ /* 0x001fc60000011633 */
[----:B------:R-:W2:Y:S01]  /*9d210*/  LDL.LU R51, [R1+0x2c0] ;  /* 0x0002c00001337983 */ /* 0x000ea20000300800 */
[----:B------:R-:W-:Y:S02]  /*9d220*/  SHF.R.U32.HI R40, RZ, 0x8, R33 ;  /* 0x00000008ff287819 */ /* 0x000fe40000011621 */
[----:B-1----:R-:W-:Y:S01]  /*9d230*/  SHF.R.U32.HI R38, RZ, 0x8, R59 ;  /* 0x00000008ff267819 */ /* 0x002fe2000001163b */
[----:B------:R-:W2:Y:S01]  /*9d240*/  LDL.LU R61, [R1+0x2bc] ;  /* 0x0002bc00013d7983 */ /* 0x000ea20000300800 */
[----:B------:R-:W-:-:S03]  /*9d250*/  SHF.R.U32.HI R36, RZ, 0x8, R48 ;  /* 0x00000008ff247819 */ /* 0x000fc60000011630 */
[----:B------:R-:W2:Y:S01]  /*9d260*/  LDL.LU R59, [R1+0x2b0] ;  /* 0x0002b000013b7983 */ /* 0x000ea20000300800 */
        /* <DEDUP_REMOVED lines=12> */
[----:B------:R3:W-:Y:S04]  /*9d330*/  STL [R1+0x1ec], R38 ;  /* 0x0001ec2601007387 */ /* 0x0007e80000100800 */
[----:B------:R-:W2:Y:S04]  /*9d340*/  LDL.LU R49, [R1+0x230] ;  /* 0x0002300001317983 */ /* 0x000ea80000300800 */
[----:B------:R-:W2:Y:S01]  /*9d350*/  LDL.LU R48, [R1+0x240] ;  /* 0x0002400001307983 */ /* 0x000ea20000300800 */
[----:B----4-:R-:W-:-:S03]  /*9d360*/  SHF.R.U32.HI R33, RZ, 0x8, R50 ;  /* 0x00000008ff217819 */ /* 0x010fc60000011632 */
[----:B------:R-:W4:Y:S01]  /*9d370*/  LDL.LU R50, [R1+0x150] ;  /* 0x0001500001327983 */ /* 0x000f220000300800 */
[----:B0-----:R-:W-:-:S03]  /*9d380*/  SHF.R.U32.HI R36, RZ, 0x8, R52 ;  /* 0x00000008ff247819 */ /* 0x001fc60000011634 */
[----:B------:R-:W4:Y:S01]  /*9d390*/  LDL.LU R52, [R1+0x128] ;  /* 0x0001280001347983 */ /* 0x000f220000300800 */
[----:B---3--:R-:W-:-:S03]  /*9d3a0*/  SHF.R.U32.HI R38, RZ, 0x8, R57 ;  /* 0x00000008ff267819 */ /* 0x008fc60000011639 */
[----:B------:R-:W3:Y:S01]  /*9d3b0*/  LDL.LU R57, [R1+0x124] ;  /* 0x0001240001397983 */ /* 0x000ee20000300800 */
[----:B------:R-:W-:Y:S02]  /*9d3c0*/  SHF.R.U32.HI R35, RZ, 0x8, R35 ;  /* 0x00000008ff237819 */ /* 0x000fe40000011623 */
[----:B------:R-:W-:Y:S02]  /*9d3d0*/  SHF.R.U32.HI R37, RZ, 0x8, R37 ;  /* 0x00000008ff257819 */ /* 0x000fe40000011625 */
[----:B------:R-:W-:Y:S02]  /*9d3e0*/  SHF.R.U32.HI R34, RZ, 0x8, R34 ;  /* 0x00000008ff227819 */ /* 0x000fe40000011622 */
[----:B------:R-:W-:Y:S02]  /*9d3f0*/  LOP3.LUT R33, R33, 0xffff, RZ, 0xc0, !PT ;  /* 0x0000ffff21217812 */ /* 0x000fe400078ec0ff */
[----:B------:R-:W-:Y:S02]  /*9d400*/  LOP3.LUT R38, R38, 0xffff, RZ, 0xc0, !PT ;  /* 0x0000ffff26267812 */ /* 0x000fe400078ec0ff */
[----:B------:R-:W-:-:S02]  /*9d410*/  LOP3.LUT R35, R35, 0xffff, RZ, 0xc0, !PT ;  /* 0x0000ffff23237812 */ /* 0x000fc400078ec0ff */
[----:B------:R-:W-:Y:S02]  /*9d420*/  LOP3.LUT R36, R36, 0xffff, RZ, 0xc0, !PT ;  /* 0x0000ffff24247812 */ /* 0x000fe400078ec0ff */
[----:B------:R-:W-:Y:S02]  /*9d430*/  LOP3.LUT R37, R37, 0xffff, RZ, 0xc0, !PT ;  /* 0x0000ffff25257812 */ /* 0x000fe400078ec0ff */
[----:B------:R-:W-:Y:S02]  /*9d440*/  LOP3.LUT R34, R34, 0xffff, RZ, 0xc0, !PT ;  /* 0x0000ffff22227812 */ /* 0x000fe400078ec0ff */
[----:B------:R-:W-:Y:S02]  /*9d450*/  PRMT R38, R33, 0x3340, R38 ;  /* 0x0000334021267816 */ /* 0x000fe40000000026 */
[----:B------:R-:W-:Y:S02]  /*9d460*/  PRMT R33, R35, 0x3340, R0 ;  /* 0x0000334023217816 */ /* 0x000fe40000000000 */
[----:B------:R-:W-:-:S02]  /*9d470*/  PRMT R35, R36, 0x3340, R37 ;  /* 0x0000334024237816 */ /* 0x000fc40000000025 */
[----:B------:R-:W-:Y:S01]  /*9d480*/  PRMT R34, R34, 0x3340, R0 ;  /* 0x0000334022227816 */ /* 0x000fe20000000000 */
[----:B------:R-:W-:Y:S04]  /*9d490*/  STL [R1+0x2f4], R38 ;  /* 0x0002f42601007387 */ /* 0x000fe80000100800 */
[----:B------:R-:W-:Y:S04]  /*9d4a0*/  STL [R1+0x50], R33 ;  /* 0x0000502101007387 */ /* 0x000fe80000100800 */
[----:B------:R-:W-:Y:S04]  /*9d4b0*/  STL [R1+0x2f0], R35 ;  /* 0x0002f02301007387 */ /* 0x000fe80000100800 */
[----:B------:R0:W-:Y:S01]  /*9d4c0*/  STL [R1+0x1c0], R34 ;  /* 0x0001c02201007387 */ /* 0x0001e20000100800 */
[----:B------:R-:W-:-:S02]  /*9d4d0*/  SHF.R.U32.HI R36, RZ, 0x8, R27 ;  /* 0x00000008ff247819 */ /* 0x000fc4000001161b */
[----:B--2---:R-:W-:Y:S02]  /*9d4e0*/  SHF.R.U32.HI R37, RZ, 0x8, R51 ;  /* 0x00000008ff257819 */ /* 0x004fe40000011633 */
[----:B------:R-:W2:Y:S01]  /*9d4f0*/  LDL.LU R51, [R1+0x2e0] ;  /* 0x0002e00001337983 */ /* 0x000ea20000300800 */
[----:B0-----:R-:W-:-:S03]  /*9d500*/  SHF.R.U32.HI R34, RZ, 0x8, R61 ;  /* 0x00000008ff227819 */ /* 0x001fc6000001163d */
[----:B------:R-:W2:Y:S01]  /*9d510*/  LDL.LU R61, [R1+0x2e4] ;  /* 0x0002e400013d7983 */ /* 0x000ea20000300800 */
[----:B------:R-:W-:-:S03]  /*9d520*/  SHF.R.U32.HI R35, RZ, 0x8, R59 ;  /* 0x00000008ff237819 */ /* 0x000fc6000001163b */
[----:B------:R-:W2:Y:S01]  /*9d530*/  LDL.LU R59, [R1+0x260] ;  /* 0x00026000013b7983 */ /* 0x000ea20000300800 */
[----:B------:R-:W-:Y:S02]  /*9d540*/  SHF.R.U32.HI R33, RZ, 0x8, R47 ;  /* 0x00000008ff217819 */ /* 0x000fe4000001162f */
[----:B------:R-:W-:Y:S02]  /*9d550*/  LOP3.LUT R37, R37, 0xffff, RZ, 0xc0, !PT ;  /* 0x0000ffff25257812 */ /* 0x000fe400078ec0ff */
[----:B------:R-:W-:Y:S02]  /*9d560*/  LOP3.LUT R35, R35, 0xffff, RZ, 0xc0, !PT ;  /* 0x0000ffff23237812 */ /* 0x000fe400078ec0ff */
[----:B------:R-:W-:Y:S02]  /*9d570*/  SHF.R.U32.HI R27, RZ, 0x8, R9 ;  /* 0x00000008ff1b7819 */ /* 0x000fe40000011609 */
[----:B------:R-:W-:Y:S02]  /*9d580*/  SHF.R.U32.HI R28, RZ, 0x8, R28 ;  /* 0x00000008ff1c7819 */ /* 0x000fe4000001161c */
[----:B------:R-:W-:-:S02]  /*9d590*/  LOP3.LUT R33, R33, 0xffff, RZ, 0xc0, !PT ;  /* 0x0000ffff21217812 */ /* 0x000fc400078ec0ff */
[----:B------:R-:W-:Y:S02]  /*9d5a0*/  LOP3.LUT R34, R34, 0xffff, RZ, 0xc0, !PT ;  /* 0x0000ffff22227812 */ /* 0x000fe400078ec0ff */
[----:B------:R-:W-:Y:S02]  /*9d5b0*/  PRMT R9, R37, 0x3340, R35 ;  /* 0x0000334025097816 */ /* 0x000fe40000000023 */
[----:B------:R-:W-:Y:S02]  /*9d5c0*/  LOP3.LUT R27, R27, 0xffff, RZ, 0xc0, !PT ;  /* 0x0000ffff1b1b7812 */ /* 0x000fe400078ec0ff */
[----:B------:R-:W-:Y:S02]  /*9d5d0*/  LOP3.LUT R28, R28, 0xffff, RZ, 0xc0, !PT ;  /* 0x0000ffff1c1c7812 */ /* 0x000fe400078ec0ff */
[----:B------:R-:W-:Y:S01]  /*9d5e0*/  LOP3.LUT R36, R36, 0xffff, RZ, 0xc0, !PT ;  /* 0x0000ffff24247812 */ /* 0x000fe200078ec0ff */
[----:B------:R0:W-:Y:S01]  /*9d5f0*/  STL [R1+0x3b64], R9 ;  /* 0x003b640901007387 */ /* 0x0001e20000100800 */
[----:B------:R-:W-:-:S02]  /*9d600*/  PRMT R33, R33, 0x3340, R34 ;  /* 0x0000334021217816 */ /* 0x000fc40000000022 */
[----:B------:R-:W-:-:S03]  /*9d610*/  PRMT R27, R27, 0x3340, R0 ;  /* 0x000033401b1b7816 */ /* 0x000fc60000000000 */
[----:B------:R-:W-:Y:S01]  /*9d620*/  STL [R1+0x2ec], R33 ;  /* 0x0002ec2101007387 */ /* 0x000fe20000100800 */
[----:B0-----:R-:W-:-:S03]  /*9d630*/  PRMT R9, R28, 0x3340, R36 ;  /* 0x000033401c097816 */ /* 0x001fc60000000024 */
[----:B------:R0:W-:Y:S04]  /*9d640*/  STL [R1+0x4c], R27 ;  /* 0x00004c1b01007387 */ /* 0x0001e80000100800 */
[----:B------:R1:W-:Y:S01]  /*9d650*/  STL [R1+0x2e8], R9 ;  /* 0x0002e80901007387 */ /* 0x0003e20000100800 */
[----:B----4-:R-:W-:-:S03]  /*9d660*/  SHF.R.U32.HI R28, RZ, 0x8, R52 ;  /* 0x00000008ff1c7819 */ /* 0x010fc60000011634 */
[----:B------:R-:W4:Y:S01]  /*9d670*/  LDL.LU R52, [R1+0x2d4] ;  /* 0x0002d40001347983 */ /* 0x000f220000300800 */
[----:B---3--:R-:W-:-:S03]  /*9d680*/  SHF.R.U32.HI R36, RZ, 0x8, R57 ;  /* 0x00000008ff247819 */ /* 0x008fc60000011639 */
[----:B------:R-:W3:Y:S01]  /*9d690*/  LDL.LU R57, [R1+0x170] ;  /* 0x0001700001397983 */ /* 0x000ee20000300800 */
[----:B------:R-:W-:Y:S02]  /*9d6a0*/  SHF.R.U32.HI R34, RZ, 0x8, R49 ;  /* 0x00000008ff227819 */ /* 0x000fe40000011631 */
[----:B------:R-:W-:Y:S02]  /*9d6b0*/  SHF.R.U32.HI R35, RZ, 0x8, R50 ;  /* 0x00000008ff237819 */ /* 0x000fe40000011632 */
[----:B------:R-:W-:Y:S02]  /*9d6c0*/  LOP3.LUT R34, R34, 0xffff, RZ, 0xc0, !PT ;  /* 0x0000ffff22227812 */ /* 0x000fe400078ec0ff */
[----:B------:R-:W-:Y:S02]  /*9d6d0*/  LOP3.LUT R35, R35, 0xffff, RZ, 0xc0, !PT ;  /* 0x0000ffff23237812 */ /* 0x000fe400078ec0ff */
[----:B0-----:R-:W-:Y:S02]  /*9d6e0*/  SHF.R.U32.HI R27, RZ, 0x8, R48 ;  /* 0x00000008ff1b7819 */ /* 0x001fe40000011630 */
[----:B------:R-:W-:-:S02]  /*9d6f0*/  SHF.R.U32.HI R33, RZ, 0x8, R5 ;  /* 0x00000008ff217819 */ /* 0x000fc40000011605 */
[----:B------:R-:W-:Y:S02]  /*9d700*/  PRMT R5, R34, 0x3340, R35 ;  /* 0x0000334022057816 */ /* 0x000fe40000000023 */
[----:B------:R-:W-:Y:S02]  /*9d710*/  LOP3.LUT R36, R36, 0xffff, RZ, 0xc0, !PT ;  /* 0x0000ffff24247812 */ /* 0x000fe400078ec0ff */
[----:B------:R-:W-:Y:S02]  /*9d720*/  LOP3.LUT R27, R27, 0xffff, RZ, 0xc0, !PT ;  /* 0x0000ffff1b1b7812 */ /* 0x000fe400078ec0ff */
[----:B------:R-:W-:Y:S02]  /*9d730*/  LOP3.LUT R28, R28, 0xffff, RZ, 0xc0, !PT ;  /* 0x0000ffff1c1c7812 */ /* 0x000fe400078ec0ff */
[----:B------:R-:W-:Y:S01]  /*9d740*/  LOP3.LUT R33, R33, 0xffff, RZ, 0xc0, !PT ;  /* 0x0000ffff21217812 */ /* 0x000fe200078ec0ff */
[----:B------:R0:W-:Y:S01]  /*9d750*/  STL [R1+0x2d8], R5 ;  /* 0x0002d80501007387 */ /* 0x0001e20000100800 */
[----:B------:R-:W-:-:S02]  /*9d760*/  PRMT R34, R36, 0x3340, R0 ;  /* 0x0000334024227816 */ /* 0x000fc40000000000 */
[----:B-1----:R-:W-:-:S03]  /*9d770*/  PRMT R9, R33, 0x3340, R0 ;  /* 0x0000334021097816 */ /* 0x002fc60000000000 */
[----:B------:R1:W-:Y:S01]  /*9d780*/  STL [R1+0x48], R34 ;  /* 0x0000482201007387 */ /* 0x0003e20000100800 */
[----:B0-----:R-:W-:-:S05]  /*9d790*/  PRMT R5, R27, 0x3340, R28 ;  /* 0x000033401b057816 */ /* 0x001fca000000001c */
[----:B------:R0:W-:Y:S04]  /*9d7a0*/  STL [R1+0x3b68], R5 ;  /* 0x003b680501007387 */ /* 0x0001e80000100800 */
[----:B------:R0:W-:Y:S04]  /*9d7b0*/  STL [R1+0x44], R9 ;  /* 0x0000440901007387 */ /* 0x0001e80000100800 */
[----:B------:R-:W3:Y:S01]  /*9d7c0*/  LDL.LU R49, [R1+0x324] ;  /* 0x0003240001317983 */ /* 0x000ee20000300800 */
[----:B--2---:R-:W-:-:S03]  /*9d7d0*/  SHF.R.U32.HI R27, RZ, 0x8, R51 ;  /* 0x00000008ff1b7819 */ /* 0x004fc60000011633 */
[----:B------:R-:W2:Y:S01]  /*9d7e0*/  LDL.LU R48, [R1] ;  /* 0x0000000001307983 */ /* 0x000ea20000300800 */
[----:B------:R-:W-:-:S03]  /*9d7f0*/  SHF.R.U32.HI R33, RZ, 0x8, R61 ;  /* 0x00000008ff217819 */ /* 0x000fc6000001163d */
[----:B------:R-:W2:Y:S01]  /*9d800*/  LDL.LU R51, [R1+0x320] ;  /* 0x0003200001337983 */ /* 0x000ea20000300800 */
[----:B------:R-:W-:Y:S02]  /*9d810*/  LOP3.LUT R27, R27, 0xffff, RZ, 0xc0, !PT ;  /* 0x0000ffff1b1b7812 */ /* 0x000fe400078ec0ff */
[----:B------:R-:W-:Y:S01]  /*9d820*/  SHF.R.U32.HI R35, RZ, 0x8, R59 ;  /* 0x00000008ff237819 */ /* 0x000fe2000001163b */
[----:B------:R-:W2:Y:S01]  /*9d830*/  LDL.LU R61, [R1+0x26c] ;  /* 0x00026c00013d7983 */ /* 0x000ea20000300800 */
[----:B------:R-:W-:Y:S02]  /*9d840*/  LOP3.LUT R33, R33, 0xffff, RZ, 0xc0, !PT ;  /* 0x0000ffff21217812 */ /* 0x000fe400078ec0ff */
[----:B------:R-:W-:Y:S01]  /*9d850*/  SHF.R.U32.HI R26, RZ, 0x8, R26 ;  /* 0x00000008ff1a7819 */ /* 0x000fe2000001161a */
[----:B------:R-:W2:Y:S01]  /*9d860*/  LDL.LU R59, [R1+0x31c] ;  /* 0x00031c00013b7983 */ /* 0x000ea20000300800 */
[----:B-1----:R-:W-:Y:S02]  /*9d870*/  SHF.R.U32.HI R34, RZ, 0x8, R25 ;  /* 0x00000008ff227819 */ /* 0x002fe40000011619 */
[----:B------:R-:W-:-:S02]  /*9d880*/  SHF.R.U32.HI R28, RZ, 0x8, R56 ;  /* 0x00000008ff1c7819 */ /* 0x000fc40000011638 */
[----:B------:R-:W-:Y:S02]  /*9d890*/  SHF.R.U32.HI R25, RZ, 0x8, R54 ;  /* 0x00000008ff197819 */ /* 0x000fe40000011636 */
[----:B------:R-:W-:Y:S02]  /*9d8a0*/  LOP3.LUT R35, R35, 0xffff, RZ, 0xc0, !PT ;  /* 0x0000ffff23237812 */ /* 0x000fe400078ec0ff */
[----:B0-----:R-:W-:Y:S02]  /*9d8b0*/  PRMT R5, R27, 0x3340, R33 ;  /* 0x000033401b057816 */ /* 0x001fe40000000021 */
[----:B------:R-:W-:Y:S02]  /*9d8c0*/  LOP3.LUT R26, R26, 0xffff, RZ, 0xc0, !PT ;  /* 0x0000ffff1a1a7812 */ /* 0x000fe400078ec0ff */
[----:B------:R-:W-:Y:S02]  /*9d8d0*/  LOP3.LUT R34, R34, 0xffff, RZ, 0xc0, !PT ;  /* 0x0000ffff22227812 */ /* 0x000fe400078ec0ff */
[----:B------:R-:W-:-:S02]  /*9d8e0*/  LOP3.LUT R28, R28, 0xffff, RZ, 0xc0, !PT ;  /* 0x0000ffff1c1c7812 */ /* 0x000fc400078ec0ff */
[----:B------:R-:W-:Y:S01]  /*9d8f0*/  LOP3.LUT R25, R25, 0xffff, RZ, 0xc0, !PT ;  /* 0x0000ffff19197812 */ /* 0x000fe200078ec0ff */
[----:B------:R0:W-:Y:S01]  /*9d900*/  STL [R1+0x2d0], R5 ;  /* 0x0002d00501007387 */ /* 0x0001e20000100800 */
[----:B------:R-:W-:Y:S02]  /*9d910*/  PRMT R27, R35, 0x3340, R0 ;  /* 0x00003340231b7816 */ /* 0x000fe40000000000 */
[----:B------:R-:W-:-:S03]  /*9d920*/  PRMT R9, R26, 0x3340, R34 ;  /* 0x000033401a097816 */ /* 0x000fc60000000022 */
[----:B------:R4:W-:Y:S01]  /*9d930*/  STL [R1+0x40], R27 ;  /* 0x0000401b01007387 */ /* 0x0009e20000100800 */
[----:B0-----:R-:W-:-:S03]  /*9d940*/  PRMT R5, R28, 0x3340, R25 ;  /* 0x000033401c057816 */ /* 0x001fc60000000019 */
[----:B------:R-:W-:Y:S04]  /*9d950*/  STL [R1+0x2cc], R9 ;  /* 0x0002cc0901007387 */ /* 0x000fe80000100800 */
[----:B------:R0:W-:Y:S04]  /*9d960*/  STL [R1+0x2c8], R5 ;  /* 0x0002c80501007387 */ /* 0x0001e80000100800 */
[----:B------:R-:W2:Y:S01]  /*9d970*/  LDL.LU R50, [R1+0x278] ;  /* 0x0002780001327983 */ /* 0x000ea20000300800 */
[----:B----4-:R-:W-:-:S03]  /*9d980*/  SHF.R.U32.HI R27, RZ, 0x8, R52 ;  /* 0x00000008ff1b7819 */ /* 0x010fc60000011634 */
[----:B------:R-:W4:Y:S01]  /*9d990*/  LDL.LU R52, [R1+0x294] ;  /* 0x0002940001347983 */ /* 0x000f220000300800 */
[----:B------:R-:W-:Y:S02]  /*9d9a0*/  SHF.R.U32.HI R33, RZ, 0x8, R60 ;  /* 0x00000008ff217819 */ /* 0x000fe4000001163c */
[----:B------:R-:W-:Y:S02]  /*9d9b0*/  SHF.R.U32.HI R26, RZ, 0x8, R32 ;  /* 0x00000008ff1a7819 */ /* 0x000fe40000011620 */
[----:B------:R-:W-:Y:S02]  /*9d9c0*/  LOP3.LUT R32, R33, 0xffff, RZ, 0xc0, !PT ;  /* 0x0000ffff21207812 */ /* 0x000fe400078ec0ff */
[----:B---3--:R-:W-:Y:S02]  /*9d9d0*/  SHF.R.U32.HI R28, RZ, 0x8, R57 ;  /* 0x00000008ff1c7819 */ /* 0x008fe40000011639 */
[----:B------:R-:W-:Y:S01]  /*9d9e0*/  SHF.R.U32.HI R25, RZ, 0x8, R31 ;  /* 0x00000008ff197819 */ /* 0x000fe2000001161f */
[----:B------:R-:W3:Y:S01]  /*9d9f0*/  LDL.LU R57, [R1+0x4] ;  /* 0x0000040001397983 */ /* 0x000ee20000300800 */
[----:B------:R-:W-:-:S02]  /*9da00*/  SHF.R.U32.HI R31, RZ, 0x8, R4 ;  /* 0x00000008ff1f7819 */ /* 0x000fc40000011604 */
[--C-:B------:R-:W-:Y:S02]  /*9da10*/  PRMT R4, R32, 0x3340, R0.reuse ;  /* 0x0000334020047816 */ /* 0x100fe40000000000 */
[----:B------:R-:W-:Y:S02]  /*9da20*/  LOP3.LUT R28, R28, 0xffff, RZ, 0xc0, !PT ;  /* 0x0000ffff1c1c7812 */ /* 0x000fe400078ec0ff */
[----:B------:R-:W-:Y:S02]  /*9da30*/  LOP3.LUT R25, R25, 0xffff, RZ, 0xc0, !PT ;  /* 0x0000ffff19197812 */ /* 0x000fe400078ec0ff */
[----:B------:R-:W-:Y:S01]  /*9da40*/  LOP3.LUT R26, R26, 0xffff, RZ, 0xc0, !PT ;  /* 0x0000ffff1a1a7812 */ /* 0x000fe200078ec0ff */
[----:B------:R1:W-:Y:S01]  /*9da50*/  STL [R1+0x28], R4 ;  /* 0x0000280401007387 */ /* 0x0003e20000100800 */
[----:B0-----:R-:W-:Y:S02]  /*9da60*/  PRMT R5, R28, 0x3340, R0 ;  /* 0x000033401c057816 */ /* 0x001fe40000000000 */
[----:B------:R-:W-:-:S02]  /*9da70*/  LOP3.LUT R27, R27, 0xffff, RZ, 0xc0, !PT ;  /* 0x0000ffff1b1b7812 */ /* 0x000fc400078ec0ff */
[----:B------:R-:W-:Y:S01]  /*9da80*/  LOP3.LUT R31, R31, 0xffff, RZ, 0xc0, !PT ;  /* 0x0000ffff1f1f7812 */ /* 0x000fe200078ec0ff */
[----:B------:R-:W-:Y:S01]  /*9da90*/  STL [R1+0x24], R5 ;  /* 0x0000240501007387 */ /* 0x000fe20000100800 */
[----:B-1----:R-:W-:-:S05]  /*9daa0*/  PRMT R4, R25, 0x3340, R26 ;  /* 0x0000334019047816 */ /* 0x002fca000000001a */
[----:B------:R0:W-:Y:S02]  /*9dab0*/  STL [R1+0x3b6c], R4 ;  /* 0x003b6c0401007387 */ /* 0x0001e40000100800 */
[----:B0-----:R-:W-:Y:S02]  /*9dac0*/  PRMT R4, R27, 0x3340, R31 ;  /* 0x000033401b047816 */ /* 0x001fe4000000001f */
[----:B------:R-:W-:-:S03]  /*9dad0*/  SHF.R.U32.HI R28, RZ, 0x8, R49 ;  /* 0x00000008ff1c7819 */ /* 0x000fc60000011631 */
[----:B------:R0:W-:Y:S04]  /*9dae0*/  STL [R1+0x2c4], R4 ;  /* 0x0002c40401007387 */ /* 0x0001e80000100800 */
[----:B------:R-:W3:Y:S01]  /*9daf0*/  LDL.LU R46, [R1+0x37c] ;  /* 0x00037c00012e7983 */ /* 0x000ee20000300800 */
[----:B--2---:R-:W-:-:S03]  /*9db00*/  SHF.R.U32.HI R31, RZ, 0x8, R51 ;  /* 0x00000008ff1f7819 */ /* 0x004fc60000011633 */
[----:B------:R-:W2:Y:S04]  /*9db10*/  LDL.LU R45, [R1+0x36c] ;  /* 0x00036c00012d7983 */ /* 0x000ea80000300800 */
[----:B------:R-:W2:Y:S04]  /*9db20*/  LDL.LU R49, [R1+0x10] ;  /* 0x0000100001317983 */ /* 0x000ea80000300800 */
[----:B------:R-:W2:Y:S01]  /*9db30*/  LDL.LU R51, [R1+0x364] ;  /* 0x0003640001337983 */ /* 0x000ea20000300800 */
[----:B------:R-:W-:Y:S02]  /*9db40*/  SHF.R.U32.HI R32, RZ, 0x8, R61 ;  /* 0x00000008ff207819 */ /* 0x000fe4000001163d */
[----:B------:R-:W-:Y:S01]  /*9db50*/  LOP3.LUT R28, R28, 0xffff, RZ, 0xc0, !PT ;  /* 0x0000ffff1c1c7812 */ /* 0x000fe200078ec0ff */
[----:B------:R-:W2:Y:S01]  /*9db60*/  LDL.LU R61, [R1+0x350] ;  /* 0x00035000013d7983 */ /* 0x000ea20000300800 */
[----:B------:R-:W-:-:S02]  /*9db70*/  LOP3.LUT R31, R31, 0xffff, RZ, 0xc0, !PT ;  /* 0x0000ffff1f1f7812 */ /* 0x000fc400078ec0ff */
[----:B------:R-:W-:Y:S02]  /*9db80*/  SHF.R.U32.HI R27, RZ, 0x8, R59 ;  /* 0x00000008ff1b7819 */ /* 0x000fe4000001163b */
[----:B------:R-:W-:Y:S01]  /*9db90*/  SHF.R.U32.HI R25, RZ, 0x8, R48 ;  /* 0x00000008ff197819 */ /* 0x000fe20000011630 */
[----:B------:R-:W2:Y:S01]  /*9dba0*/  LDL.LU R59, [R1+0xc] ;  /* 0x00000c00013b7983 */ /* 0x000ea20000300800 */
[----:B------:R-:W-:Y:S02]  /*9dbb0*/  SHF.R.U32.HI R26, RZ, 0x8, R58 ;  /* 0x00000008ff1a7819 */ /* 0x000fe4000001163a */
[----:B------:R-:W-:Y:S02]  /*9dbc0*/  LOP3.LUT R32, R32, 0xffff, RZ, 0xc0, !PT ;  /* 0x0000ffff20207812 */ /* 0x000fe400078ec0ff */
[----:B0-----:R-:W-:Y:S02]  /*9dbd0*/  PRMT R4, R28, 0x3340, R31 ;  /* 0x000033401c047816 */ /* 0x001fe4000000001f */
[----:B------:R-:W-:-:S02]  /*9dbe0*/  LOP3.LUT R27, R27, 0xffff, RZ, 0xc0, !PT ;  /* 0x0000ffff1b1b7812 */ /* 0x000fc400078ec0ff */
[----:B------:R-:W-:Y:S02]  /*9dbf0*/  LOP3.LUT R25, R25, 0xffff, RZ, 0xc0, !PT ;  /* 0x0000ffff19197812 */ /* 0x000fe400078ec0ff */
[----:B------:R-:W-:Y:S01]  /*9dc00*/  LOP3.LUT R26, R26, 0xffff, RZ, 0xc0, !PT ;  /* 0x0000ffff1a1a7812 */ /* 0x000fe200078ec0ff */
[----:B------:R0:W-:Y:S01]  /*9dc10*/  STL [R1+0x2c0], R4 ;  /* 0x0002c00401007387 */ /* 0x0001e20000100800 */
[--C-:B------:R-:W-:Y:S02]  /*9dc20*/  PRMT R9, R32, 0x3340, R0.reuse ;  /* 0x0000334020097816 */ /* 0x100fe40000000000 */
[----:B------:R-:W-:-:S03]  /*9dc30*/  PRMT R5, R27, 0x3340, R0 ;  /* 0x000033401b057816 */ /* 0x000fc60000000000 */
[----:B------:R-:W-:Y:S01]  /*9dc40*/  STL [R1+0x20], R9 ;  /* 0x0000200901007387 */ /* 0x000fe20000100800 */
[----:B0-----:R-:W-:-:S03]  /*9dc50*/  PRMT R4, R25, 0x3340, R26 ;  /* 0x0000334019047816 */ /* 0x001fc6000000001a */
[----:B------:R-:W-:Y:S01]  /*9dc60*/  STL [R1+0x1c], R5 ;  /* 0x00001c0501007387 */ /* 0x000fe20000100800 */
[----:B------:R-:W-:-:S03]  /*9dc70*/  SHF.R.U32.HI R25, RZ, 0x8, R50 ;  /* 0x00000008ff197819 */ /* 0x000fc60000011632 */
[----:B------:R0:W-:Y:S01]  /*9dc80*/  STL [R1+0x2bc], R4 ;  /* 0x0002bc0401007387 */ /* 0x0001e20000100800 */
[----:B------:R-:W-:-:S03]  /*9dc90*/  SHF.R.U32.HI R27, RZ, 0x8, R15 ;  /* 0x00000008ff1b7819 */ /* 0x000fc6000001160f */
[----:B------:R-:W2:Y:S04]  /*9dca0*/  LDL.LU R47, [R1+0x290] ;  /* 0x00029000012f7983 */ /* 0x000ea80000300800 */
[----:B------:R-:W2:Y:S04]  /*9dcb0*/  LDL.LU R48, [R1+0x328] ;  /* 0x0003280001307983 */ /* 0x000ea80000300800 */
[----:B------:R-:W2:Y:S01]  /*9dcc0*/  LDL.LU R50, [R1+0x3c8] ;  /* 0x0003c80001327983 */ /* 0x000ea20000300800 */
[----:B----4-:R-:W-:-:S03]  /*9dcd0*/  SHF.R.U32.HI R15, RZ, 0x8, R52 ;  /* 0x00000008ff0f7819 */ /* 0x010fc60000011634 */
[----:B------:R-:W4:Y:S01]  /*9dce0*/  LDL.LU R52, [R1+0x32c] ;  /* 0x00032c0001347983 */ /* 0x000f220000300800 */
[----:B------:R-:W-:Y:S02]  /*9dcf0*/  SHF.R.U32.HI R28, RZ, 0x8, R29 ;  /* 0x00000008ff1c7819 */ /* 0x000fe4000001161d */
[----:B------:R-:W-:Y:S02]  /*9dd00*/  SHF.R.U32.HI R29, RZ, 0x8, R30 ;  /* 0x00000008ff1d7819 */ /* 0x000fe4000001161e */
[----:B------:R-:W-:Y:S02]  /*9dd10*/  LOP3.LUT R27, R27, 0xffff, RZ, 0xc0, !PT ;  /* 0x0000ffff1b1b7812 */ /* 0x000fe400078ec0ff */
[----:B------:R-:W-:Y:S02]  /*9dd20*/  LOP3.LUT R28, R28, 0xffff, RZ, 0xc0, !PT ;  /* 0x0000ffff1c1c7812 */ /* 0x000fe400078ec0ff */
[----:B---3--:R-:W-:Y:S02]  /*9dd30*/  SHF.R.U32.HI R26, RZ, 0x8, R57 ;  /* 0x00000008ff1a7819 */ /* 0x008fe40000011639 */
[----:B------:R-:W-:Y:S01]  /*9dd40*/  LOP3.LUT R29, R29, 0xffff, RZ, 0xc0, !PT ;  /* 0x0000ffff1d1d7812 */ /* 0x000fe200078ec0ff */
[----:B------:R-:W3:Y:S01]  /*9dd50*/  LDL.LU R57, [R1+0x1a4] ;  /* 0x0001a40001397983 */ /* 0x000ee20000300800 */
[----:B0-----:R-:W-:-:S02]  /*9dd60*/  PRMT R4, R27, 0x3340, R28 ;  /* 0x000033401b047816 */ /* 0x001fc4000000001c */
[----:B------:R-:W-:Y:S02]  /*9dd70*/  LOP3.LUT R26, R26, 0xffff, RZ, 0xc0, !PT ;  /* 0x0000ffff1a1a7812 */ /* 0x000fe400078ec0ff */
[----:B------:R-:W-:Y:S02]  /*9dd80*/  LOP3.LUT R25, R25, 0xffff, RZ, 0xc0, !PT ;  /* 0x0000ffff19197812 */ /* 0x000fe400078ec0ff */
[----:B------:R-:W-:Y:S01]  /*9dd90*/  LOP3.LUT R15, R15, 0xffff, RZ, 0xc0, !PT ;  /* 0x0000ffff0f0f7812 */ /* 0x000fe200078ec0ff */
[----:B------:R0:W-:Y:S01]  /*9dda0*/  STL [R1+0x2b8], R4 ;  /* 0x0002b80401007387 */ /* 0x0001e20000100800 */
[--C-:B------:R-:W-:Y:S02]  /*9ddb0*/  PRMT R9, R29, 0x3340, R0.reuse ;  /* 0x000033401d097816 */ /* 0x100fe40000000000 */
[----:B------:R-:W-:Y:S02]  /*9ddc0*/  PRMT R5, R26, 0x3340, R0 ;  /* 0x000033401a057816 */ /* 0x000fe40000000000 */
[----:B0-----:R-:W-:Y:S01]  /*9ddd0*/  PRMT R4, R25, 0x3340, R15 ;  /* 0x0000334019047816 */ /* 0x001fe2000000000f */
[----:B------:R-:W-:Y:S04]  /*9dde0*/  STL [R1+0x18], R9 ;  /* 0x0000180901007387 */ /* 0x000fe80000100800 */
[----:B------:R0:W-:Y:S04]  /*9ddf0*/  STL [R1+0x14], R5 ;  /* 0x0000140501007387 */ /* 0x0001e80000100800 */
[----:B------:R1:W-:Y:S04]  /*9de00*/  STL [R1+0x2b4], R4 ;  /* 0x0002b40401007387 */ /* 0x0003e80000100800 */
[----:B------:R-:W3:Y:S01]  /*9de10*/  LDL.LU R42, [R1+0x3d0] ;  /* 0x0003d000012a7983 */ /* 0x000ee20000300800 */
[----:B------:R-:W-:-:S02]  /*9de20*/  SHF.R.U32.HI R25, RZ, 0x8, R46 ;  /* 0x00000008ff197819 */ /* 0x000fc4000001162e */
[----:B--2---:R-:W-:Y:S02]  /*9de30*/  SHF.R.U32.HI R29, RZ, 0x8, R49 ;  /* 0x00000008ff1d7819 */ /* 0x004fe40000011631 */
[----:B------:R-:W-:Y:S02]  /*9de40*/  SHF.R.U32.HI R26, RZ, 0x8, R51 ;  /* 0x00000008ff1a7819 */ /* 0x000fe40000011633 */
[----:B------:R-:W-:Y:S02]  /*9de50*/  LOP3.LUT R29, R29, 0xffff, RZ, 0xc0, !PT ;  /* 0x0000ffff1d1d7812 */ /* 0x000fe400078ec0ff */
[----:B------:R-:W-:Y:S02]  /*9de60*/  LOP3.LUT R25, R25, 0xffff, RZ, 0xc0, !PT ;  /* 0x0000ffff19197812 */ /* 0x000fe400078ec0ff */
[----:B------:R-:W-:Y:S02]  /*9de70*/  LOP3.LUT R26, R26, 0xffff, RZ, 0xc0, !PT ;  /* 0x0000ffff1a1a7812 */ /* 0x000fe400078ec0ff */
[----:B------:R-:W-:-:S02]  /*9de80*/  SHF.R.U32.HI R15, RZ, 0x8, R45 ;  /* 0x00000008ff0f7819 */ /* 0x000fc4000001162d */
[----:B------:R-:W-:Y:S02]  /*9de90*/  SHF.R.U32.HI R27, RZ, 0x8, R61 ;  /* 0x00000008ff1b7819 */ /* 0x000fe4000001163d */
[----:B------:R-:W-:Y:S02]  /*9dea0*/  SHF.R.U32.HI R28, RZ, 0x8, R59 ;  /* 0x00000008ff1c7819 */ /* 0x000fe4000001163b */
[----:B0-----:R-:W-:Y:S02]  /*9deb0*/  PRMT R5, R29, 0x3340, R0 ;  /* 0x000033401d057816 */ /* 0x001fe40000000000 */
[----:B-1----:R-:W-:Y:S02]  /*9dec0*/  PRMT R4, R25, 0x3340, R26 ;  /* 0x0000334019047816 */ /* 0x002fe4000000001a */
[----:B------:R-:W-:Y:S02]  /*9ded0*/  LOP3.LUT R15, R15, 0xffff, RZ, 0xc0, !PT ;  /* 0x0000ffff0f0f7812 */ /* 0x000fe400078ec0ff */
[----:B------:R-:W-:Y:S01]  /*9dee0*/  LOP3.LUT R27, R27, 0xffff, RZ, 0xc0, !PT ;  /* 0x0000ffff1b1b7812 */ /* 0x000fe200078ec0ff */
[----:B------:R0:W-:Y:S01]  /*9def0*/  STL [R1+0x10], R5 ;  /* 0x0000100501007387 */ /* 0x0001e20000100800 */
[----:B------:R-:W-:-:S03]  /*9df00*/  LOP3.LUT R28, R28, 0xffff, RZ, 0xc0, !PT ;  /* 0x0000ffff1c1c7812 */ /* 0x000fc600078ec0ff */
[----:B------:R-:W2:Y:S04]  /*9df10*/  LDL.LU R46, [R1+0x3cc] ;  /* 0x0003cc00012e7983 */ /* 0x000ea80000300800 */
[----:B------:R1:W-:Y:S01]  /*9df20*/  STL [R1+0x2ac], R4 ;  /* 0x0002ac0401007387 */ /* 0x0003e20000100800 */
[----:B0-----:R-:W-:-:S03]  /*9df30*/  PRMT R5, R15, 0x3340, R27 ;  /* 0x000033400f057816 */ /* 0x001fc6000000001b */
[----:B------:R-:W2:Y:S04]  /*9df40*/  LDL.LU R49, [R1+0x3c4] ;  /* 0x0003c40001317983 */ /* 0x000ea80000300800 */
[----:B------:R-:W2:Y:S01]  /*9df50*/  LDL.LU R51, [R1+0x3c0] ;  /* 0x0003c00001337983 */ /* 0x000ea20000300800 */
[----:B-1----:R-:W-:-:S03]  /*9df60*/  PRMT R4, R28, 0x3340, R0 ;  /* 0x000033401c047816 */ /* 0x002fc60000000000 */
[----:B------:R-:W2:Y:S01]  /*9df70*/  LDL.LU R61, [R1+0x384] ;  /* 0x00038400013d7983 */ /* 0x000ea20000300800 */
[----:B------:R-:W-:-:S03]  /*9df80*/  SHF.R.U32.HI R26, RZ, 0x8, R47 ;  /* 0x00000008ff1a7819 */ /* 0x000fc6000001162f */
[----:B------:R-:W2:Y:S01]  /*9df90*/  LDL.LU R59, [R1+0x380] ;  /* 0x00038000013b7983 */ /* 0x000ea20000300800 */
[----:B------:R-:W-:-:S03]  /*9dfa0*/  SHF.R.U32.HI R15, RZ, 0x8, R48 ;  /* 0x00000008ff0f7819 */ /* 0x000fc60000011630 */
[----:B------:R-:W-:Y:S01]  /*9dfb0*/  STL [R1+0x2a8], R5 ;  /* 0x0002a80501007387 */ /* 0x000fe20000100800 */
[----:B------:R-:W-:-:S03]  /*9dfc0*/  SHF.R.U32.HI R29, RZ, 0x8, R50 ;  /* 0x00000008ff1d7819 */ /* 0x000fc60000011632 */
[----:B------:R0:W-:Y:S04]  /*9dfd0*/  STL [R1+0xc], R4 ;  /* 0x00000c0401007387 */ /* 0x0001e80000100800 */
[----:B------:R-:W2:Y:S04]  /*9dfe0*/  LDL.LU R45, [R1+0x1bc] ;  /* 0x0001bc00012d7983 */ /* 0x000ea80000300800 */
[----:B------:R-:W2:Y:S04]  /*9dff0*/  LDL.LU R47, [R1+0x388] ;  /* 0x00038800012f7983 */ /* 0x000ea80000300800 */
[----:B------:R-:W2:Y:S04]  /*9e000*/  LDL.LU R48, [R1+0x3a0] ;  /* 0x0003a00001307983 */ /* 0x000ea80000300800 */
[----:B------:R-:W2:Y:S01]  /*9e010*/  LDL.LU R50, [R1+0x38c] ;  /* 0x00038c0001327983 */ /* 0x000ea20000300800 */
[----:B----4-:R-:W-:-:S03]  /*9e020*/  SHF.R.U32.HI R27, RZ, 0x8, R52 ;  /* 0x00000008ff1b7819 */ /* 0x010fc60000011634 */
[----:B------:R-:W4:Y:S01]  /*9e030*/  LDL.LU R52, [R1+0x1b4] ;  /* 0x0001b40001347983 */ /* 0x000f220000300800 */
[----:B------:R-:W-:Y:S02]  /*9e040*/  LOP3.LUT R15, R15, 0xffff, RZ, 0xc0, !PT ;  /* 0x0000ffff0f0f7812 */ /* 0x000fe400078ec0ff */
[----:B------:R-:W-:Y:S02]  /*9e050*/  LOP3.LUT R29, R29, 0xffff, RZ, 0xc0, !PT ;  /* 0x0000ffff1d1d7812 */ /* 0x000fe400078ec0ff */
[----:B---3--:R-:W-:Y:S02]  /*9e060*/  SHF.R.U32.HI R25, RZ, 0x8, R57 ;  /* 0x00000008ff197819 */ /* 0x008fe40000011639 */
[----:B------:R-:W-:Y:S01]  /*9e070*/  SHF.R.U32.HI R28, RZ, 0x8, R3 ;  /* 0x00000008ff1c7819 */ /* 0x000fe20000011603 */
[----:B------:R-:W3:Y:S01]  /*9e080*/  LDL.LU R57, [R1+0x3a4] ;  /* 0x0003a40001397983 */ /* 0x000ee20000300800 */
[----:B------:R-:W-:Y:S02]  /*9e090*/  LOP3.LUT R25, R25, 0xffff, RZ, 0xc0, !PT ;  /* 0x0000ffff19197812 */ /* 0x000fe400078ec0ff */
[----:B0-----:R-:W-:-:S02]  /*9e0a0*/  PRMT R4, R29, 0x3340, R0 ;  /* 0x000033401d047816 */ /* 0x001fc40000000000 */
[----:B------:R-:W-:Y:S02]  /*9e0b0*/  PRMT R3, R15, 0x3340, R25 ;  /* 0x000033400f037816 */ /* 0x000fe40000000019 */
[----:B------:R-:W-:Y:S02]  /*9e0c0*/  LOP3.LUT R26, R26, 0xffff, RZ, 0xc0, !PT ;  /* 0x0000ffff1a1a7812 */ /* 0x000fe400078ec0ff */
[----:B------:R-:W-:Y:S01]  /*9e0d0*/  LOP3.LUT R27, R27, 0xffff, RZ, 0xc0, !PT ;  /* 0x0000ffff1b1b7812 */ /* 0x000fe200078ec0ff */
[----:B------:R0:W-:Y:S01]  /*9e0e0*/  STL [R1+0x3b70], R3 ;  /* 0x003b700301007387 */ /* 0x0001e20000100800 */
[----:B------:R-:W-:-:S03]  /*9e0f0*/  LOP3.LUT R28, R28, 0xffff, RZ, 0xc0, !PT ;  /* 0x0000ffff1c1c7812 */ /* 0x000fc600078ec0ff */
[----:B------:R1:W-:Y:S01]  /*9e100*/  STL [R1+0x8], R4 ;  /* 0x0000080401007387 */ /* 0x0003e20000100800 */
[----:B0-----:R-:W-:Y:S02]  /*9e110*/  PRMT R3, R28, 0x3340, R0 ;  /* 0x000033401c037816 */ /* 0x001fe40000000000 */
[----:B-1----:R-:W-:Y:S02]  /*9e120*/  PRMT R4, R26, 0x3340, R27 ;  /* 0x000033401a047816 */ /* 0x002fe4000000001b */
[----:B------:R-:W-:-:S04]  /*9e130*/  SHF.R.U32.HI R26, RZ, 0x8, R42 ;  /* 0x00000008ff1a7819 */ /* 0x000fc8000001162a */
[----:B------:R-:W-:Y:S01]  /*9e140*/  LOP3.LUT R26, R26, 0xffff, RZ, 0xc0, !PT ;  /* 0x0000ffff1a1a7812 */ /* 0x000fe200078ec0ff */
[----:B------:R0:W-:Y:S01]  /*9e150*/  STL [R1+0x2a4], R4 ;  /* 0x0002a40401007387 */ /* 0x0001e20000100800 */
[----:B------:R-:W-:-:S03]  /*9e160*/  SHF.R.U32.HI R60, RZ, 0x8, R2 ;  /* 0x00000008ff3c7819 */ /* 0x000fc60000011602 */
[----:B------:R1:W-:Y:S01]  /*9e170*/  STL [R1+0x4], R3 ;  /* 0x0000040301007387 */ /* 0x0003e20000100800 */
[----:B--2---:R-:W-:Y:S02]  /*9e180*/  SHF.R.U32.HI R15, RZ, 0x8, R46 ;  /* 0x00000008ff0f7819 */ /* 0x004fe4000001162e */
[----:B------:R-:W-:-:S04]  /*9e190*/  SHF.R.U32.HI R27, RZ, 0x8, R49 ;  /* 0x00000008ff1b7819 */ /* 0x000fc80000011631 */
[----:B------:R-:W-:Y:S02]  /*9e1a0*/  LOP3.LUT R27, R27, 0xffff, RZ, 0xc0, !PT ;  /* 0x0000ffff1b1b7812 */ /* 0x000fe400078ec0ff */
[----:B------:R-:W-:Y:S02]  /*9e1b0*/  SHF.R.U32.HI R25, RZ, 0x8, R51 ;  /* 0x00000008ff197819 */ /* 0x000fe40000011633 */
[----:B------:R-:W-:Y:S02]  /*9e1c0*/  SHF.R.U32.HI R28, RZ, 0x8, R61 ;  /* 0x00000008ff1c7819 */ /* 0x000fe4000001163d */
[----:B------:R-:W-:Y:S02]  /*9e1d0*/  PRMT R5, R26, 0x3340, R27 ;  /* 0x000033401a057816 */ /* 0x000fe4000000001b */
[----:B------:R-:W-:Y:S02]  /*9e1e0*/  SHF.R.U32.HI R61, RZ, 0x8, R59 ;  /* 0x00000008ff3d7819 */ /* 0x000fe4000001163b */
[----:B------:R-:W-:-:S02]  /*9e1f0*/  LOP3.LUT R28, R28, 0xffff, RZ, 0xc0, !PT ;  /* 0x0000ffff1c1c7812 */ /* 0x000fc400078ec0ff */
[----:B------:R-:W-:Y:S02]  /*9e200*/  LOP3.LUT R15, R15, 0xffff, RZ, 0xc0, !PT ;  /* 0x0000ffff0f0f7812 */ /* 0x000fe400078ec0ff */
[----:B------:R-:W-:Y:S02]  /*9e210*/  LOP3.LUT R25, R25, 0xffff, RZ, 0xc0, !PT ;  /* 0x0000ffff19197812 */ /* 0x000fe400078ec0ff */
[----:B------:R-:W-:Y:S02]  /*9e220*/  LOP3.LUT R61, R61, 0xffff, RZ, 0xc0, !PT ;  /* 0x0000ffff3d3d7812 */ /* 0x000fe400078ec0ff */
[----:B0-----:R-:W-:Y:S01]  /*9e230*/  PRMT R4, R28, 0x3340, R0 ;  /* 0x000033401c047816 */ /* 0x001fe20000000000 */
[----:B------:R-:W-:Y:S01]  /*9e240*/  STL [R1+0x29c], R5 ;  /* 0x00029c0501007387 */ /* 0x000fe20000100800 */
[----:B-1----:R-:W-:Y:S02]  /*9e250*/  PRMT R3, R15, 0x3340, R25 ;  /* 0x000033400f037816 */ /* 0x002fe40000000019 */
[----:B------:R-:W-:Y:S01]  /*9e260*/  SHF.R.U32.HI R28, RZ, 0x8, R45 ;  /* 0x00000008ff1c7819 */ /* 0x000fe2000001162d */
[----:B------:R-:W2:Y:S01]  /*9e270*/  LDL.LU R49, [R1+0x3f4] ;  /* 0x0003f40001317983 */ /* 0x000ea20000300800 */
[----:B------:R-:W-:-:S04]  /*9e280*/  SHF.R.U32.HI R26, RZ, 0x8, R48 ;  /* 0x00000008ff1a7819 */ /* 0x000fc80000011630 */
[----:B------:R-:W-:Y:S02]  /*9e290*/  LOP3.LUT R26, R26, 0xffff, RZ, 0xc0, !PT ;  /* 0x0000ffff1a1a7812 */ /* 0x000fe400078ec0ff */
[----:B------:R-:W-:Y:S01]  /*9e2a0*/  SHF.R.U32.HI R29, RZ, 0x8, R50 ;  /* 0x00000008ff1d7819 */ /* 0x000fe20000011632 */
[----:B------:R-:W-:Y:S01]  /*9e2b0*/  STL [R1], R4 ;  /* 0x0000000401007387 */ /* 0x000fe20000100800 */
[----:B------:R-:W-:Y:S02]  /*9e2c0*/  PRMT R61, R61, 0x3340, R0 ;  /* 0x000033403d3d7816 */ /* 0x000fe40000000000 */
[----:B------:R-:W-:Y:S01]  /*9e2d0*/  LOP3.LUT R28, R28, 0xffff, RZ, 0xc0, !PT ;  /* 0x0000ffff1c1c7812 */ /* 0x000fe200078ec0ff */
[----:B------:R-:W2:Y:S01]  /*9e2e0*/  LDL.LU R51, [R1+0x3ec] ;  /* 0x0003ec0001337983 */ /* 0x000ea20000300800 */
[----:B------:R-:W-:-:S03]  /*9e2f0*/  LOP3.LUT R29, R29, 0xffff, RZ, 0xc0, !PT ;  /* 0x0000ffff1d1d7812 */ /* 0x000fc600078ec0ff */
[----:B------:R-:W-:Y:S04]  /*9e300*/  STL [R1+0x298], R3 ;  /* 0x0002980301007387 */ /* 0x000fe80000100800 */
[----:B------:R-:W2:Y:S04]  /*9e310*/  LDL.LU R59, [R1+0x3d8] ;  /* 0x0003d800013b7983 */ /* 0x000ea80000300800 */
[----:B------:R-:W-:Y:S01]  /*9e320*/  STL [R1+0x3bdc], R61 ;  /* 0x003bdc3d01007387 */ /* 0x000fe20000100800 */
[----:B----4-:R-:W-:-:S04]  /*9e330*/  SHF.R.U32.HI R27, RZ, 0x8, R52 ;  /* 0x00000008ff1b7819 */ /* 0x010fc80000011634 */
[----:B------:R-:W-:-:S04]  /*9e340*/  LOP3.LUT R27, R27, 0xffff, RZ, 0xc0, !PT ;  /* 0x0000ffff1b1b7812 */ /* 0x000fc800078ec0ff */
[----:B------:R-:W-:-:S05]  /*9e350*/  PRMT R2, R26, 0x3340, R27 ;  /* 0x000033401a027816 */ /* 0x000fca000000001b */
[----:B------:R0:W-:Y:S04]  /*9e360*/  STL [R1+0x3b74], R2 ;  /* 0x003b740201007387 */ /* 0x0001e80000100800 */
[----:B------:R-:W4:Y:S04]  /*9e370*/  LDL.LU R46, [R1+0x3dc] ;  /* 0x0003dc00012e7983 */ /* 0x000f280000300800 */
[----:B------:R-:W4:Y:S01]  /*9e380*/  LDL.LU R45, [R1+0x3e0] ;  /* 0x0003e000012d7983 */ /* 0x000f220000300800 */
[----:B0-----:R-:W-:-:S05]  /*9e390*/  PRMT R2, R28, 0x3340, R29 ;  /* 0x000033401c027816 */ /* 0x001fca000000001d */
[----:B------:R0:W-:Y:S04]  /*9e3a0*/  STL [R1+0x290], R2 ;  /* 0x0002900201007387 */ /* 0x0001e80000100800 */
[----:B------:R-:W4:Y:S04]  /*9e3b0*/  LDL.LU R48, [R1+0x3d4] ;  /* 0x0003d40001307983 */ /* 0x000f280000300800 */
[----:B------:R-:W4:Y:S04]  /*9e3c0*/  LDL.LU R50, [R1+0x1cc] ;  /* 0x0001cc0001327983 */ /* 0x000f280000300800 */
[----:B------:R-:W4:Y:S01]  /*9e3d0*/  LDL.LU R52, [R1+0x7c] ;  /* 0x00007c0001347983 */ /* 0x000f220000300800 */
[----:B------:R-:W-:-:S02]  /*9e3e0*/  SHF.R.U32.HI R15, RZ, 0x8, R47 ;  /* 0x00000008ff0f7819 */ /* 0x000fc4000001162f */
[----:B---3--:R-:W-:Y:S02]  /*9e3f0*/  SHF.R.U32.HI R25, RZ, 0x8, R57 ;  /* 0x00000008ff197819 */ /* 0x008fe40000011639 */
[----:B------:R-:W-:Y:S01]  /*9e400*/  LOP3.LUT R60, R60, 0xffff, RZ, 0xc0, !PT ;  /* 0x0000ffff3c3c7812 */ /* 0x000fe200078ec0ff */
[----:B------:R-:W3:Y:S01]  /*9e410*/  LDL.LU R57, [R1+0x34] ;  /* 0x0000340001397983 */ /* 0x000ee20000300800 */
[----:B------:R-:W-:Y:S02]  /*9e420*/  LOP3.LUT R15, R15, 0xffff, RZ, 0xc0, !PT ;  /* 0x0000ffff0f0f7812 */ /* 0x000fe400078ec0ff */
[----:B------:R-:W-:Y:S02]  /*9e430*/  LOP3.LUT R25, R25, 0xffff, RZ, 0xc0, !PT ;  /* 0x0000ffff19197812 */ /* 0x000fe400078ec0ff */
[----:B------:R-:W-:Y:S02]  /*9e440*/  PRMT R60, R60, 0x3340, R0 ;  /* 0x000033403c3c7816 */ /* 0x000fe40000000000 */
[----:B0-----:R-:W-:-:S02]  /*9e450*/  PRMT R2, R15, 0x3340, R25 ;  /* 0x000033400f027816 */ /* 0x001fc40000000019 */
[----:B------:R-:W-:Y:S01]  /*9e460*/  SHF.R.U32.HI R13, RZ, 0x8, R13 ;  /* 0x00000008ff0d7819 */ /* 0x000fe2000001160d */
[----:B------:R-:W-:Y:S01]  /*9e470*/  STL [R1+0x3be0], R60 ;  /* 0x003be03c01007387 */ /* 0x000fe20000100800 */
[----:B------:R-:W-:-:S03]  /*9e480*/  SHF.R.U32.HI R14, RZ, 0x8, R14 ;  /* 0x00000008ff0e7819 */ /* 0x000fc6000001160e */
[----:B------:R0:W-:Y:S01]  /*9e490*/  STL [R1+0x28c], R2 ;  /* 0x00028c0201007387 */ /* 0x0001e20000100800 */
[----:B------:R-:W-:-:S03]  /*9e4a0*/  LOP3.LUT R13, R13, 0xffff, RZ, 0xc0, !PT ;  /* 0x0000ffff0d0d7812 */ /* 0x000fc600078ec0ff */
[----:B------:R-:W3:Y:S01]  /*9e4b0*/  LDL.LU R47, [R1+0x420] ;  /* 0x00042000012f7983 */ /* 0x000ee20000300800 */
[----:B------:R-:W-:Y:S02]  /*9e4c0*/  LOP3.LUT R14, R14, 0xffff, RZ, 0xc0, !PT ;  /* 0x0000ffff0e0e7812 */ /* 0x000fe400078ec0ff */
[----:B------:R-:W-:Y:S02]  /*9e4d0*/  SHF.R.U32.HI R58, RZ, 0x8, R43 ;  /* 0x00000008ff3a7819 */ /* 0x000fe4000001162b */
[----:B------:R-:W-:Y:S02]  /*9e4e0*/  PRMT R43, R13, 0x3340, R14 ;  /* 0x000033400d2b7816 */ /* 0x000fe4000000000e */
[----:B------:R-:W-:-:S04]  /*9e4f0*/  LOP3.LUT R58, R58, 0xffff, RZ, 0xc0, !PT ;  /* 0x0000ffff3a3a7812 */ /* 0x000fc800078ec0ff */
[----:B------:R-:W-:Y:S02]  /*9e500*/  PRMT R58, R58, 0x3340, R0 ;  /* 0x000033403a3a7816 */ /* 0x000fe40000000000 */
[----:B--2---:R-:W-:Y:S02]  /*9e510*/  SHF.R.U32.HI R15, RZ, 0x8, R49 ;  /* 0x00000008ff0f7819 */ /* 0x004fe40000011631 */
[----:B------:R-:W2:Y:S02]  /*9e520*/  LDL.LU R49, [R1+0x41c] ;  /* 0x00041c0001317983 */ /* 0x000ea40000300800 */
[----:B------:R-:W-:Y:S02]  /*9e530*/  LOP3.LUT R15, R15, 0xffff, RZ, 0xc0, !PT ;  /* 0x0000ffff0f0f7812 */ /* 0x000fe400078ec0ff */
[----:B------:R-:W-:-:S04]  /*9e540*/  SHF.R.U32.HI R25, RZ, 0x8, R51 ;  /* 0x00000008ff197819 */ /* 0x000fc80000011633 */
[----:B------:R-:W-:Y:S02]  /*9e550*/  LOP3.LUT R25, R25, 0xffff, RZ, 0xc0, !PT ;  /* 0x0000ffff19197812 */ /* 0x000fe400078ec0ff */
[----:B------:R-:W-:Y:S02]  /*9e560*/  SHF.R.U32.HI R59, RZ, 0x8, R59 ;  /* 0x00000008ff3b7819 */ /* 0x000fe4000001163b */
[----:B0-----:R-:W-:Y:S02]  /*9e570*/  PRMT R2, R15, 0x3340, R25 ;  /* 0x000033400f027816 */ /* 0x001fe40000000019 */
[----:B------:R-:W-:-:S04]  /*9e580*/  LOP3.LUT R59, R59, 0xffff, RZ, 0xc0, !PT ;  /* 0x0000ffff3b3b7812 */ /* 0x000fc800078ec0ff */
[----:B------:R-:W-:Y:S01]  /*9e590*/  PRMT R59, R59, 0x3340, R0 ;  /* 0x000033403b3b7816 */ /* 0x000fe20000000000 */
[----:B------:R0:W-:Y:S04]  /*9e5a0*/  STL [R1+0x288], R2 ;  /* 0x0002880201007387 */ /* 0x0001e80000100800 */
[----:B------:R-:W2:Y:S04]  /*9e5b0*/  LDL.LU R51, [R1+0x1dc] ;  /* 0x0001dc0001337983 */ /* 0x000ea80000300800 */
[----:B------:R-:W-:Y:S04]  /*9e5c0*/  STL [R1+0x3be4], R59 ;  /* 0x003be43b01007387 */ /* 0x000fe80000100800 */
[----:B------:R-:W-:Y:S04]  /*9e5d0*/  STL [R1+0x3be8], R58 ;  /* 0x003be83a01007387 */ /* 0x000fe80000100800 */
[----:B------:R-:W-:Y:S04]  /*9e5e0*/  STL [R1+0x3b78], R43 ;  /* 0x003b782b01007387 */ /* 0x000fe80000100800 */
[----:B------:R-:W2:Y:S01]  /*9e5f0*/  LDL.LU R38, [R1+0x484] ;  /* 0x0004840001267983 */ /* 0x000ea20000300800 */
[----:B----4-:R-:W-:-:S02]  /*9e600*/  SHF.R.U32.HI R14, RZ, 0x8, R46 ;  /* 0x00000008ff0e7819 */ /* 0x010fc4000001162e */
        /* <DEDUP_REMOVED lines=8> */
[----:B0-----:R-:W-:-:S03]  /*9e690*/  PRMT R2, R13, 0x3340, R25 ;  /* 0x000033400d027816 */ /* 0x001fc60000000019 */
[----:B------:R-:W-:Y:S04]  /*9e6a0*/  STL [R1+0x280], R3 ;  /* 0x0002800301007387 */ /* 0x000fe80000100800 */
[----:B------:R-:W4:Y:S04]  /*9e6b0*/  LDL.LU R40, [R1+0x418] ;  /* 0x0004180001287983 */ /* 0x000f280000300800 */
[----:B------:R0:W-:Y:S04]  /*9e6c0*/  STL [R1+0x27c], R2 ;  /* 0x00027c0201007387 */ /* 0x0001e80000100800 */
[----:B------:R-:W4:Y:S04]  /*9e6d0*/  LDL.LU R41, [R1+0x414] ;  /* 0x0004140001297983 */ /* 0x000f280000300800 */
[----:B------:R-:W4:Y:S04]  /*9e6e0*/  LDL.LU R42, [R1+0x470] ;  /* 0x00047000012a7983 */ /* 0x000f280000300800 */
[----:B------:R-:W4:Y:S04]  /*9e6f0*/  LDL.LU R48, [R1+0x94] ;  /* 0x0000940001307983 */ /* 0x000f280000300800 */
[----:B------:R-:W4:Y:S01]  /*9e700*/  LDL.LU R50, [R1+0x440] ;  /* 0x0004400001327983 */ /* 0x000f220000300800 */
[----:B------:R-:W-:-:S03]  /*9e710*/  SHF.R.U32.HI R56, RZ, 0x8, R52 ;  /* 0x00000008ff387819 */ /* 0x000fc60000011634 */
[----:B------:R-:W4:Y:S01]  /*9e720*/  LDL.LU R52, [R1+0x410] ;  /* 0x0004100001347983 */ /* 0x000f220000300800 */
[----:B---3--:R-:W-:Y:S02]  /*9e730*/  SHF.R.U32.HI R57, RZ, 0x8, R57 ;  /* 0x00000008ff397819 */ /* 0x008fe40000011639 */
[----:B------:R-:W-:Y:S02]  /*9e740*/  SHF.R.U32.HI R14, RZ, 0x8, R10 ;  /* 0x00000008ff0e7819 */ /* 0x000fe4000001160a */
[----:B------:R-:W-:Y:S02]  /*9e750*/  SHF.R.U32.HI R13, RZ, 0x8, R47 ;  /* 0x00000008ff0d7819 */ /* 0x000fe4000001162f */
[----:B------:R-:W-:Y:S02]  /*9e760*/  LOP3.LUT R57, R57, 0xffff, RZ, 0xc0, !PT ;  /* 0x0000ffff39397812 */ /* 0x000fe400078ec0ff */
[----:B------:R-:W-:Y:S02]  /*9e770*/  LOP3.LUT R56, R56, 0xffff, RZ, 0xc0, !PT ;  /* 0x0000ffff38387812 */ /* 0x000fe400078ec0ff */
[----:B------:R-:W-:-:S02]  /*9e780*/  SHF.R.U32.HI R11, RZ, 0x8, R11 ;  /* 0x00000008ff0b7819 */ /* 0x000fc4000001160b */
[----:B------:R-:W-:Y:S02]  /*9e790*/  LOP3.LUT R13, R13, 0xffff, RZ, 0xc0, !PT ;  /* 0x0000ffff0d0d7812 */ /* 0x000fe400078ec0ff */
[--C-:B------:R-:W-:Y:S02]  /*9e7a0*/  PRMT R57, R57, 0x3340, R0.reuse ;  /* 0x0000334039397816 */ /* 0x100fe40000000000 */
[----:B------:R-:W-:Y:S02]  /*9e7b0*/  PRMT R56, R56, 0x3340, R0 ;  /* 0x0000334038387816 */ /* 0x000fe40000000000 */
[----:B------:R-:W-:Y:S02]  /*9e7c0*/  LOP3.LUT R14, R14, 0xffff, RZ, 0xc0, !PT ;  /* 0x0000ffff0e0e7812 */ /* 0x000fe400078ec0ff */
[----:B------:R-:W-:Y:S01]  /*9e7d0*/  LOP3.LUT R11, R11, 0xffff, RZ, 0xc0, !PT ;  /* 0x0000ffff0b0b7812 */ /* 0x000fe200078ec0ff */
[----:B------:R-:W-:Y:S03]  /*9e7e0*/  STL [R1+0x3bec], R57 ;  /* 0x003bec3901007387 */ /* 0x000fe60000100800 */
[----:B0-----:R-:W-:Y:S01]  /*9e7f0*/  PRMT R2, R14, 0x3340, R11 ;  /* 0x000033400e027816 */ /* 0x001fe2000000000b */
[----:B------:R-:W-:Y:S04]  /*9e800*/  STL [R1+0x3bd8], R56 ;  /* 0x003bd83801007387 */ /* 0x000fe80000100800 */
[----:B------:R-:W3:Y:S01]  /*9e810*/  LDL.LU R39, [R1+0x454] ;  /* 0x0004540001277983 */ /* 0x000ee20000300800 */
[----:B------:R-:W-:-:S02]  /*9e820*/  SHF.R.U32.HI R12, RZ, 0x8, R12 ;  /* 0x00000008ff0c7819 */ /* 0x000fc4000001160c */
[----:B--2---:R-:W-:-:S04]  /*9e830*/  SHF.R.U32.HI R10, RZ, 0x8, R49 ;  /* 0x00000008ff0a7819 */ /* 0x004fc80000011631 */
[----:B------:R-:W-:-:S04]  /*9e840*/  LOP3.LUT R10, R10, 0xffff, RZ, 0xc0, !PT ;  /* 0x0000ffff0a0a7812 */ /* 0x000fc800078ec0ff */
[----:B------:R-:W-:-:S05]  /*9e850*/  PRMT R3, R13, 0x3340, R10 ;  /* 0x000033400d037816 */ /* 0x000fca000000000a */
[----:B------:R-:W-:Y:S04]  /*9e860*/  STL [R1+0x278], R3 ;  /* 0x0002780301007387 */ /* 0x000fe80000100800 */
[----:B------:R-:W2:Y:S04]  /*9e870*/  LDL.LU R46, [R1+0x450] ;  /* 0x00045000012e7983 */ /* 0x000ea80000300800 */
[----:B------:R0:W-:Y:S04]  /*9e880*/  STL [R1+0x274], R2 ;  /* 0x0002740201007387 */ /* 0x0001e80000100800 */
[----:B------:R-:W2:Y:S01]  /*9e890*/  LDL.LU R45, [R1+0x428] ;  /* 0x00042800012d7983 */ /* 0x000ea20000300800 */
[----:B------:R-:W-:-:S03]  /*9e8a0*/  LOP3.LUT R12, R12, 0xffff, RZ, 0xc0, !PT ;  /* 0x0000ffff0c0c7812 */ /* 0x000fc600078ec0ff */
[----:B------:R-:W2:Y:S04]  /*9e8b0*/  LDL.LU R47, [R1+0x43c] ;  /* 0x00043c00012f7983 */ /* 0x000ea80000300800 */
[----:B------:R-:W2:Y:S01]  /*9e8c0*/  LDL.LU R49, [R1+0x464] ;  /* 0x0004640001317983 */ /* 0x000ea20000300800 */
[----:B------:R-:W-:Y:S02]  /*9e8d0*/  SHF.R.U32.HI R15, RZ, 0x8, R51 ;  /* 0x00000008ff0f7819 */ /* 0x000fe40000011633 */
[----:B------:R-:W-:Y:S01]  /*9e8e0*/  PRMT R10, R12, 0x3340, R0 ;  /* 0x000033400c0a7816 */ /* 0x000fe20000000000 */
[----:B------:R-:W2:Y:S01]  /*9e8f0*/  LDL.LU R51, [R1+0x448] ;  /* 0x0004480001337983 */ /* 0x000ea20000300800 */
[----:B------:R-:W-:-:S04]  /*9e900*/  LOP3.LUT R15, R15, 0xffff, RZ, 0xc0, !PT ;  /* 0x0000ffff0f0f7812 */ /* 0x000fc800078ec0ff */
[----:B------:R-:W-:Y:S02]  /*9e910*/  PRMT R11, R15, 0x3340, R0 ;  /* 0x000033400f0b7816 */ /* 0x000fe40000000000 */
[----:B------:R-:W-:-:S04]  /*9e920*/  SHF.R.U32.HI R12, RZ, 0x8, R38 ;  /* 0x00000008ff0c7819 */ /* 0x000fc80000011626 */
[----:B------:R-:W-:Y:S01]  /*9e930*/  LOP3.LUT R12, R12, 0xffff, RZ, 0xc0, !PT ;  /* 0x0000ffff0c0c7812 */ /* 0x000fe200078ec0ff */
[----:B------:R-:W-:Y:S04]  /*9e940*/  STL [R1+0x3bd4], R10 ;  /* 0x003bd40a01007387 */ /* 0x000fe80000100800 */
[----:B------:R-:W-:Y:S01]  /*9e950*/  STL [R1+0x3bf0], R11 ;  /* 0x003bf00b01007387 */ /* 0x000fe20000100800 */
[----:B----4-:R-:W-:Y:S02]  /*9e960*/  SHF.R.U32.HI R14, RZ, 0x8, R40 ;  /* 0x00000008ff0e7819 */ /* 0x010fe40000011628 */
[----:B------:R-:W-:-:S04]  /*9e970*/  SHF.R.U32.HI R26, RZ, 0x8, R42 ;  /* 0x00000008ff1a7819 */ /* 0x000fc8000001162a */
[----:B------:R-:W-:Y:S02]  /*9e980*/  LOP3.LUT R26, R26, 0xffff, RZ, 0xc0, !PT ;  /* 0x0000ffff1a1a7812 */ /* 0x000fe400078ec0ff */
[----:B------:R-:W-:Y:S02]  /*9e990*/  SHF.R.U32.HI R27, RZ, 0x8, R50 ;  /* 0x00000008ff1b7819 */ /* 0x000fe40000011632 */
[----:B------:R-:W-:Y:S02]  /*9e9a0*/  SHF.R.U32.HI R15, RZ, 0x8, R48 ;  /* 0x00000008ff0f7819 */ /* 0x000fe40000011630 */
[----:B------:R-:W-:Y:S02]  /*9e9b0*/  LOP3.LUT R27, R27, 0xffff, RZ, 0xc0, !PT ;  /* 0x0000ffff1b1b7812 */ /* 0x000fe400078ec0ff */
[----:B------:R-:W-:Y:S02]  /*9e9c0*/  SHF.R.U32.HI R13, RZ, 0x8, R41 ;  /* 0x00000008ff0d7819 */ /* 0x000fe40000011629 */
[----:B------:R-:W-:-:S02]  /*9e9d0*/  SHF.R.U32.HI R25, RZ, 0x8, R52 ;  /* 0x00000008ff197819 */ /* 0x000fc40000011634 */
[----:B0-----:R-:W-:Y:S02]  /*9e9e0*/  PRMT R2, R12, 0x3340, R26 ;  /* 0x000033400c027816 */ /* 0x001fe4000000001a */
[----:B------:R-:W-:Y:S02]  /*9e9f0*/  PRMT R12, R27, 0x3340, R0 ;  /* 0x000033401b0c7816 */ /* 0x000fe40000000000 */
[----:B------:R-:W-:Y:S02]  /*9ea00*/  LOP3.LUT R14, R14, 0xffff, RZ, 0xc0, !PT ;  /* 0x0000ffff0e0e7812 */ /* 0x000fe400078ec0ff */
[----:B------:R-:W-:Y:S02]  /*9ea10*/  LOP3.LUT R15, R15, 0xffff, RZ, 0xc0, !PT ;  /* 0x0000ffff0f0f7812 */ /* 0x000fe400078ec0ff */
[----:B------:R-:W-:Y:S02]  /*9ea20*/  LOP3.LUT R13, R13, 0xffff, RZ, 0xc0, !PT ;  /* 0x0000ffff0d0d7812 */ /* 0x000fe400078ec0ff */
[----:B------:R-:W-:Y:S01]  /*9ea30*/  LOP3.LUT R25, R25, 0xffff, RZ, 0xc0, !PT ;  /* 0x0000ffff19197812 */ /* 0x000fe200078ec0ff */
[----:B------:R-:W-:Y:S01]  /*9ea40*/  STL [R1+0x3bf4], R12 ;  /* 0x003bf40c01007387 */ /* 0x000fe20000100800 */
[----:B------:R-:W-:-:S03]  /*9ea50*/  PRMT R3, R14, 0x3340, R15 ;  /* 0x000033400e037816 */ /* 0x000fc6000000000f */
[----:B------:R0:W-:Y:S04]  /*9ea60*/  STL [R1+0x270], R2 ;  /* 0x0002700201007387 */ /* 0x0001e80000100800 */
[----:B------:R-:W4:Y:S01]  /*9ea70*/  LDL.LU R40, [R1+0x434] ;  /* 0x0004340001287983 */ /* 0x000f220000300800 */
        /* <DEDUP_REMOVED lines=8> */
[----:B---3--:R-:W-:-:S03]  /*9eb00*/  SHF.R.U32.HI R26, RZ, 0x8, R39 ;  /* 0x00000008ff1a7819 */ /* 0x008fc60000011627 */
[----:B------:R-:W3:Y:S01]  /*9eb10*/  LDL.LU R39, [R1+0x4b0] ;  /* 0x0004b00001277983 */ /* 0x000ee20000300800 */
[----:B--2---:R-:W-:-:S03]  /*9eb20*/  SHF.R.U32.HI R15, RZ, 0x8, R46 ;  /* 0x00000008ff0f7819 */ /* 0x004fc6000001162e */
[----:B------:R-:W2:Y:S01]  /*9eb30*/  LDL.LU R46, [R1+0x48c] ;  /* 0x00048c00012e7983 */ /* 0x000ea20000300800 */
[----:B------:R-:W-:-:S03]  /*9eb40*/  SHF.R.U32.HI R13, RZ, 0x8, R45 ;  /* 0x00000008ff0d7819 */ /* 0x000fc6000001162d */
[----:B------:R-:W3:Y:S01]  /*9eb50*/  LDL.LU R45, [R1+0x46c] ;  /* 0x00046c00012d7983 */ /* 0x000ee20000300800 */
[----:B------:R-:W-:-:S03]  /*9eb60*/  SHF.R.U32.HI R14, RZ, 0x8, R47 ;  /* 0x00000008ff0e7819 */ /* 0x000fc6000001162f */
[----:B------:R-:W3:Y:S01]  /*9eb70*/  LDL.LU R47, [R1+0x494] ;  /* 0x00049400012f7983 */ /* 0x000ee20000300800 */
[----:B------:R-:W-:-:S03]  /*9eb80*/  SHF.R.U32.HI R27, RZ, 0x8, R49 ;  /* 0x00000008ff1b7819 */ /* 0x000fc60000011631 */
[----:B------:R-:W3:Y:S01]  /*9eb90*/  LDL.LU R49, [R1+0x488] ;  /* 0x0004880001317983 */ /* 0x000ee20000300800 */
[----:B------:R-:W-:-:S03]  /*9eba0*/  SHF.R.U32.HI R25, RZ, 0x8, R51 ;  /* 0x00000008ff197819 */ /* 0x000fc60000011633 */
[----:B------:R-:W3:Y:S01]  /*9ebb0*/  LDL.LU R51, [R1+0x480] ;  /* 0x0004800001337983 */ /* 0x000ee20000300800 */
[----:B------:R-:W-:Y:S02]  /*9ebc0*/  LOP3.LUT R13, R13, 0xffff, RZ, 0xc0, !PT ;  /* 0x0000ffff0d0d7812 */ /* 0x000fe400078ec0ff */
[----:B------:R-:W-:Y:S02]  /*9ebd0*/  LOP3.LUT R15, R15, 0xffff, RZ, 0xc0, !PT ;  /* 0x0000ffff0f0f7812 */ /* 0x000fe400078ec0ff */
[----:B------:R-:W-:Y:S02]  /*9ebe0*/  LOP3.LUT R25, R25, 0xffff, RZ, 0xc0, !PT ;  /* 0x0000ffff19197812 */ /* 0x000fe400078ec0ff */
[----:B------:R-:W-:Y:S02]  /*9ebf0*/  LOP3.LUT R14, R14, 0xffff, RZ, 0xc0, !PT ;  /* 0x0000ffff0e0e7812 */ /* 0x000fe400078ec0ff */
[----:B------:R-:W-:Y:S02]  /*9ec00*/  LOP3.LUT R26, R26, 0xffff, RZ, 0xc0, !PT ;  /* 0x0000ffff1a1a7812 */ /* 0x000fe400078ec0ff */
[----:B------:R-:W-:-:S02]  /*9ec10*/  LOP3.LUT R27, R27, 0xffff, RZ, 0xc0, !PT ;  /* 0x0000ffff1b1b7812 */ /* 0x000fc400078ec0ff */
[--C-:B------:R-:W-:Y:S02]  /*9ec20*/  PRMT R13, R13, 0x3340, R0.reuse ;  /* 0x000033400d0d7816 */ /* 0x100fe40000000000 */
[----:B------:R-:W-:Y:S02]  /*9ec30*/  PRMT R9, R15, 0x3340, R25 ;  /* 0x000033400f097816 */ /* 0x000fe40000000019 */
[----:B------:R-:W-:Y:S02]  /*9ec40*/  PRMT R14, R14, 0x3340, R0 ;  /* 0x000033400e0e7816 */ /* 0x000fe40000000000 */
[----:B0-----:R-:W-:Y:S01]  /*9ec50*/  PRMT R2, R26, 0x3340, R27 ;  /* 0x000033401a027816 */ /* 0x001fe2000000001b */
[----:B------:R-:W-:Y:S04]  /*9ec60*/  STL [R1+0x3bf8], R13 ;  /* 0x003bf80d01007387 */ /* 0x000fe80000100800 */
[----:B------:R-:W-:Y:S04]  /*9ec70*/  STL [R1+0x3bfc], R14 ;  /* 0x003bfc0e01007387 */ /* 0x000fe80000100800 */
[----:B------:R-:W-:Y:S04]  /*9ec80*/  STL [R1+0x3b7c], R9 ;  /* 0x003b7c0901007387 */ /* 0x000fe80000100800 */
[----:B------:R0:W-:Y:S01]  /*9ec90*/  STL [R1+0x264], R2 ;  /* 0x0002640201007387 */ /* 0x0001e20000100800 */
[----:B----4-:R-:W-:-:S03]  /*9eca0*/  SHF.R.U32.HI R15, RZ, 0x8, R40 ;  /* 0x00000008ff0f7819 */ /* 0x010fc60000011628 */
[----:B------:R-:W4:Y:S01]  /*9ecb0*/  LDL.LU R40, [R1+0x47c] ;  /* 0x00047c0001287983 */ /* 0x000f220000300800 */
[----:B------:R-:W-:Y:S02]  /*9ecc0*/  LOP3.LUT R15, R15, 0xffff, RZ, 0xc0, !PT ;  /* 0x0000ffff0f0f7812 */ /* 0x000fe400078ec0ff */
[----:B------:R-:W-:-:S04]  /*9ecd0*/  SHF.R.U32.HI R28, RZ, 0x8, R42 ;  /* 0x00000008ff1c7819 */ /* 0x000fc8000001162a */
[----:B------:R-:W-:-:S04]  /*9ece0*/  LOP3.LUT R28, R28, 0xffff, RZ, 0xc0, !PT ;  /* 0x0000ffff1c1c7812 */ /* 0x000fc800078ec0ff */
[----:B0-----:R-:W-:Y:S02]  /*9ecf0*/  PRMT R2, R15, 0x3340, R28 ;  /* 0x000033400f027816 */ /* 0x001fe4000000001c */
[----:B------:R-:W-:Y:S02]  /*9ed00*/  SHF.R.U32.HI R25, RZ, 0x8, R41 ;  /* 0x00000008ff197819 */ /* 0x000fe40000011629 */
[----:B------:R-:W4:Y:S04]  /*9ed10*/  LDL.LU R41, [R1+0x474] ;  /* 0x0004740001297983 */ /* 0x000f280000300800 */
[----:B------:R0:W-:Y:S04]  /*9ed20*/  STL [R1+0x25c], R2 ;  /* 0x00025c0201007387 */ /* 0x0001e80000100800 */
[----:B------:R-:W4:Y:S01]  /*9ed30*/  LDL.LU R42, [R1+0x204] ;  /* 0x00020400012a7983 */ /* 0x000f220000300800 */
[----:B------:R-:W-:-:S02]  /*9ed40*/  SHF.R.U32.HI R26, RZ, 0x8, R48 ;  /* 0x00000008ff1a7819 */ /* 0x000fc40000011630 */
[----:B------:R-:W-:Y:S01]  /*9ed50*/  SHF.R.U32.HI R29, RZ, 0x8, R50 ;  /* 0x00000008ff1d7819 */ /* 0x000fe20000011632 */
[----:B------:R-:W4:Y:S01]  /*9ed60*/  LDL.LU R48, [R1+0x1fc] ;  /* 0x0001fc0001307983 */ /* 0x000f220000300800 */
[----:B------:R-:W-:-:S03]  /*9ed70*/  SHF.R.U32.HI R27, RZ, 0x8, R52 ;  /* 0x00000008ff1b7819 */ /* 0x000fc60000011634 */
[----:B------:R-:W4:Y:S04]  /*9ed80*/  LDL.LU R50, [R1+0xec] ;  /* 0x0000ec0001327983 */ /* 0x000f280000300800 */
[----:B------:R-:W4:Y:S01]  /*9ed90*/  LDL.LU R52, [R1+0xe0] ;  /* 0x0000e00001347983 */ /* 0x000f220000300800 */
[----:B------:R-:W-:Y:S02]  /*9eda0*/  LOP3.LUT R29, R29, 0xffff, RZ, 0xc0, !PT ;  /* 0x0000ffff1d1d7812 */ /* 0x000fe400078ec0ff */
[----:B------:R-:W-:Y:S02]  /*9edb0*/  LOP3.LUT R27, R27, 0xffff, RZ, 0xc0, !PT ;  /* 0x0000ffff1b1b7812 */ /* 0x000fe400078ec0ff */
[----:B------:R-:W-:Y:S02]  /*9edc0*/  LOP3.LUT R25, R25, 0xffff, RZ, 0xc0, !PT ;  /* 0x0000ffff19197812 */ /* 0x000fe400078ec0ff */
[----:B------:R-:W-:-:S02]  /*9edd0*/  LOP3.LUT R26, R26, 0xffff, RZ, 0xc0, !PT ;  /* 0x0000ffff1a1a7812 */ /* 0x000fc400078ec0ff */
[--C-:B------:R-:W-:Y:S02]  /*9ede0*/  PRMT R15, R29, 0x3340, R0.reuse ;  /* 0x000033401d0f7816 */ /* 0x100fe40000000000 */
[----:B------:R-:W-:Y:S02]  /*9edf0*/  PRMT R3, R27, 0x3340, R0 ;  /* 0x000033401b037816 */ /* 0x000fe40000000000 */
[----:B0-----:R-:W-:Y:S01]  /*9ee00*/  PRMT R2, R25, 0x3340, R26 ;  /* 0x0000334019027816 */ /* 0x001fe2000000001a */
[----:B------:R-:W-:Y:S01]  /*9ee10*/  STL [R1+0x3c00], R15 ;  /* 0x003c000f01007387 */ /* 0x000fe20000100800 */
[----:B--2---:R-:W-:-:S03]  /*9ee20*/  SHF.R.U32.HI R25, RZ, 0x8, R46 ;  /* 0x00000008ff197819 */ /* 0x004fc6000001162e */
[----:B------:R0:W-:Y:S01]  /*9ee30*/  STL [R1+0x1ac], R3 ;  /* 0x0001ac0301007387 */ /* 0x0001e20000100800 */
[----:B---3--:R-:W-:-:S03]  /*9ee40*/  SHF.R.U32.HI R30, RZ, 0x8, R45 ;  /* 0x00000008ff1e7819 */ /* 0x008fc6000001162d */
[----:B------:R1:W-:Y:S01]  /*9ee50*/  STL [R1+0x258], R2 ;  /* 0x0002580201007387 */ /* 0x0003e20000100800 */
[----:B------:R-:W-:-:S03]  /*9ee60*/  SHF.R.U32.HI R28, RZ, 0x8, R47 ;  /* 0x00000008ff1c7819 */ /* 0x000fc6000001162f */
[----:B------:R-:W2:Y:S01]  /*9ee70*/  LDL.LU R46, [R1+0x49c] ;  /* 0x00049c00012e7983 */ /* 0x000ea20000300800 */
[----:B------:R-:W-:-:S03]  /*9ee80*/  SHF.R.U32.HI R26, RZ, 0x8, R49 ;  /* 0x00000008ff1a7819 */ /* 0x000fc60000011631 */
[----:B------:R-:W3:Y:S04]  /*9ee90*/  LDL.LU R45, [R1+0x4b8] ;  /* 0x0004b800012d7983 */ /* 0x000ee80000300800 */
[----:B------:R-:W3:Y:S04]  /*9eea0*/  LDL.LU R47, [R1+0x34c] ;  /* 0x00034c00012f7983 */ /* 0x000ee80000300800 */
[----:B------:R-:W3:Y:S01]  /*9eeb0*/  LDL.LU R49, [R1+0x4a8] ;  /* 0x0004a80001317983 */ /* 0x000ee20000300800 */
[----:B------:R-:W-:-:S03]  /*9eec0*/  SHF.R.U32.HI R29, RZ, 0x8, R51 ;  /* 0x00000008ff1d7819 */ /* 0x000fc60000011633 */
[----:B------:R-:W3:Y:S01]  /*9eed0*/  LDL.LU R51, [R1+0x120] ;  /* 0x0001200001337983 */ /* 0x000ee20000300800 */
[----:B------:R-:W-:Y:S02]  /*9eee0*/  SHF.R.U32.HI R27, RZ, 0x8, R39 ;  /* 0x00000008ff1b7819 */ /* 0x000fe40000011627 */
[----:B------:R-:W-:Y:S02]  /*9eef0*/  LOP3.LUT R25, R25, 0xffff, RZ, 0xc0, !PT ;  /* 0x0000ffff19197812 */ /* 0x000fe400078ec0ff */
[----:B------:R-:W-:Y:S02]  /*9ef00*/  LOP3.LUT R26, R26, 0xffff, RZ, 0xc0, !PT ;  /* 0x0000ffff1a1a7812 */ /* 0x000fe400078ec0ff */
[----:B------:R-:W-:Y:S02]  /*9ef10*/  LOP3.LUT R27, R27, 0xffff, RZ, 0xc0, !PT ;  /* 0x0000ffff1b1b7812 */ /* 0x000fe400078ec0ff */
[----:B------:R-:W-:Y:S02]  /*9ef20*/  LOP3.LUT R28, R28, 0xffff, RZ, 0xc0, !PT ;  /* 0x0000ffff1c1c7812 */ /* 0x000fe400078ec0ff */
[----:B------:R-:W-:-:S02]  /*9ef30*/  LOP3.LUT R30, R30, 0xffff, RZ, 0xc0, !PT ;  /* 0x0000ffff1e1e7812 */ /* 0x000fc400078ec0ff */
[----:B------:R-:W-:Y:S02]  /*9ef40*/  PRMT R5, R25, 0x3340, R26 ;  /* 0x0000334019057816 */ /* 0x000fe4000000001a */
[----:B0-----:R-:W-:Y:S02]  /*9ef50*/  PRMT R3, R27, 0x3340, R28 ;  /* 0x000033401b037816 */ /* 0x001fe4000000001c */
[--C-:B-1----:R-:W-:Y:S02]  /*9ef60*/  PRMT R2, R30, 0x3340, R0.reuse ;  /* 0x000033401e027816 */ /* 0x102fe40000000000 */
[----:B------:R-:W-:Y:S01]  /*9ef70*/  LOP3.LUT R29, R29, 0xffff, RZ, 0xc0, !PT ;  /* 0x0000ffff1d1d7812 */ /* 0x000fe200078ec0ff */
[----:B------:R-:W-:Y:S04]  /*9ef80*/  STL [R1+0x3b80], R5 ;  /* 0x003b800501007387 */ /* 0x000fe80000100800 */
[----:B------:R0:W-:Y:S04]  /*9ef90*/  STL [R1+0x188], R2 ;  /* 0x0001880201007387 */ /* 0x0001e80000100800 */
[----:B------:R1:W-:Y:S01]  /*9efa0*/  STL [R1+0x250], R3 ;  /* 0x0002500301007387 */ /* 0x0003e20000100800 */
[----:B0-----:R-:W-:-:S05]  /*9efb0*/  PRMT R2, R29, 0x3340, R0 ;  /* 0x000033401d027816 */ /* 0x001fca0000000000 */
[----:B------:R0:W-:Y:S01]  /*9efc0*/  STL [R1+0x1b8], R2 ;  /* 0x0001b80201007387 */ /* 0x0001e20000100800 */
[----:B----4-:R-:W-:-:S04]  /*9efd0*/  SHF.R.U32.HI R27, RZ, 0x8, R40 ;  /* 0x00000008ff1b7819 */ /* 0x010fc80000011628 */
[----:B------:R-:W-:Y:S02]  /*9efe0*/  LOP3.LUT R27, R27, 0xffff, RZ, 0xc0, !PT ;  /* 0x0000ffff1b1b7812 */ /* 0x000fe400078ec0ff */
[----:B------:R-:W-:-:S04]  /*9eff0*/  SHF.R.U32.HI R28, RZ, 0x8, R42 ;  /* 0x00000008ff1c7819 */ /* 0x000fc8000001162a */
[----:B------:R-:W-:-:S04]  /*9f000*/  LOP3.LUT R28, R28, 0xffff, RZ, 0xc0, !PT ;  /* 0x0000ffff1c1c7812 */ /* 0x000fc800078ec0ff */
[----:B-1----:R-:W-:Y:S02]  /*9f010*/  PRMT R3, R27, 0x3340, R28 ;  /* 0x000033401b037816 */ /* 0x002fe4000000001c */
[----:B------:R-:W-:Y:S02]  /*9f020*/  SHF.R.U32.HI R29, RZ, 0x8, R48 ;  /* 0x00000008ff1d7819 */ /* 0x000fe40000011630 */
[----:B------:R-:W4:Y:S01]  /*9f030*/  LDL.LU R48, [R1+0x118] ;  /* 0x0001180001307983 */ /* 0x000f220000300800 */
[----:B------:R-:W-:-:S03]  /*9f040*/  SHF.R.U32.HI R25, RZ, 0x8, R50 ;  /* 0x00000008ff197819 */ /* 0x000fc60000011632 */
[----:B------:R1:W-:Y:S01]  /*9f050*/  STL [R1+0x248], R3 ;  /* 0x0002480301007387 */ /* 0x0003e20000100800 */
[----:B------:R-:W-:-:S03]  /*9f060*/  SHF.R.U32.HI R30, RZ, 0x8, R52 ;  /* 0x00000008ff1e7819 */ /* 0x000fc60000011634 */
[----:B------:R-:W4:Y:S04]  /*9f070*/  LDL.LU R50, [R1+0x4bc] ;  /* 0x0004bc0001327983 */ /* 0x000f280000300800 */
[----:B------:R-:W4:Y:S01]  /*9f080*/  LDL.LU R52, [R1+0x108] ;  /* 0x0001080001347983 */ /* 0x000f220000300800 */
[----:B------:R-:W-:Y:S02]  /*9f090*/  SHF.R.U32.HI R26, RZ, 0x8, R41 ;  /* 0x00000008ff1a7819 */ /* 0x000fe40000011629 */
[----:B------:R-:W-:Y:S02]  /*9f0a0*/  LOP3.LUT R29, R29, 0xffff, RZ, 0xc0, !PT ;  /* 0x0000ffff1d1d7812 */ /* 0x000fe400078ec0ff */
[----:B------:R-:W-:Y:S02]  /*9f0b0*/  LOP3.LUT R26, R26, 0xffff, RZ, 0xc0, !PT ;  /* 0x0000ffff1a1a7812 */ /* 0x000fe400078ec0ff */
[----:B------:R-:W-:-:S02]  /*9f0c0*/  LOP3.LUT R25, R25, 0xffff, RZ, 0xc0, !PT ;  /* 0x0000ffff19197812 */ /* 0x000fc400078ec0ff */
[----:B0-----:R-:W-:Y:S02]  /*9f0d0*/  PRMT R2, R26, 0x3340, R29 ;  /* 0x000033401a027816 */ /* 0x001fe4000000001d */
[----:B------:R-:W-:Y:S02]  /*9f0e0*/  LOP3.LUT R30, R30, 0xffff, RZ, 0xc0, !PT ;  /* 0x0000ffff1e1e7812 */ /* 0x000fe400078ec0ff */
[----:B------:R-:W-:Y:S02]  /*9f0f0*/  SHF.R.U32.HI R17, RZ, 0x8, R17 ;  /* 0x00000008ff117819 */ /* 0x000fe40000011611 */
[----:B------:R-:W-:Y:S01]  /*9f100*/  SHF.R.U32.HI R29, RZ, 0x8, R19 ;  /* 0x00000008ff1d7819 */ /* 0x000fe20000011613 */
[----:B------:R0:W-:Y:S01]  /*9f110*/  STL [R1+0x244], R2 ;  /* 0x0002440201007387 */ /* 0x0001e20000100800 */
[----:B--2---:R-:W-:Y:S02]  /*9f120*/  SHF.R.U32.HI R26, RZ, 0x8, R46 ;  /* 0x00000008ff1a7819 */ /* 0x004fe4000001162e */
[----:B-1----:R-:W-:-:S02]  /*9f130*/  PRMT R3, R30, 0x3340, R0 ;  /* 0x000033401e037816 */ /* 0x002fc40000000000 */
[----:B---3--:R-:W-:Y:S02]  /*9f140*/  SHF.R.U32.HI R27, RZ, 0x8, R47 ;  /* 0x00000008ff1b7819 */ /* 0x008fe4000001162f */
[----:B------:R-:W-:Y:S02]  /*9f150*/  LOP3.LUT R17, R17, 0xffff, RZ, 0xc0, !PT ;  /* 0x0000ffff11117812 */ /* 0x000fe400078ec0ff */
[----:B0-----:R-:W-:Y:S02]  /*9f160*/  PRMT R2, R25, 0x3340, R0 ;  /* 0x0000334019027816 */ /* 0x001fe40000000000 */
[----:B------:R-:W-:Y:S02]  /*9f170*/  SHF.R.U32.HI R25, RZ, 0x8, R45 ;  /* 0x00000008ff197819 */ /* 0x000fe4000001162d */
[----:B------:R-:W-:Y:S02]  /*9f180*/  SHF.R.U32.HI R28, RZ, 0x8, R49 ;  /* 0x00000008ff1c7819 */ /* 0x000fe40000011631 */
[----:B------:R-:W-:-:S02]  /*9f190*/  LOP3.LUT R29, R29, 0xffff, RZ, 0xc0, !PT ;  /* 0x0000ffff1d1d7812 */ /* 0x000fc400078ec0ff */
[----:B------:R-:W-:Y:S02]  /*9f1a0*/  LOP3.LUT R26, R26, 0xffff, RZ, 0xc0, !PT ;  /* 0x0000ffff1a1a7812 */ /* 0x000fe400078ec0ff */
[----:B------:R-:W-:Y:S01]  /*9f1b0*/  LOP3.LUT R27, R27, 0xffff, RZ, 0xc0, !PT ;  /* 0x0000ffff1b1b7812 */ /* 0x000fe200078ec0ff */
[----:B------:R0:W-:Y:S01]  /*9f1c0*/  STL [R1+0x194], R3 ;  /* 0x0001940301007387 */ /* 0x0001e20000100800 */
[----:B------:R-:W-:Y:S02]  /*9f1d0*/  LOP3.LUT R25, R25, 0xffff, RZ, 0xc0, !PT ;  /* 0x0000ffff19197812 */ /* 0x000fe400078ec0ff */
[----:B------:R-:W-:Y:S02]  /*9f1e0*/  LOP3.LUT R28, R28, 0xffff, RZ, 0xc0, !PT ;  /* 0x0000ffff1c1c7812 */ /* 0x000fe400078ec0ff */
[----:B------:R-:W-:Y:S01]  /*9f1f0*/  PRMT R4, R17, 0x3340, R29 ;  /* 0x0000334011047816 */ /* 0x000fe2000000001d */
[----:B------:R1:W-:Y:S01]  /*9f200*/  STL [R1+0x19c], R2 ;  /* 0x00019c0201007387 */ /* 0x0003e20000100800 */
[----:B0-----:R-:W-:-:S03]  /*9f210*/  PRMT R3, R26, 0x3340, R27 ;  /* 0x000033401a037816 */ /* 0x001fc6000000001b */
[----:B------:R-:W-:Y:S04]  /*9f220*/  STL [R1+0x3b84], R4 ;  /* 0x003b840401007387 */ /* 0x000fe80000100800 */
[----:B------:R-:W2:Y:S01]  /*9f230*/  LDL.LU R41, [R1+0x4d0] ;  /* 0x0004d00001297983 */ /* 0x000ea20000300800 */
[----:B-1----:R-:W-:-:S03]  /*9f240*/  PRMT R2, R25, 0x3340, R28 ;  /* 0x0000334019027816 */ /* 0x002fc6000000001c */
[----:B------:R-:W-:Y:S04]  /*9f250*/  STL [R1+0x240], R3 ;  /* 0x0002400301007387 */ /* 0x000fe80000100800 */
[----:B------:R-:W3:Y:S01]  /*9f260*/  LDL.LU R42, [R1+0x4d4] ;  /* 0x0004d400012a7983 */ /* 0x000ee20000300800 */
[----:B------:R-:W-:-:S03]  /*9f270*/  SHF.R.U32.HI R19, RZ, 0x8, R51 ;  /* 0x00000008ff137819 */ /* 0x000fc60000011633 */
[----:B------:R0:W-:Y:S04]  /*9f280*/  STL [R1+0x23c], R2 ;  /* 0x00023c0201007387 */ /* 0x0001e80000100800 */
[----:B------:R-:W3:Y:S04]  /*9f290*/  LDL.LU R46, [R1+0x358] ;  /* 0x00035800012e7983 */ /* 0x000ee80000300800 */
[----:B------:R-:W3:Y:S04]  /*9f2a0*/  LDL.LU R45, [R1+0x4c8] ;  /* 0x0004c800012d7983 */ /* 0x000ee80000300800 */
[----:B------:R-:W3:Y:S04]  /*9f2b0*/  LDL.LU R47, [R1+0x4c0] ;  /* 0x0004c000012f7983 */ /* 0x000ee80000300800 */
[----:B------:R-:W3:Y:S01]  /*9f2c0*/  LDL.LU R51, [R1+0x368] ;  /* 0x0003680001337983 */ /* 0x000ee20000300800 */
[----:B------:R-:W-:-:S04]  /*9f2d0*/  LOP3.LUT R19, R19, 0xffff, RZ, 0xc0, !PT ;  /* 0x0000ffff13137812 */ /* 0x000fc800078ec0ff */
[----:B0-----:R-:W-:Y:S02]  /*9f2e0*/  PRMT R2, R19, 0x3340, R0 ;  /* 0x0000334013027816 */ /* 0x001fe40000000000 */
[----:B------:R-:W-:Y:S02]  /*9f2f0*/  SHF.R.U32.HI R19, RZ, 0x8, R16 ;  /* 0x00000008ff137819 */ /* 0x000fe40000011610 */
[----:B------:R-:W-:Y:S02]  /*9f300*/  SHF.R.U32.HI R18, RZ, 0x8, R18 ;  /* 0x00000008ff127819 */ /* 0x000fe40000011612 */
[----:B------:R-:W-:Y:S02]  /*9f310*/  LOP3.LUT R19, R19, 0xffff, RZ, 0xc0, !PT ;  /* 0x0000ffff13137812 */ /* 0x000fe400078ec0ff */
[----:B------:R-:W-:Y:S01]  /*9f320*/  LOP3.LUT R18, R18, 0xffff, RZ, 0xc0, !PT ;  /* 0x0000ffff12127812 */ /* 0x000fe200078ec0ff */
[----:B------:R0:W-:Y:S03]  /*9f330*/  STL [R1+0x184], R2 ;  /* 0x0001840201007387 */ /* 0x0001e60000100800 */
[----:B0-----:R-:W-:-:S02]  /*9f340*/  PRMT R2, R19, 0x3340, R18 ;  /* 0x0000334013027816 */ /* 0x001fc40000000012 */
[----:B----4-:R-:W-:Y:S02]  /*9f350*/  SHF.R.U32.HI R17, RZ, 0x8, R48 ;  /* 0x00000008ff117819 */ /* 0x010fe40000011630 */
[----:B------:R-:W-:Y:S02]  /*9f360*/  SHF.R.U32.HI R25, RZ, 0x8, R50 ;  /* 0x00000008ff197819 */ /* 0x000fe40000011632 */
[----:B------:R-:W-:Y:S02]  /*9f370*/  SHF.R.U32.HI R16, RZ, 0x8, R52 ;  /* 0x00000008ff107819 */ /* 0x000fe40000011634 */
[----:B------:R-:W-:Y:S02]  /*9f380*/  LOP3.LUT R25, R25, 0xffff, RZ, 0xc0, !PT ;  /* 0x0000ffff19197812 */ /* 0x000fe400078ec0ff */
[----:B------:R-:W-:Y:S02]  /*9f390*/  LOP3.LUT R17, R17, 0xffff, RZ, 0xc0, !PT ;  /* 0x0000ffff11117812 */ /* 0x000fe400078ec0ff */
[----:B------:R-:W-:-:S02]  /*9f3a0*/  LOP3.LUT R26, R16, 0xffff, RZ, 0xc0, !PT ;  /* 0x0000ffff101a7812 */ /* 0x000fc400078ec0ff */
[----:B------:R-:W-:Y:S02]  /*9f3b0*/  PRMT R16, R25, 0x3340, R0 ;  /* 0x0000334019107816 */ /* 0x000fe40000000000 */
[----:B------:R-:W-:-:S03]  /*9f3c0*/  PRMT R3, R17, 0x3340, R26 ;  /* 0x0000334011037816 */ /* 0x000fc6000000001a */
[----:B------:R-:W-:Y:S04]  /*9f3d0*/  STL [R1+0x3bd0], R16 ;  /* 0x003bd01001007387 */ /* 0x000fe80000100800 */
[----:B------:R-:W4:Y:S04]  /*9f3e0*/  LDL.LU R39, [R1+0x528] ;  /* 0x0005280001277983 */ /* 0x000f280000300800 */
[----:B------:R-:W-:Y:S04]  /*9f3f0*/  STL [R1+0x230], R3 ;  /* 0x0002300301007387 */ /* 0x000fe80000100800 */
[----:B------:R-:W4:Y:S04]  /*9f400*/  LDL.LU R40, [R1+0x134] ;  /* 0x0001340001287983 */ /* 0x000f280000300800 */
[----:B------:R0:W-:Y:S04]  /*9f410*/  STL [R1+0x228], R2 ;  /* 0x0002280201007387 */ /* 0x0001e80000100800 */
[----:B------:R-:W4:Y:S04]  /*9f420*/  LDL.LU R49, [R1+0x524] ;  /* 0x0005240001317983 */ /* 0x000f280000300800 */
[----:B------:R-:W4:Y:S04]  /*9f430*/  LDL.LU R48, [R1+0x130] ;  /* 0x0001300001307983 */ /* 0x000f280000300800 */
[----:B------:R-:W4:Y:S04]  /*9f440*/  LDL.LU R50, [R1+0x50c] ;  /* 0x00050c0001327983 */ /* 0x000f280000300800 */
[----:B------:R-:W4:Y:S01]  /*9f450*/  LDL.LU R52, [R1+0x514] ;  /* 0x0005140001347983 */ /* 0x000f220000300800 */
[----:B------:R-:W-:-:S02]  /*9f460*/  SHF.R.U32.HI R20, RZ, 0x8, R20 ;  /* 0x00000008ff147819 */ /* 0x000fc40000011614 */
[----:B--2---:R-:W-:Y:S02]  /*9f470*/  SHF.R.U32.HI R19, RZ, 0x8, R41 ;  /* 0x00000008ff137819 */ /* 0x004fe40000011629 */
[----:B------:R-:W-:Y:S02]  /*9f480*/  LOP3.LUT R20, R20, 0xffff, RZ, 0xc0, !PT ;  /* 0x0000ffff14147812 */ /* 0x000fe400078ec0ff */
[----:B------:R-:W-:Y:S02]  /*9f490*/  LOP3.LUT R19, R19, 0xffff, RZ, 0xc0, !PT ;  /* 0x0000ffff13137812 */ /* 0x000fe400078ec0ff */
[----:B------:R-:W-:Y:S02]  /*9f4a0*/  PRMT R17, R20, 0x3340, R0 ;  /* 0x0000334014117816 */ /* 0x000fe40000000000 */
[----:B---3--:R-:W-:Y:S02]  /*9f4b0*/  SHF.R.U32.HI R20, RZ, 0x8, R42 ;  /* 0x00000008ff147819 */ /* 0x008fe4000001162a */
[----:B------:R-:W-:-:S02]  /*9f4c0*/  SHF.R.U32.HI R18, RZ, 0x8, R46 ;  /* 0x00000008ff127819 */ /* 0x000fc4000001162e */
[----:B------:R-:W-:Y:S02]  /*9f4d0*/  SHF.R.U32.HI R26, RZ, 0x8, R45 ;  /* 0x00000008ff1a7819 */ /* 0x000fe4000001162d */
[----:B------:R-:W-:Y:S02]  /*9f4e0*/  LOP3.LUT R18, R18, 0xffff, RZ, 0xc0, !PT ;  /* 0x0000ffff12127812 */ /* 0x000fe400078ec0ff */
[----:B------:R-:W-:Y:S02]  /*9f4f0*/  LOP3.LUT R26, R26, 0xffff, RZ, 0xc0, !PT ;  /* 0x0000ffff1a1a7812 */ /* 0x000fe400078ec0ff */
[----:B------:R-:W-:-:S04]  /*9f500*/  SHF.R.U32.HI R27, RZ, 0x8, R51 ;  /* 0x00000008ff1b7819 */ /* 0x000fc80000011633 */
[----:B------:R-:W-:Y:S02]  /*9f510*/  LOP3.LUT R27, R27, 0xffff, RZ, 0xc0, !PT ;  /* 0x0000ffff1b1b7812 */ /* 0x000fe400078ec0ff */
[----:B------:R-:W-:Y:S02]  /*9f520*/  SHF.R.U32.HI R25, RZ, 0x8, R47 ;  /* 0x00000008ff197819 */ /* 0x000fe4000001162f */
[----:B------:R-:W-:Y:S02]  /*9f530*/  PRMT R18, R18, 0x3340, R0 ;  /* 0x0000334012127816 */ /* 0x000fe40000000000 */
[----:B0-----:R-:W-:Y:S02]  /*9f540*/  PRMT R2, R19, 0x3340, R26 ;  /* 0x0000334013027816 */ /* 0x001fe4000000001a */
[----:B------:R-:W-:Y:S01]  /*9f550*/  PRMT R19, R27, 0x3340, R0 ;  /* 0x000033401b137816 */ /* 0x000fe20000000000 */
[----:B------:R-:W-:Y:S01]  /*9f560*/  STL [R1+0x3c04], R17 ;  /* 0x003c041101007387 */ /* 0x000fe20000100800 */
[----:B------:R-:W-:-:S02]  /*9f570*/  LOP3.LUT R20, R20, 0xffff, RZ, 0xc0, !PT ;  /* 0x0000ffff14147812 */ /* 0x000fc400078ec0ff */
[----:B------:R-:W-:Y:S01]  /*9f580*/  LOP3.LUT R25, R25, 0xffff, RZ, 0xc0, !PT ;  /* 0x0000ffff19197812 */ /* 0x000fe200078ec0ff */
[----:B------:R-:W-:Y:S04]  /*9f590*/  STL [R1+0x3c08], R18 ;  /* 0x003c081201007387 */ /* 0x000fe80000100800 */
[----:B------:R-:W-:Y:S04]  /*9f5a0*/  STL [R1+0x3bcc], R19 ;  /* 0x003bcc1301007387 */ /* 0x000fe80000100800 */
[----:B------:R0:W-:Y:S04]  /*9f5b0*/  STL [R1+0x21c], R2 ;  /* 0x00021c0201007387 */ /* 0x0001e80000100800 */
[----:B------:R-:W2:Y:S04]  /*9f5c0*/  LDL.LU R41, [R1+0x4f8] ;  /* 0x0004f80001297983 */ /* 0x000ea80000300800 */
[----:B------:R-:W3:Y:S01]  /*9f5d0*/  LDL.LU R42, [R1+0x4f4] ;  /* 0x0004f400012a7983 */ /* 0x000ee20000300800 */
[----:B0-----:R-:W-:-:S05]  /*9f5e0*/  PRMT R2, R20, 0x3340, R25 ;  /* 0x0000334014027816 */ /* 0x001fca0000000019 */
[----:B------:R0:W-:Y:S04]  /*9f5f0*/  STL [R1+0x218], R2 ;  /* 0x0002180201007387 */ /* 0x0001e80000100800 */
[----:B------:R-:W3:Y:S04]  /*9f600*/  LDL.LU R46, [R1+0x4e8] ;  /* 0x0004e800012e7983 */ /* 0x000ee80000300800 */
[----:B------:R-:W3:Y:S04]  /*9f610*/  LDL.LU R45, [R1+0x4e0] ;  /* 0x0004e000012d7983 */ /* 0x000ee80000300800 */
[----:B------:R-:W3:Y:S04]  /*9f620*/  LDL.LU R47, [R1+0x4dc] ;  /* 0x0004dc00012f7983 */ /* 0x000ee80000300800 */
[----:B------:R-:W3:Y:S04]  /*9f630*/  LDL.LU R51, [R1+0x4d8] ;  /* 0x0004d80001337983 */ /* 0x000ee80000300800 */
[----:B------:R-:W3:Y:S01]  /*9f640*/  LDL.LU R38, [R1+0x398] ;  /* 0x0003980001267983 */ /* 0x000ee20000300800 */
[----:B----4-:R-:W-:-:S04]  /*9f650*/  SHF.R.U32.HI R27, RZ, 0x8, R39 ;  /* 0x00000008ff1b7819 */ /* 0x010fc80000011627 */
[----:B------:R-:W-:Y:S02]  /*9f660*/  LOP3.LUT R27, R27, 0xffff, RZ, 0xc0, !PT ;  /* 0x0000ffff1b1b7812 */ /* 0x000fe400078ec0ff */
[----:B------:R-:W-:-:S04]  /*9f670*/  SHF.R.U32.HI R28, RZ, 0x8, R49 ;  /* 0x00000008ff1c7819 */ /* 0x000fc80000011631 */
[----:B------:R-:W-:Y:S02]  /*9f680*/  LOP3.LUT R28, R28, 0xffff, RZ, 0xc0, !PT ;  /* 0x0000ffff1c1c7812 */ /* 0x000fe400078ec0ff */
[----:B------:R-:W-:Y:S02]  /*9f690*/  SHF.R.U32.HI R29, RZ, 0x8, R50 ;  /* 0x00000008ff1d7819 */ /* 0x000fe40000011632 */
[----:B------:R-:W-:Y:S02]  /*9f6a0*/  PRMT R3, R27, 0x3340, R28 ;  /* 0x000033401b037816 */ /* 0x000fe4000000001c */
[----:B------:R-:W-:-:S04]  /*9f6b0*/  LOP3.LUT R29, R29, 0xffff, RZ, 0xc0, !PT ;  /* 0x0000ffff1d1d7812 */ /* 0x000fc800078ec0ff */
[----:B0-----:R-:W-:Y:S01]  /*9f6c0*/  PRMT R2, R29, 0x3340, R0 ;  /* 0x000033401d027816 */ /* 0x001fe20000000000 */
[----:B------:R0:W-:Y:S01]  /*9f6d0*/  STL [R1+0x208], R3 ;  /* 0x0002080301007387 */ /* 0x0001e20000100800 */
[----:B------:R-:W-:-:S03]  /*9f6e0*/  SHF.R.U32.HI R25, RZ, 0x8, R40 ;  /* 0x00000008ff197819 */ /* 0x000fc60000011628 */
[----:B------:R-:W4:Y:S01]  /*9f6f0*/  LDL.LU R39, [R1+0x550] ;  /* 0x0005500001277983 */ /* 0x000f220000300800 */
[----:B------:R-:W-:-:S03]  /*9f700*/  SHF.R.U32.HI R26, RZ, 0x8, R48 ;  /* 0x00000008ff1a7819 */ /* 0x000fc60000011630 */
[----:B------:R-:W-:Y:S04]  /*9f710*/  STL [R1+0x174], R2 ;  /* 0x0001740201007387 */ /* 0x000fe80000100800 */
[----:B------:R-:W4:Y:S04]  /*9f720*/  LDL.LU R40, [R1+0x394] ;  /* 0x0003940001287983 */ /* 0x000f280000300800 */
[----:B------:R-:W4:Y:S04]  /*9f730*/  LDL.LU R49, [R1+0x154] ;  /* 0x0001540001317983 */ /* 0x000f280000300800 */
[----:B------:R-:W4:Y:S04]  /*9f740*/  LDL.LU R48, [R1+0x54c] ;  /* 0x00054c0001307983 */ /* 0x000f280000300800 */
[----:B------:R-:W4:Y:S01]  /*9f750*/  LDL.LU R50, [R1+0x544] ;  /* 0x0005440001327983 */ /* 0x000f220000300800 */
[----:B------:R-:W-:-:S03]  /*9f760*/  SHF.R.U32.HI R20, RZ, 0x8, R52 ;  /* 0x00000008ff147819 */ /* 0x000fc60000011634 */
[----:B------:R-:W4:Y:S01]  /*9f770*/  LDL.LU R52, [R1+0x14c] ;  /* 0x00014c0001347983 */ /* 0x000f220000300800 */
[----:B------:R-:W-:Y:S02]  /*9f780*/  LOP3.LUT R20, R20, 0xffff, RZ, 0xc0, !PT ;  /* 0x0000ffff14147812 */ /* 0x000fe400078ec0ff */
[----:B------:R-:W-:Y:S02]  /*9f790*/  LOP3.LUT R25, R25, 0xffff, RZ, 0xc0, !PT ;  /* 0x0000ffff19197812 */ /* 0x000fe400078ec0ff */
[----:B------:R-:W-:Y:S02]  /*9f7a0*/  LOP3.LUT R26, R26, 0xffff, RZ, 0xc0, !PT ;  /* 0x0000ffff1a1a7812 */ /* 0x000fe400078ec0ff */
[----:B------:R-:W-:Y:S02]  /*9f7b0*/  PRMT R20, R20, 0x3340, R0 ;  /* 0x0000334014147816 */ /* 0x000fe40000000000 */
[----:B0-----:R-:W-:-:S03]  /*9f7c0*/  PRMT R3, R25, 0x3340, R26 ;  /* 0x0000334019037816 */ /* 0x001fc6000000001a */
[----:B------:R-:W-:Y:S04]  /*9f7d0*/  STL [R1+0x3c0c], R20 ;  /* 0x003c0c1401007387 */ /* 0x000fe80000100800 */
[----:B------:R0:W-:Y:S01]  /*9f7e0*/  STL [R1+0x3b88], R3 ;  /* 0x003b880301007387 */ /* 0x0001e20000100800 */
[----:B--2---:R-:W-:-:S03]  /*9f7f0*/  SHF.R.U32.HI R27, RZ, 0x8, R41 ;  /* 0x00000008ff1b7819 */ /* 0x004fc60000011629 */
[----:B------:R-:W2:Y:S01]  /*9f800*/  LDL.LU R41, [R1+0x53c] ;  /* 0x00053c0001297983 */ /* 0x000ea20000300800 */
[----:B---3--:R-:W-:Y:S02]  /*9f810*/  SHF.R.U32.HI R26, RZ, 0x8, R42 ;  /* 0x00000008ff1a7819 */ /* 0x008fe4000001162a */
[----:B------:R-:W-:Y:S02]  /*9f820*/  LOP3.LUT R27, R27, 0xffff, RZ, 0xc0, !PT ;  /* 0x0000ffff1b1b7812 */ /* 0x000fe400078ec0ff */
[----:B------:R-:W-:Y:S02]  /*9f830*/  LOP3.LUT R26, R26, 0xffff, RZ, 0xc0, !PT ;  /* 0x0000ffff1a1a7812 */ /* 0x000fe400078ec0ff */
[----:B------:R-:W-:Y:S02]  /*9f840*/  SHF.R.U32.HI R28, RZ, 0x8, R46 ;  /* 0x00000008ff1c7819 */ /* 0x000fe4000001162e */
[----:B------:R-:W-:Y:S02]  /*9f850*/  SHF.R.U32.HI R29, RZ, 0x8, R45 ;  /* 0x00000008ff1d7819 */ /* 0x000fe4000001162d */
[----:B------:R-:W-:-:S02]  /*9f860*/  LOP3.LUT R28, R28, 0xffff, RZ, 0xc0, !PT ;  /* 0x0000ffff1c1c7812 */ /* 0x000fc400078ec0ff */
[----:B------:R-:W-:Y:S02]  /*9f870*/  LOP3.LUT R29, R29, 0xffff, RZ, 0xc0, !PT ;  /* 0x0000ffff1d1d7812 */ /* 0x000fe400078ec0ff */
[----:B0-----:R-:W-:Y:S02]  /*9f880*/  PRMT R3, R27, 0x3340, R28 ;  /* 0x000033401b037816 */ /* 0x001fe4000000001c */
[----:B------:R-:W-:-:S03]  /*9f890*/  PRMT R2, R26, 0x3340, R29 ;  /* 0x000033401a027816 */ /* 0x000fc6000000001d */
[----:B------:R0:W-:Y:S04]  /*9f8a0*/  STL [R1+0x204], R3 ;  /* 0x0002040301007387 */ /* 0x0001e80000100800 */
[----:B------:R-:W3:Y:S04]  /*9f8b0*/  LDL.LU R42, [R1+0x52c] ;  /* 0x00052c00012a7983 */ /* 0x000ee80000300800 */
[----:B------:R1:W-:Y:S04]  /*9f8c0*/  STL [R1+0x200], R2 ;  /* 0x0002000201007387 */ /* 0x0003e80000100800 */
[----:B------:R-:W2:Y:S04]  /*9f8d0*/  LDL.LU R46, [R1+0x16c] ;  /* 0x00016c00012e7983 */ /* 0x000ea80000300800 */
[----:B------:R-:W2:Y:S01]  /*9f8e0*/  LDL.LU R45, [R1+0x508] ;  /* 0x00050800012d7983 */ /* 0x000ea20000300800 */
[----:B------:R-:W-:-:S02]  /*9f8f0*/  SHF.R.U32.HI R25, RZ, 0x8, R47 ;  /* 0x00000008ff197819 */ /* 0x000fc4000001162f */
[----:B------:R-:W-:Y:S01]  /*9f900*/  SHF.R.U32.HI R30, RZ, 0x8, R51 ;  /* 0x00000008ff1e7819 */ /* 0x000fe20000011633 */
[----:B------:R-:W2:Y:S04]  /*9f910*/  LDL.LU R47, [R1+0x500] ;  /* 0x00050000012f7983 */ /* 0x000ea80000300800 */
[----:B------:R-:W2:Y:S01]  /*9f920*/  LDL.LU R51, [R1+0x4f0] ;  /* 0x0004f00001337983 */ /* 0x000ea20000300800 */
[----:B------:R-:W-:Y:S02]  /*9f930*/  LOP3.LUT R30, R30, 0xffff, RZ, 0xc0, !PT ;  /* 0x0000ffff1e1e7812 */ /* 0x000fe400078ec0ff */
[----:B------:R-:W-:Y:S02]  /*9f940*/  LOP3.LUT R25, R25, 0xffff, RZ, 0xc0, !PT ;  /* 0x0000ffff19197812 */ /* 0x000fe400078ec0ff */
[----:B0-----:R-:W-:-:S02]  /*9f950*/  PRMT R3, R30, 0x3340, R0 ;  /* 0x000033401e037816 */ /* 0x001fc40000000000 */
[----:B-1----:R-:W-:-:S03]  /*9f960*/  PRMT R2, R25, 0x3340, R0 ;  /* 0x0000334019027816 */ /* 0x002fc60000000000 */
[----:B------:R-:W-:Y:S04]  /*9f970*/  STL [R1+0x17c], R3 ;  /* 0x00017c0301007387 */ /* 0x000fe80000100800 */
[----:B------:R0:W-:Y:S01]  /*9f980*/  STL [R1+0x178], R2 ;  /* 0x0001780201007387 */ /* 0x0001e20000100800 */
[----:B----4-:R-:W-:-:S03]  /*9f990*/  SHF.R.U32.HI R28, RZ, 0x8, R49 ;  /* 0x00000008ff1c7819 */ /* 0x010fc60000011631 */
[----:B------:R-:W4:Y:S01]  /*9f9a0*/  LDL.LU R49, [R1+0x3bc] ;  /* 0x0003bc0001317983 */ /* 0x000f220000300800 */
[----:B------:R-:W-:-:S03]  /*9f9b0*/  SHF.R.U32.HI R30, RZ, 0x8, R48 ;  /* 0x00000008ff1e7819 */ /* 0x000fc60000011630 */
[----:B------:R-:W4:Y:S01]  /*9f9c0*/  LDL.LU R48, [R1+0x564] ;  /* 0x0005640001307983 */ /* 0x000f220000300800 */
[----:B------:R-:W-:-:S03]  /*9f9d0*/  SHF.R.U32.HI R31, RZ, 0x8, R50 ;  /* 0x00000008ff1f7819 */ /* 0x000fc60000011632 */
[----:B------:R-:W4:Y:S01]  /*9f9e0*/  LDL.LU R50, [R1+0x3b8] ;  /* 0x0003b80001327983 */ /* 0x000f220000300800 */
[----:B------:R-:W-:-:S03]  /*9f9f0*/  SHF.R.U32.HI R26, RZ, 0x8, R52 ;  /* 0x00000008ff1a7819 */ /* 0x000fc60000011634 */
[----:B------:R-:W4:Y:S01]  /*9fa00*/  LDL.LU R52, [R1+0x168] ;  /* 0x0001680001347983 */ /* 0x000f220000300800 */
[----:B------:R-:W-:Y:S02]  /*9fa10*/  SHF.R.U32.HI R29, RZ, 0x8, R39 ;  /* 0x00000008ff1d7819 */ /* 0x000fe40000011627 */
[----:B------:R-:W-:Y:S02]  /*9fa20*/  LOP3.LUT R30, R30, 0xffff, RZ, 0xc0, !PT ;  /* 0x0000ffff1e1e7812 */ /* 0x000fe400078ec0ff */
[----:B------:R-:W-:Y:S02]  /*9fa30*/  LOP3.LUT R29, R29, 0xffff, RZ, 0xc0, !PT ;  /* 0x0000ffff1d1d7812 */ /* 0x000fe400078ec0ff */
[----:B------:R-:W-:Y:S02]  /*9fa40*/  SHF.R.U32.HI R25, RZ, 0x8, R40 ;  /* 0x00000008ff197819 */ /* 0x000fe40000011628 */
[----:B0-----:R-:W-:Y:S02]  /*9fa50*/  PRMT R2, R29, 0x3340, R30 ;  /* 0x000033401d027816 */ /* 0x001fe4000000001e */
[----:B------:R-:W-:-:S02]  /*9fa60*/  LOP3.LUT R25, R25, 0xffff, RZ, 0xc0, !PT ;  /* 0x0000ffff19197812 */ /* 0x000fc400078ec0ff */
[----:B------:R-:W-:Y:S01]  /*9fa70*/  LOP3.LUT R26, R26, 0xffff, RZ, 0xc0, !PT ;  /* 0x0000ffff1a1a7812 */ /* 0x000fe200078ec0ff */
[----:B------:R0:W-:Y:S01]  /*9fa80*/  STL [R1+0x1fc], R2 ;  /* 0x0001fc0201007387 */ /* 0x0001e20000100800 */
[----:B------:R-:W-:Y:S02]  /*9fa90*/  SHF.R.U32.HI R27, RZ, 0x8, R38 ;  /* 0x00000008ff1b7819 */ /* 0x000fe40000011626 */
[----:B------:R-:W-:Y:S02]  /*9faa0*/  LOP3.LUT R31, R31, 0xffff, RZ, 0xc0, !PT ;  /* 0x0000ffff1f1f7812 */ /* 0x000fe400078ec0ff */
[----:B------:R-:W-:Y:S02]  /*9fab0*/  LOP3.LUT R27, R27, 0xffff, RZ, 0xc0, !PT ;  /* 0x0000ffff1b1b7812 */ /* 0x000fe400078ec0ff */
[----:B------:R-:W-:Y:S02]  /*9fac0*/  LOP3.LUT R28, R28, 0xffff, RZ, 0xc0, !PT ;  /* 0x0000ffff1c1c7812 */ /* 0x000fe400078ec0ff */
[----:B0-----:R-:W-:-:S02]  /*9fad0*/  PRMT R2, R25, 0x3340, R26 ;  /* 0x0000334019027816 */ /* 0x001fc4000000001a */
[----:B------:R-:W-:-:S03]  /*9fae0*/  PRMT R3, R31, 0x3340, R0 ;  /* 0x000033401f037816 */ /* 0x000fc60000000000 */
[----:B------:R0:W-:Y:S04]  /*9faf0*/  STL [R1+0x3b8c], R2 ;  /* 0x003b8c0201007387 */ /* 0x0001e80000100800 */
[----:B------:R-:W-:Y:S01]  /*9fb00*/  STL [R1+0x14c], R3 ;  /* 0x00014c0301007387 */ /* 0x000fe20000100800 */
[----:B0-----:R-:W-:-:S05]  /*9fb10*/  PRMT R2, R27, 0x3340, R28 ;  /* 0x000033401b027816 */ /* 0x001fca000000001c */
[----:B------:R0:W-:Y:S01]  /*9fb20*/  STL [R1+0x1f8], R2 ;  /* 0x0001f80201007387 */ /* 0x0001e20000100800 */
[----:B---3--:R-:W-:-:S03]  /*9fb30*/  SHF.R.U32.HI R25, RZ, 0x8, R42 ;  /* 0x00000008ff197819 */ /* 0x008fc6000001162a */
[----:B------:R-:W3:Y:S01]  /*9fb40*/  LDL.LU R42, [R1+0x560] ;  /* 0x00056000012a7983 */ /* 0x000ee20000300800 */
[----:B--2---:R-:W-:-:S03]  /*9fb50*/  SHF.R.U32.HI R30, RZ, 0x8, R46 ;  /* 0x00000008ff1e7819 */ /* 0x004fc6000001162e */
[----:B------:R-:W2:Y:S01]  /*9fb60*/  LDL.LU R46, [R1+0x520] ;  /* 0x00052000012e7983 */ /* 0x000ea20000300800 */
[----:B------:R-:W-:-:S03]  /*9fb70*/  SHF.R.U32.HI R28, RZ, 0x8, R45 ;  /* 0x00000008ff1c7819 */ /* 0x000fc6000001162d */
[----:B------:R-:W2:Y:S01]  /*9fb80*/  LDL.LU R45, [R1+0x400] ;  /* 0x00040000012d7983 */ /* 0x000ea20000300800 */
[----:B------:R-:W-:-:S04]  /*9fb90*/  LOP3.LUT R30, R30, 0xffff, RZ, 0xc0, !PT ;  /* 0x0000ffff1e1e7812 */ /* 0x000fc800078ec0ff */
[----:B0-----:R-:W-:Y:S02]  /*9fba0*/  PRMT R2, R30, 0x3340, R0 ;  /* 0x000033401e027816 */ /* 0x001fe40000000000 */
[----:B------:R-:W-:Y:S02]  /*9fbb0*/  SHF.R.U32.HI R26, RZ, 0x8, R47 ;  /* 0x00000008ff1a7819 */ /* 0x000fe4000001162f */
[----:B------:R-:W2:Y:S01]  /*9fbc0*/  LDL.LU R47, [R1+0x3fc] ;  /* 0x0003fc00012f7983 */ /* 0x000ea20000300800 */
[----:B------:R-:W-:-:S03]  /*9fbd0*/  SHF.R.U32.HI R29, RZ, 0x8, R51 ;  /* 0x00000008ff1d7819 */ /* 0x000fc60000011633 */
[----:B------:R0:W-:Y:S04]  /*9fbe0*/  STL [R1+0x144], R2 ;  /* 0x0001440201007387 */ /* 0x0001e80000100800 */
[----:B------:R-:W2:Y:S01]  /*9fbf0*/  LDL.LU R51, [R1+0x180] ;  /* 0x0001800001337983 */ /* 0x000ea20000300800 */
[----:B------:R-:W-:Y:S02]  /*9fc00*/  SHF.R.U32.HI R27, RZ, 0x8, R41 ;  /* 0x00000008ff1b7819 */ /* 0x000fe40000011629 */
[----:B------:R-:W-:Y:S02]  /*9fc10*/  LOP3.LUT R28, R28, 0xffff, RZ, 0xc0, !PT ;  /* 0x0000ffff1c1c7812 */ /* 0x000fe400078ec0ff */
[----:B------:R-:W-:Y:S02]  /*9fc20*/  LOP3.LUT R27, R27, 0xffff, RZ, 0xc0, !PT ;  /* 0x0000ffff1b1b7812 */ /* 0x000fe400078ec0ff */
[----:B------:R-:W-:-:S02]  /*9fc30*/  LOP3.LUT R25, R25, 0xffff, RZ, 0xc0, !PT ;  /* 0x0000ffff19197812 */ /* 0x000fc400078ec0ff */
[----:B------:R-:W-:Y:S02]  /*9fc40*/  LOP3.LUT R26, R26, 0xffff, RZ, 0xc0, !PT ;  /* 0x0000ffff1a1a7812 */ /* 0x000fe400078ec0ff */
[----:B------:R-:W-:Y:S02]  /*9fc50*/  PRMT R4, R27, 0x3340, R28 ;  /* 0x000033401b047816 */ /* 0x000fe4000000001c */
[----:B0-----:R-:W-:Y:S02]  /*9fc60*/  PRMT R2, R25, 0x3340, R26 ;  /* 0x0000334019027816 */ /* 0x001fe4000000001a */
[----:B------:R-:W-:Y:S02]  /*9fc70*/  LOP3.LUT R29, R29, 0xffff, RZ, 0xc0, !PT ;  /* 0x0000ffff1d1d7812 */ /* 0x000fe400078ec0ff */
[----:B------:R-:W-:Y:S02]  /*9fc80*/  SHF.R.U32.HI R26, RZ, 0x8, R21 ;  /* 0x00000008ff1a7819 */ /* 0x000fe40000011615 */
[----:B------:R-:W-:-:S02]  /*9fc90*/  SHF.R.U32.HI R24, RZ, 0x8, R24 ;  /* 0x00000008ff187819 */ /* 0x000fc40000011618 */
[----:B------:R-:W-:Y:S02]  /*9fca0*/  PRMT R3, R29, 0x3340, R0 ;  /* 0x000033401d037816 */ /* 0x000fe40000000000 */
[----:B------:R-:W-:Y:S02]  /*9fcb0*/  LOP3.LUT R26, R26, 0xffff, RZ, 0xc0, !PT ;  /* 0x0000ffff1a1a7812 */ /* 0x000fe400078ec0ff */
[----:B------:R-:W-:Y:S01]  /*9fcc0*/  LOP3.LUT R24, R24, 0xffff, RZ, 0xc0, !PT ;  /* 0x0000ffff18187812 */ /* 0x000fe200078ec0ff */
[----:B------:R-:W-:Y:S03]  /*9fcd0*/  STL [R1+0x1f0], R4 ;  /* 0x0001f00401007387 */ /* 0x000fe60000100800 */
[----:B------:R-:W-:Y:S01]  /*9fce0*/  PRMT R43, R26, 0x3340, R24 ;  /* 0x000033401a2b7816 */ /* 0x000fe20000000018 */
[----:B------:R-:W-:Y:S04]  /*9fcf0*/  STL [R1+0x158], R3 ;  /* 0x0001580301007387 */ /* 0x000fe80000100800 */
[----:B------:R0:W-:Y:S01]  /*9fd00*/  STL [R1+0x1e4], R2 ;  /* 0x0001e40201007387 */ /* 0x0001e20000100800 */
[----:B----4-:R-:W-:-:S02]  /*9fd10*/  SHF.R.U32.HI R28, RZ, 0x8, R48 ;  /* 0x00000008ff1c7819 */ /* 0x010fc40000011630 */
[----:B------:R-:W-:Y:S02]  /*9fd20*/  SHF.R.U32.HI R21, RZ, 0x8, R50 ;  /* 0x00000008ff157819 */ /* 0x000fe40000011632 */
[----:B------:R-:W-:Y:S02]  /*9fd30*/  LOP3.LUT R28, R28, 0xffff, RZ, 0xc0, !PT ;  /* 0x0000ffff1c1c7812 */ /* 0x000fe400078ec0ff */
[----:B------:R-:W-:Y:S02]  /*9fd40*/  LOP3.LUT R29, R21, 0xffff, RZ, 0xc0, !PT ;  /* 0x0000ffff151d7812 */ /* 0x000fe400078ec0ff */
[----:B------:R-:W-:Y:S02]  /*9fd50*/  PRMT R21, R28, 0x3340, R0 ;  /* 0x000033401c157816 */ /* 0x000fe40000000000 */
[----:B------:R-:W-:Y:S02]  /*9fd60*/  SHF.R.U32.HI R25, RZ, 0x8, R49 ;  /* 0x00000008ff197819 */ /* 0x000fe40000011631 */
[----:B------:R-:W4:Y:S04]  /*9fd70*/  LDL.LU R49, [R1+0x5e8] ;  /* 0x0005e80001317983 */ /* 0x000f280000300800 */
[----:B------:R-:W-:Y:S04]  /*9fd80*/  STL [R1+0x3c10], R21 ;  /* 0x003c101501007387 */ /* 0x000fe80000100800 */
[----:B------:R-:W-:Y:S04]  /*9fd90*/  STL [R1+0x3b90], R43 ;  /* 0x003b902b01007387 */ /* 0x000fe80000100800 */
[----:B------:R-:W4:Y:S01]  /*9fda0*/  LDL.LU R48, [R1+0x57c] ;  /* 0x00057c0001307983 */ /* 0x000f220000300800 */
[----:B------:R-:W-:-:S03]  /*9fdb0*/  LOP3.LUT R25, R25, 0xffff, RZ, 0xc0, !PT ;  /* 0x0000ffff19197812 */ /* 0x000fc600078ec0ff */
[----:B------:R-:W4:Y:S01]  /*9fdc0*/  LDL.LU R50, [R1+0x5e4] ;  /* 0x0005e40001327983 */ /* 0x000f220000300800 */
[----:B0-----:R-:W-:Y:S02]  /*9fdd0*/  PRMT R2, R25, 0x3340, R29 ;  /* 0x0000334019027816 */ /* 0x001fe4000000001d */
[----:B------:R-:W-:-:S03]  /*9fde0*/  SHF.R.U32.HI R27, RZ, 0x8, R52 ;  /* 0x00000008ff1b7819 */ /* 0x000fc60000011634 */
[----:B------:R0:W-:Y:S04]  /*9fdf0*/  STL [R1+0x1e0], R2 ;  /* 0x0001e00201007387 */ /* 0x0001e80000100800 */
[----:B------:R-:W4:Y:S01]  /*9fe00*/  LDL.LU R52, [R1+0x580] ;  /* 0x0005800001347983 */ /* 0x000f220000300800 */
[----:B------:R-:W-:-:S04]  /*9fe10*/  LOP3.LUT R27, R27, 0xffff, RZ, 0xc0, !PT ;  /* 0x0000ffff1b1b7812 */ /* 0x000fc800078ec0ff */
[----:B0-----:R-:W-:-:S05]  /*9fe20*/  PRMT R2, R27, 0x3340, R0 ;  /* 0x000033401b027816 */ /* 0x001fca0000000000 */
[----:B------:R0:W-:Y:S04]  /*9fe30*/  STL [R1+0x140], R2 ;  /* 0x0001400201007387 */ /* 0x0001e80000100800 */
[----:B------:R-:W4:Y:S04]  /*9fe40*/  LDL.LU R40, [R1+0x568] ;  /* 0x0005680001287983 */ /* 0x000f280000300800 */
[----:B------:R-:W4:Y:S01]  /*9fe50*/  LDL.LU R41, [R1+0x534] ;  /* 0x0005340001297983 */ /* 0x000f220000300800 */
[----:B---3--:R-:W-:-:S04]  /*9fe60*/  SHF.R.U32.HI R25, RZ, 0x8, R42 ;  /* 0x00000008ff197819 */ /* 0x008fc8000001162a */
[----:B------:R-:W-:Y:S02]  /*9fe70*/  LOP3.LUT R25, R25, 0xffff, RZ, 0xc0, !PT ;  /* 0x0000ffff19197812 */ /* 0x000fe400078ec0ff */
[----:B--2---:R-:W-:-:S04]  /*9fe80*/  SHF.R.U32.HI R28, RZ, 0x8, R45 ;  /* 0x00000008ff1c7819 */ /* 0x004fc8000001162d */
[----:B------:R-:W-:-:S04]  /*9fe90*/  LOP3.LUT R28, R28, 0xffff, RZ, 0xc0, !PT ;  /* 0x0000ffff1c1c7812 */ /* 0x000fc800078ec0ff */
[----:B0-----:R-:W-:Y:S02]  /*9fea0*/  PRMT R2, R25, 0x3340, R28 ;  /* 0x0000334019027816 */ /* 0x001fe4000000001c */
[----:B------:R-:W-:-:S03]  /*9feb0*/  SHF.R.U32.HI R24, RZ, 0x8, R46 ;  /* 0x00000008ff187819 */ /* 0x000fc6000001162e */
[----:B------:R0:W-:Y:S04]  /*9fec0*/  STL [R1+0x1d0], R2 ;  /* 0x0001d00201007387 */ /* 0x0001e80000100800 */
[----:B------:R-:W2:Y:S04]  /*9fed0*/  LDL.LU R42, [R1+0x530] ;  /* 0x00053000012a7983 */ /* 0x000ea80000300800 */
[----:B------:R-:W3:Y:S01]  /*9fee0*/  LDL.LU R46, [R1+0x438] ;  /* 0x00043800012e7983 */ /* 0x000ee20000300800 */
[----:B------:R-:W-:-:S03]  /*9fef0*/  SHF.R.U32.HI R26, RZ, 0x8, R51 ;  /* 0x00000008ff1a7819 */ /* 0x000fc60000011633 */
[----:B------:R-:W3:Y:S04]  /*9ff00*/  LDL.LU R45, [R1+0x42c] ;  /* 0x00042c00012d7983 */ /* 0x000ee80000300800 */
[----:B------:R-:W3:Y:S01]  /*9ff10*/  LDL.LU R51, [R1+0x1b0] ;  /* 0x0001b00001337983 */ /* 0x000ee20000300800 */
[----:B------:R-:W-:Y:S02]  /*9ff20*/  SHF.R.U32.HI R27, RZ, 0x8, R47 ;  /* 0x00000008ff1b7819 */ /* 0x000fe4000001162f */
[----:B------:R-:W-:Y:S02]  /*9ff30*/  SHF.R.U32.HI R22, RZ, 0x8, R22 ;  /* 0x00000008ff167819 */ /* 0x000fe40000011616 */
[----:B------:R-:W-:Y:S02]  /*9ff40*/  SHF.R.U32.HI R23, RZ, 0x8, R23 ;  /* 0x00000008ff177819 */ /* 0x000fe40000011617 */
[----:B------:R-:W-:-:S02]  /*9ff50*/  LOP3.LUT R26, R26, 0xffff, RZ, 0xc0, !PT ;  /* 0x0000ffff1a1a7812 */ /* 0x000fc400078ec0ff */
[----:B------:R-:W-:Y:S02]  /*9ff60*/  LOP3.LUT R24, R24, 0xffff, RZ, 0xc0, !PT ;  /* 0x0000ffff18187812 */ /* 0x000fe400078ec0ff */
[----:B------:R-:W-:Y:S02]  /*9ff70*/  LOP3.LUT R27, R27, 0xffff, RZ, 0xc0, !PT ;  /* 0x0000ffff1b1b7812 */ /* 0x000fe400078ec0ff */
[----:B------:R-:W-:Y:S02]  /*9ff80*/  LOP3.LUT R29, R22, 0xffff, RZ, 0xc0, !PT ;  /* 0x0000ffff161d7812 */ /* 0x000fe400078ec0ff */
[----:B------:R-:W-:Y:S02]  /*9ff90*/  LOP3.LUT R23, R23, 0xffff, RZ, 0xc0, !PT ;  /* 0x0000ffff17177812 */ /* 0x000fe400078ec0ff */
[----:B------:R-:W-:Y:S02]  /*9ffa0*/  PRMT R22, R26, 0x3340, R0 ;  /* 0x000033401a167816 */ /* 0x000fe40000000000 */
[----:B------:R-:W-:-:S02]  /*9ffb0*/  PRMT R3, R24, 0x3340, R27 ;  /* 0x0000334018037816 */ /* 0x000fc4000000001b */
[----:B0-----:R-:W-:Y:S01]  /*9ffc0*/  PRMT R2, R29, 0x3340, R23 ;  /* 0x000033401d027816 */ /* 0x001fe20000000017 */
[----:B------:R-:W-:Y:S04]  /*9ffd0*/  STL [R1+0x3c14], R22 ;  /* 0x003c141601007387 */ /* 0x000fe80000100800 */
[----:B------:R0:W-:Y:S04]  /*9ffe0*/  STL [R1+0x1cc], R3 ;  /* 0x0001cc0301007387 */ /* 0x0001e80000100800 */
[----:B------:R1:W-:Y:S04]  /*9fff0*/  STL [R1+0x1c8], R2 ;  /* 0x0001c80201007387 */ /* 0x0003e80000100800 */
[----:B------:R-:W3:Y:S04]  /*a0000*/  LDL.LU R38, [R1+0x634] ;  /* 0x0006340001267983 */ /* 0x000ee80000300800 */
[----:B------:R-:W3:Y:S04]  /*a0010*/  LDL.LU R39, [R1+0x408] ;  /* 0x0004080001277983 */ /* 0x000ee80000300800 */
[----:B------:R-:W3:Y:S01]  /*a0020*/  LDL.LU R47, [R1+0x630] ;  /* 0x00063000012f7983 */ /* 0x000ee20000300800 */
        /* <DEDUP_REMOVED lines=8> */
[----:B------:R-:W-:Y:S02]  /*a00b0*/  LOP3.LUT R25, R25, 0xffff, RZ, 0xc0, !PT ;  /* 0x0000ffff19197812 */ /* 0x000fe400078ec0ff */
[----:B------:R-:W-:Y:S02]  /*a00c0*/  LOP3.LUT R26, R26, 0xffff, RZ, 0xc0, !PT ;  /* 0x0000ffff1a1a7812 */ /* 0x000fe400078ec0ff */
[----:B------:R-:W-:Y:S02]  /*a00d0*/  LOP3.LUT R27, R27, 0xffff, RZ, 0xc0, !PT ;  /* 0x0000ffff1b1b7812 */ /* 0x000fe400078ec0ff */
[----:B0-----:R-:W-:Y:S02]  /*a00e0*/  PRMT R3, R25, 0x3340, R26 ;  /* 0x0000334019037816 */ /* 0x001fe4000000001a */
[----:B-1----:R-:W-:Y:S02]  /*a00f0*/  PRMT R2, R27, 0x3340, R0 ;  /* 0x000033401b027816 */ /* 0x002fe40000000000 */
[----:B------:R-:W-:Y:S01]  /*a0100*/  SHF.R.U32.HI R28, RZ, 0x8, R40 ;  /* 0x00000008ff1c7819 */ /* 0x000fe20000011628 */
[----:B------:R-:W-:Y:S01]  /*a0110*/  STL [R1+0x1bc], R3 ;  /* 0x0001bc0301007387 */ /* 0x000fe20000100800 */
[----:B------:R-:W-:-:S02]  /*a0120*/  SHF.R.U32.HI R25, RZ, 0x8, R41 ;  /* 0x00000008ff197819 */ /* 0x000fc40000011629 */
[----:B------:R-:W-:Y:S01]  /*a0130*/  LOP3.LUT R28, R28, 0xffff, RZ, 0xc0, !PT ;  /* 0x0000ffff1c1c7812 */ /* 0x000fe200078ec0ff */
[----:B------:R0:W-:Y:S01]  /*a0140*/  STL [R1+0x130], R2 ;  /* 0x0001300201007387 */ /* 0x0001e20000100800 */
[----:B------:R-:W-:Y:S02]  /*a0150*/  LOP3.LUT R25, R25, 0xffff, RZ, 0xc0, !PT ;  /* 0x0000ffff19197812 */ /* 0x000fe400078ec0ff */
[----:B--2---:R-:W-:Y:S02]  /*a0160*/  SHF.R.U32.HI R29, RZ, 0x8, R42 ;  /* 0x00000008ff1d7819 */ /* 0x004fe4000001162a */
[----:B---3--:R-:W-:Y:S02]  /*a0170*/  SHF.R.U32.HI R26, RZ, 0x8, R46 ;  /* 0x00000008ff1a7819 */ /* 0x008fe4000001162e */
[----:B------:R-:W-:Y:S02]  /*a0180*/  LOP3.LUT R29, R29, 0xffff, RZ, 0xc0, !PT ;  /* 0x0000ffff1d1d7812 */ /* 0x000fe400078ec0ff */
[----:B------:R-:W-:-:S02]  /*a0190*/  SHF.R.U32.HI R30, RZ, 0x8, R45 ;  /* 0x00000008ff1e7819 */ /* 0x000fc4000001162d */
[----:B------:R-:W-:Y:S02]  /*a01a0*/  LOP3.LUT R26, R26, 0xffff, RZ, 0xc0, !PT ;  /* 0x0000ffff1a1a7812 */ /* 0x000fe400078ec0ff */
[----:B------:R-:W-:Y:S02]  /*a01b0*/  SHF.R.U32.HI R27, RZ, 0x8, R51 ;  /* 0x00000008ff1b7819 */ /* 0x000fe40000011633 */
[----:B------:R-:W-:Y:S02]  /*a01c0*/  LOP3.LUT R30, R30, 0xffff, RZ, 0xc0, !PT ;  /* 0x0000ffff1e1e7812 */ /* 0x000fe400078ec0ff */
[----:B0-----:R-:W-:Y:S02]  /*a01d0*/  PRMT R2, R28, 0x3340, R29 ;  /* 0x000033401c027816 */ /* 0x001fe4000000001d */
[----:B------:R-:W-:Y:S02]  /*a01e0*/  LOP3.LUT R27, R27, 0xffff, RZ, 0xc0, !PT ;  /* 0x0000ffff1b1b7812 */ /* 0x000fe400078ec0ff */
[----:B------:R-:W-:Y:S01]  /*a01f0*/  PRMT R4, R30, 0x3340, R0 ;  /* 0x000033401e047816 */ /* 0x000fe20000000000 */
[----:B------:R0:W-:Y:S01]  /*a0200*/  STL [R1+0x1b0], R2 ;  /* 0x0001b00201007387 */ /* 0x0001e20000100800 */
[----:B------:R-:W-:-:S03]  /*a0210*/  PRMT R3, R25, 0x3340, R26 ;  /* 0x0000334019037816 */ /* 0x000fc6000000001a */
[----:B------:R-:W-:Y:S04]  /*a0220*/  STL [R1+0x12c], R4 ;  /* 0x00012c0401007387 */ /* 0x000fe80000100800 */
[----:B------:R-:W2:Y:S01]  /*a0230*/  LDL.LU R40, [R1+0x5e0] ;  /* 0x0005e00001287983 */ /* 0x000ea20000300800 */
[----:B0-----:R-:W-:-:S03]  /*a0240*/  PRMT R2, R27, 0x3340, R0 ;  /* 0x000033401b027816 */ /* 0x001fc60000000000 */
[----:B------:R-:W-:Y:S04]  /*a0250*/  STL [R1+0x1a8], R3 ;  /* 0x0001a80301007387 */ /* 0x000fe80000100800 */
[----:B------:R-:W3:Y:S04]  /*a0260*/  LDL.LU R41, [R1+0x5c4] ;  /* 0x0005c40001297983 */ /* 0x000ee80000300800 */
[----:B------:R0:W-:Y:S04]  /*a0270*/  STL [R1+0x134], R2 ;  /* 0x0001340201007387 */ /* 0x0001e80000100800 */
[----:B------:R-:W3:Y:S04]  /*a0280*/  LDL.LU R42, [R1+0x59c] ;  /* 0x00059c00012a7983 */ /* 0x000ee80000300800 */
[----:B------:R-:W3:Y:S04]  /*a0290*/  LDL.LU R46, [R1+0x598] ;  /* 0x00059800012e7983 */ /* 0x000ee80000300800 */
[----:B------:R-:W3:Y:S04]  /*a02a0*/  LDL.LU R45, [R1+0x540] ;  /* 0x00054000012d7983 */ /* 0x000ee80000300800 */
[----:B------:R-:W3:Y:S01]  /*a02b0*/  LDL.LU R51, [R1+0x5b8] ;  /* 0x0005b80001337983 */ /* 0x000ee20000300800 */
[----:B------:R-:W-:-:S02]  /*a02c0*/  SHF.R.U32.HI R27, RZ, 0x8, R47 ;  /* 0x00000008ff1b7819 */ /* 0x000fc4000001162f */
[----:B------:R-:W-:Y:S02]  /*a02d0*/  SHF.R.U32.HI R29, RZ, 0x8, R38 ;  /* 0x00000008ff1d7819 */ /* 0x000fe40000011626 */
[----:B------:R-:W-:Y:S02]  /*a02e0*/  LOP3.LUT R27, R27, 0xffff, RZ, 0xc0, !PT ;  /* 0x0000ffff1b1b7812 */ /* 0x000fe400078ec0ff */
[----:B------:R-:W-:Y:S02]  /*a02f0*/  LOP3.LUT R29, R29, 0xffff, RZ, 0xc0, !PT ;  /* 0x0000ffff1d1d7812 */ /* 0x000fe400078ec0ff */
[----:B------:R-:W-:Y:S02]  /*a0300*/  SHF.R.U32.HI R25, RZ, 0x8, R39 ;  /* 0x00000008ff197819 */ /* 0x000fe40000011627 */
[----:B----4-:R-:W-:-:S04]  /*a0310*/  SHF.R.U32.HI R30, RZ, 0x8, R49 ;  /* 0x00000008ff1e7819 */ /* 0x010fc80000011631 */
[----:B------:R-:W-:Y:S02]  /*a0320*/  LOP3.LUT R30, R30, 0xffff, RZ, 0xc0, !PT ;  /* 0x0000ffff1e1e7812 */ /* 0x000fe400078ec0ff */
[----:B------:R-:W-:-:S04]  /*a0330*/  SHF.R.U32.HI R28, RZ, 0x8, R48 ;  /* 0x00000008ff1c7819 */ /* 0x000fc80000011630 */
[----:B------:R-:W-:-:S04]  /*a0340*/  LOP3.LUT R28, R28, 0xffff, RZ, 0xc0, !PT ;  /* 0x0000ffff1c1c7812 */ /* 0x000fc800078ec0ff */
[----:B------:R-:W-:Y:S02]  /*a0350*/  PRMT R9, R27, 0x3340, R28 ;  /* 0x000033401b097816 */ /* 0x000fe4000000001c */
[----:B0-----:R-:W-:-:S03]  /*a0360*/  PRMT R2, R29, 0x3340, R30 ;  /* 0x000033401d027816 */ /* 0x001fc6000000001e */
[----:B------:R-:W-:Y:S04]  /*a0370*/  STL [R1+0x3b94], R9 ;  /* 0x003b940901007387 */ /* 0x000fe80000100800 */
[----:B------:R-:W4:Y:S01]  /*a0380*/  LDL.LU R39, [R1+0x654] ;  /* 0x0006540001277983 */ /* 0x000f220000300800 */
[----:B------:R-:W-:-:S03]  /*a0390*/  SHF.R.U32.HI R26, RZ, 0x8, R50 ;  /* 0x00000008ff1a7819 */ /* 0x000fc60000011632 */
[----:B------:R-:W4:Y:S04]  /*a03a0*/  LDL.LU R47, [R1+0x538] ;  /* 0x00053800012f7983 */ /* 0x000f280000300800 */
[----:B------:R0:W-:Y:S04]  /*a03b0*/  STL [R1+0x1a4], R2 ;  /* 0x0001a40201007387 */ /* 0x0001e80000100800 */
[----:B------:R-:W4:Y:S04]  /*a03c0*/  LDL.LU R49, [R1+0x64c] ;  /* 0x00064c0001317983 */ /* 0x000f280000300800 */
[----:B------:R-:W4:Y:S01]  /*a03d0*/  LDL.LU R48, [R1+0x44c] ;  /* 0x00044c0001307983 */ /* 0x000f220000300800 */
[----:B------:R-:W-:-:S03]  /*a03e0*/  SHF.R.U32.HI R31, RZ, 0x8, R52 ;  /* 0x00000008ff1f7819 */ /* 0x000fc60000011634 */
[----:B------:R-:W4:Y:S04]  /*a03f0*/  LDL.LU R50, [R1+0x644] ;  /* 0x0006440001327983 */ /* 0x000f280000300800 */
[----:B------:R-:W4:Y:S01]  /*a0400*/  LDL.LU R52, [R1+0x444] ;  /* 0x0004440001347983 */ /* 0x000f220000300800 */
[----:B------:R-:W-:Y:S02]  /*a0410*/  LOP3.LUT R31, R31, 0xffff, RZ, 0xc0, !PT ;  /* 0x0000ffff1f1f7812 */ /* 0x000fe400078ec0ff */
[----:B------:R-:W-:Y:S02]  /*a0420*/  LOP3.LUT R25, R25, 0xffff, RZ, 0xc0, !PT ;  /* 0x0000ffff19197812 */ /* 0x000fe400078ec0ff */
[----:B------:R-:W-:Y:S02]  /*a0430*/  LOP3.LUT R26, R26, 0xffff, RZ, 0xc0, !PT ;  /* 0x0000ffff1a1a7812 */ /* 0x000fe400078ec0ff */
[----:B------:R-:W-:-:S02]  /*a0440*/  PRMT R3, R31, 0x3340, R0 ;  /* 0x000033401f037816 */ /* 0x000fc40000000000 */
[----:B0-----:R-:W-:-:S03]  /*a0450*/  PRMT R2, R25, 0x3340, R26 ;  /* 0x0000334019027816 */ /* 0x001fc6000000001a */
[----:B------:R0:W-:Y:S04]  /*a0460*/  STL [R1+0x104], R3 ;  /* 0x0001040301007387 */ /* 0x0001e80000100800 */
[----:B------:R1:W-:Y:S01]  /*a0470*/  STL [R1+0x1a0], R2 ;  /* 0x0001a00201007387 */ /* 0x0003e20000100800 */
[----:B--2---:R-:W-:-:S03]  /*a0480*/  SHF.R.U32.HI R28, RZ, 0x8, R40 ;  /* 0x00000008ff1c7819 */ /* 0x004fc60000011628 */
[----:B------:R-:W2:Y:S01]  /*a0490*/  LDL.LU R40, [R1+0x604] ;  /* 0x0006040001287983 */ /* 0x000ea20000300800 */
[----:B------:R-:W-:Y:S02]  /*a04a0*/  LOP3.LUT R28, R28, 0xffff, RZ, 0xc0, !PT ;  /* 0x0000ffff1c1c7812 */ /* 0x000fe400078ec0ff */
[----:B---3--:R-:W-:-:S04]  /*a04b0*/  SHF.R.U32.HI R29, RZ, 0x8, R42 ;  /* 0x00000008ff1d7819 */ /* 0x008fc8000001162a */
[----:B------:R-:W-:Y:S02]  /*a04c0*/  LOP3.LUT R29, R29, 0xffff, RZ, 0xc0, !PT ;  /* 0x0000ffff1d1d7812 */ /* 0x000fe400078ec0ff */
[----:B------:R-:W-:Y:S02]  /*a04d0*/  SHF.R.U32.HI R30, RZ, 0x8, R45 ;  /* 0x00000008ff1e7819 */ /* 0x000fe4000001162d */
[----:B0-----:R-:W-:Y:S02]  /*a04e0*/  PRMT R3, R28, 0x3340, R29 ;  /* 0x000033401c037816 */ /* 0x001fe4000000001d */
[----:B------:R-:W-:Y:S02]  /*a04f0*/  LOP3.LUT R30, R30, 0xffff, RZ, 0xc0, !PT ;  /* 0x0000ffff1e1e7812 */ /* 0x000fe400078ec0ff */
[----:B------:R-:W-:Y:S02]  /*a0500*/  SHF.R.U32.HI R27, RZ, 0x8, R51 ;  /* 0x00000008ff1b7819 */ /* 0x000fe40000011633 */
[----:B-1----:R-:W-:Y:S01]  /*a0510*/  PRMT R2, R30, 0x3340, R0 ;  /* 0x000033401e027816 */ /* 0x002fe20000000000 */
[----:B------:R-:W-:Y:S01]  /*a0520*/  STL [R1+0x198], R3 ;  /* 0x0001980301007387 */ /* 0x000fe20000100800 */
[----:B------:R-:W-:-:S02]  /*a0530*/  LOP3.LUT R27, R27, 0xffff, RZ, 0xc0, !PT ;  /* 0x0000ffff1b1b7812 */ /* 0x000fc400078ec0ff */
[----:B------:R-:W-:Y:S02]  /*a0540*/  SHF.R.U32.HI R25, RZ, 0x8, R41 ;  /* 0x00000008ff197819 */ /* 0x000fe40000011629 */
[----:B------:R-:W3:Y:S04]  /*a0550*/  LDL.LU R41, [R1+0x600] ;  /* 0x0006000001297983 */ /* 0x000ee80000300800 */
[----:B------:R0:W-:Y:S01]  /*a0560*/  STL [R1+0x118], R2 ;  /* 0x0001180201007387 */ /* 0x0001e20000100800 */
[----:B------:R-:W-:-:S03]  /*a0570*/  SHF.R.U32.HI R26, RZ, 0x8, R46 ;  /* 0x00000008ff1a7819 */ /* 0x000fc6000001162e */
[----:B------:R-:W3:Y:S04]  /*a0580*/  LDL.LU R42, [R1+0x460] ;  /* 0x00046000012a7983 */ /* 0x000ee80000300800 */
[----:B------:R-:W3:Y:S01]  /*a0590*/  LDL.LU R46, [R1+0x45c] ;  /* 0x00045c00012e7983 */ /* 0x000ee20000300800 */
[----:B0-----:R-:W-:-:S05]  /*a05a0*/  PRMT R2, R27, 0x3340, R0 ;  /* 0x000033401b027816 */ /* 0x001fca0000000000 */
[----:B------:R0:W-:Y:S04]  /*a05b0*/  STL [R1+0x114], R2 ;  /* 0x0001140201007387 */ /* 0x0001e80000100800 */
[----:B------:R-:W3:Y:S01]  /*a05c0*/  LDL.LU R45, [R1+0x458] ;  /* 0x00045800012d7983 */ /* 0x000ee20000300800 */
[----:B------:R-:W-:Y:S02]  /*a05d0*/  LOP3.LUT R25, R25, 0xffff, RZ, 0xc0, !PT ;  /* 0x0000ffff19197812 */ /* 0x000fe400078ec0ff */
[----:B------:R-:W-:Y:S01]  /*a05e0*/  LOP3.LUT R26, R26, 0xffff, RZ, 0xc0, !PT ;  /* 0x0000ffff1a1a7812 */ /* 0x000fe200078ec0ff */
[----:B------:R-:W3:Y:S03]  /*a05f0*/  LDL.LU R51, [R1+0x2c] ;  /* 0x00002c0001337983 */ /* 0x000ee60000300800 */
[----:B------:R-:W-:-:S05]  /*a0600*/  PRMT R5, R25, 0x3340, R26 ;  /* 0x0000334019057816 */ /* 0x000fca000000001a */
[----:B------:R-:W-:Y:S01]  /*a0610*/  STL [R1+0x3b98], R5 ;  /* 0x003b980501007387 */ /* 0x000fe20000100800 */
[----:B----4-:R-:W-:Y:S02]  /*a0620*/  SHF.R.U32.HI R28, RZ, 0x8, R39 ;  /* 0x00000008ff1c7819 */ /* 0x010fe40000011627 */
[----:B------:R-:W-:Y:S02]  /*a0630*/  SHF.R.U32.HI R25, RZ, 0x8, R47 ;  /* 0x00000008ff197819 */ /* 0x000fe4000001162f */
[----:B------:R-:W-:Y:S02]  /*a0640*/  LOP3.LUT R28, R28, 0xffff, RZ, 0xc0, !PT ;  /* 0x0000ffff1c1c7812 */ /* 0x000fe400078ec0ff */
[----:B------:R-:W-:Y:S02]  /*a0650*/  SHF.R.U32.HI R29, RZ, 0x8, R49 ;  /* 0x00000008ff1d7819 */ /* 0x000fe40000011631 */
[----:B------:R-:W-:Y:S02]  /*a0660*/  SHF.R.U32.HI R26, RZ, 0x8, R48 ;  /* 0x00000008ff1a7819 */ /* 0x000fe40000011630 */
[----:B------:R-:W-:-:S02]  /*a0670*/  LOP3.LUT R29, R29, 0xffff, RZ, 0xc0, !PT ;  /* 0x0000ffff1d1d7812 */ /* 0x000fc400078ec0ff */
[----:B------:R-:W-:Y:S02]  /*a0680*/  SHF.R.U32.HI R30, RZ, 0x8, R50 ;  /* 0x00000008ff1e7819 */ /* 0x000fe40000011632 */
[----:B------:R-:W-:Y:S02]  /*a0690*/  LOP3.LUT R25, R25, 0xffff, RZ, 0xc0, !PT ;  /* 0x0000ffff19197812 */ /* 0x000fe400078ec0ff */
[----:B------:R-:W-:Y:S02]  /*a06a0*/  SHF.R.U32.HI R27, RZ, 0x8, R52 ;  /* 0x00000008ff1b7819 */ /* 0x000fe40000011634 */
[----:B------:R-:W-:Y:S02]  /*a06b0*/  LOP3.LUT R30, R30, 0xffff, RZ, 0xc0, !PT ;  /* 0x0000ffff1e1e7812 */ /* 0x000fe400078ec0ff */
[----:B------:R-:W-:Y:S02]  /*a06c0*/  LOP3.LUT R26, R26, 0xffff, RZ, 0xc0, !PT ;  /* 0x0000ffff1a1a7812 */ /* 0x000fe400078ec0ff */
[----:B0-----:R-:W-:-:S02]  /*a06d0*/  PRMT R2, R28, 0x3340, R29 ;  /* 0x000033401c027816 */ /* 0x001fc4000000001d */
[----:B------:R-:W-:Y:S02]  /*a06e0*/  LOP3.LUT R27, R27, 0xffff, RZ, 0xc0, !PT ;  /* 0x0000ffff1b1b7812 */ /* 0x000fe400078ec0ff */
[----:B------:R-:W-:Y:S01]  /*a06f0*/  PRMT R4, R30, 0x3340, R0 ;  /* 0x000033401e047816 */ /* 0x000fe20000000000 */
[----:B------:R0:W-:Y:S01]  /*a0700*/  STL [R1+0x190], R2 ;  /* 0x0001900201007387 */ /* 0x0001e20000100800 */
[----:B------:R-:W-:-:S03]  /*a0710*/  PRMT R3, R25, 0x3340, R26 ;  /* 0x0000334019037816 */ /* 0x000fc6000000001a */
[----:B------:R-:W-:Y:S04]  /*a0720*/  STL [R1+0x10c], R4 ;  /* 0x00010c0401007387 */ /* 0x000fe80000100800 */
[----:B------:R-:W4:Y:S01]  /*a0730*/  LDL.LU R39, [R1+0x670] ;  /* 0x0006700001277983 */ /* 0x000f220000300800 */
[----:B0-----:R-:W-:-:S03]  /*a0740*/  PRMT R2, R27, 0x3340, R0 ;  /* 0x000033401b027816 */ /* 0x001fc60000000000 */
[----:B------:R0:W-:Y:S04]  /*a0750*/  STL [R1+0x18c], R3 ;  /* 0x00018c0301007387 */ /* 0x0001e80000100800 */
        /* <DEDUP_REMOVED lines=8> */
[----:B------:R-:W2:Y:S02]  /*a07e0*/  LDL.LU R40, [R1+0x608] ;  /* 0x0006080001287983 */ /* 0x000ea40000300800 */
[----:B------:R-:W-:Y:S02]  /*a07f0*/  LOP3.LUT R27, R27, 0xffff, RZ, 0xc0, !PT ;  /* 0x0000ffff1b1b7812 */ /* 0x000fe400078ec0ff */
[----:B---3--:R-:W-:-:S04]  /*a0800*/  SHF.R.U32.HI R29, RZ, 0x8, R41 ;  /* 0x00000008ff1d7819 */ /* 0x008fc80000011629 */
[----:B------:R-:W-:Y:S02]  /*a0810*/  LOP3.LUT R29, R29, 0xffff, RZ, 0xc0, !PT ;  /* 0x0000ffff1d1d7812 */ /* 0x000fe400078ec0ff */
[----:B------:R-:W-:-:S04]  /*a0820*/  SHF.R.U32.HI R30, RZ, 0x8, R46 ;  /* 0x00000008ff1e7819 */ /* 0x000fc8000001162e */
[----:B------:R-:W-:Y:S02]  /*a0830*/  LOP3.LUT R30, R30, 0xffff, RZ, 0xc0, !PT ;  /* 0x0000ffff1e1e7812 */ /* 0x000fe400078ec0ff */
[----:B------:R-:W-:Y:S02]  /*a0840*/  SHF.R.U32.HI R31, RZ, 0x8, R45 ;  /* 0x00000008ff1f7819 */ /* 0x000fe4000001162d */
[----:B0-----:R-:W-:Y:S02]  /*a0850*/  PRMT R3, R29, 0x3340, R30 ;  /* 0x000033401d037816 */ /* 0x001fe4000000001e */
[----:B------:R-:W-:-:S04]  /*a0860*/  LOP3.LUT R31, R31, 0xffff, RZ, 0xc0, !PT ;  /* 0x0000ffff1f1f7812 */ /* 0x000fc800078ec0ff */
[----:B-1----:R-:W-:Y:S01]  /*a0870*/  PRMT R2, R31, 0x3340, R0 ;  /* 0x000033401f027816 */ /* 0x002fe20000000000 */
[----:B------:R-:W-:Y:S01]  /*a0880*/  STL [R1+0x180], R3 ;  /* 0x0001800301007387 */ /* 0x000fe20000100800 */
[----:B------:R-:W-:-:S03]  /*a0890*/  SHF.R.U32.HI R28, RZ, 0x8, R42 ;  /* 0x00000008ff1c7819 */ /* 0x000fc6000001162a */
[----:B------:R-:W3:Y:S04]  /*a08a0*/  LDL.LU R41, [R1+0x548] ;  /* 0x0005480001297983 */ /* 0x000ee80000300800 */
[----:B------:R0:W-:Y:S04]  /*a08b0*/  STL [R1+0xf4], R2 ;  /* 0x0000f40201007387 */ /* 0x0001e80000100800 */
[----:B------:R-:W3:Y:S01]  /*a08c0*/  LDL.LU R42, [R1+0x78] ;  /* 0x00007800012a7983 */ /* 0x000ee20000300800 */
[----:B------:R-:W-:Y:S02]  /*a08d0*/  SHF.R.U32.HI R26, RZ, 0x8, R51 ;  /* 0x00000008ff1a7819 */ /* 0x000fe40000011633 */
[----:B------:R-:W-:Y:S01]  /*a08e0*/  LOP3.LUT R28, R28, 0xffff, RZ, 0xc0, !PT ;  /* 0x0000ffff1c1c7812 */ /* 0x000fe200078ec0ff */
[----:B------:R-:W3:Y:S01]  /*a08f0*/  LDL.LU R46, [R1+0x554] ;  /* 0x00055400012e7983 */ /* 0x000ee20000300800 */
[----:B------:R-:W-:-:S02]  /*a0900*/  LOP3.LUT R25, R25, 0xffff, RZ, 0xc0, !PT ;  /* 0x0000ffff19197812 */ /* 0x000fc400078ec0ff */
[----:B------:R-:W-:Y:S01]  /*a0910*/  LOP3.LUT R26, R26, 0xffff, RZ, 0xc0, !PT ;  /* 0x0000ffff1a1a7812 */ /* 0x000fe200078ec0ff */
[----:B------:R-:W3:Y:S01]  /*a0920*/  LDL.LU R45, [R1+0x478] ;  /* 0x00047800012d7983 */ /* 0x000ee20000300800 */
[----:B0-----:R-:W-:Y:S02]  /*a0930*/  PRMT R2, R27, 0x3340, R28 ;  /* 0x000033401b027816 */ /* 0x001fe4000000001c */
[----:B------:R-:W-:Y:S01]  /*a0940*/  PRMT R4, R25, 0x3340, R26 ;  /* 0x0000334019047816 */ /* 0x000fe2000000001a */
[----:B------:R-:W3:Y:S04]  /*a0950*/  LDL.LU R51, [R1+0x468] ;  /* 0x0004680001337983 */ /* 0x000ee80000300800 */
        /* <DEDUP_REMOVED lines=9> */
[----:B------:R-:W4:Y:S01]  /*a09f0*/  LDL.LU R47, [R1+0x680] ;  /* 0x00068000012f7983 */ /* 0x000f220000300800 */
[----:B------:R-:W-:-:S03]  /*a0a00*/  SHF.R.U32.HI R26, RZ, 0x8, R48 ;  /* 0x00000008ff1a7819 */ /* 0x000fc60000011630 */
[----:B------:R0:W-:Y:S01]  /*a0a10*/  STL [R1+0x168], R2 ;  /* 0x0001680201007387 */ /* 0x0001e20000100800 */
[----:B------:R-:W-:-:S03]  /*a0a20*/  SHF.R.U32.HI R30, RZ, 0x8, R50 ;  /* 0x00000008ff1e7819 */ /* 0x000fc60000011632 */
[----:B------:R-:W4:Y:S01]  /*a0a30*/  LDL.LU R49, [R1+0x618] ;  /* 0x0006180001317983 */ /* 0x000f220000300800 */
[----:B------:R-:W-:-:S03]  /*a0a40*/  SHF.R.U32.HI R27, RZ, 0x8, R52 ;  /* 0x00000008ff1b7819 */ /* 0x000fc60000011634 */
[----:B------:R-:W4:Y:S04]  /*a0a50*/  LDL.LU R48, [R1+0x67c] ;  /* 0x00067c0001307983 */ /* 0x000f280000300800 */
[----:B------:R-:W4:Y:S04]  /*a0a60*/  LDL.LU R50, [R1+0x678] ;  /* 0x0006780001327983 */ /* 0x000f280000300800 */
[----:B------:R-:W4:Y:S01]  /*a0a70*/  LDL.LU R52, [R1+0x674] ;  /* 0x0006740001347983 */ /* 0x000f220000300800 */
[----:B------:R-:W-:Y:S02]  /*a0a80*/  LOP3.LUT R30, R30, 0xffff, RZ, 0xc0, !PT ;  /* 0x0000ffff1e1e7812 */ /* 0x000fe400078ec0ff */
[----:B------:R-:W-:-:S02]  /*a0a90*/  LOP3.LUT R27, R27, 0xffff, RZ, 0xc0, !PT ;  /* 0x0000ffff1b1b7812 */ /* 0x000fc400078ec0ff */
[----:B------:R-:W-:Y:S02]  /*a0aa0*/  LOP3.LUT R25, R25, 0xffff, RZ, 0xc0, !PT ;  /* 0x0000ffff19197812 */ /* 0x000fe400078ec0ff */
[----:B------:R-:W-:Y:S02]  /*a0ab0*/  LOP3.LUT R26, R26, 0xffff, RZ, 0xc0, !PT ;  /* 0x0000ffff1a1a7812 */ /* 0x000fe400078ec0ff */
[--C-:B------:R-:W-:Y:S02]  /*a0ac0*/  PRMT R4, R30, 0x3340, R0.reuse ;  /* 0x000033401e047816 */ /* 0x100fe40000000000 */
[----:B------:R-:W-:Y:S02]  /*a0ad0*/  PRMT R3, R27, 0x3340, R0 ;  /* 0x000033401b037816 */ /* 0x000fe40000000000 */
[----:B0-----:R-:W-:Y:S01]  /*a0ae0*/  PRMT R2, R25, 0x3340, R26 ;  /* 0x0000334019027816 */ /* 0x001fe2000000001a */
[----:B------:R-:W-:Y:S04]  /*a0af0*/  STL [R1+0xac], R4 ;  /* 0x0000ac0401007387 */ /* 0x000fe80000100800 */
[----:B------:R-:W-:Y:S01]  /*a0b00*/  STL [R1+0xf8], R3 ;  /* 0x0000f80301007387 */ /* 0x000fe20000100800 */
[----:B--2---:R-:W-:-:S03]  /*a0b10*/  SHF.R.U32.HI R25, RZ, 0x8, R40 ;  /* 0x00000008ff197819 */ /* 0x004fc60000011628 */
[----:B------:R0:W-:Y:S04]  /*a0b20*/  STL [R1+0x164], R2 ;  /* 0x0001640201007387 */ /* 0x0001e80000100800 */
[----:B------:R-:W2:Y:S01]  /*a0b30*/  LDL.LU R40, [R1+0x614] ;  /* 0x0006140001287983 */ /* 0x000ea20000300800 */
[----:B------:R-:W-:Y:S02]  /*a0b40*/  LOP3.LUT R25, R25, 0xffff, RZ, 0xc0, !PT ;  /* 0x0000ffff19197812 */ /* 0x000fe400078ec0ff */
[----:B---3--:R-:W-:-:S04]  /*a0b50*/  SHF.R.U32.HI R30, RZ, 0x8, R42 ;  /* 0x00000008ff1e7819 */ /* 0x008fc8000001162a */
[----:B------:R-:W-:-:S04]  /*a0b60*/  LOP3.LUT R30, R30, 0xffff, RZ, 0xc0, !PT ;  /* 0x0000ffff1e1e7812 */ /* 0x000fc800078ec0ff */
[----:B0-----:R-:W-:Y:S02]  /*a0b70*/  PRMT R2, R30, 0x3340, R0 ;  /* 0x000033401e027816 */ /* 0x001fe40000000000 */
[----:B------:R-:W-:Y:S02]  /*a0b80*/  SHF.R.U32.HI R27, RZ, 0x8, R41 ;  /* 0x00000008ff1b7819 */ /* 0x000fe40000011629 */
[----:B------:R-:W3:Y:S04]  /*a0b90*/  LDL.LU R41, [R1+0x558] ;  /* 0x0005580001297983 */ /* 0x000ee80000300800 */
[----:B------:R0:W-:Y:S04]  /*a0ba0*/  STL [R1+0xe0], R2 ;  /* 0x0000e00201007387 */ /* 0x0001e80000100800 */
[----:B------:R-:W3:Y:S01]  /*a0bb0*/  LDL.LU R42, [R1+0x6a0] ;  /* 0x0006a000012a7983 */ /* 0x000ee20000300800 */
[----:B------:R-:W-:-:S02]  /*a0bc0*/  SHF.R.U32.HI R28, RZ, 0x8, R45 ;  /* 0x00000008ff1c7819 */ /* 0x000fc4000001162d */
[----:B------:R-:W-:Y:S02]  /*a0bd0*/  SHF.R.U32.HI R29, RZ, 0x8, R51 ;  /* 0x00000008ff1d7819 */ /* 0x000fe40000011633 */
[----:B------:R-:W-:Y:S02]  /*a0be0*/  SHF.R.U32.HI R26, RZ, 0x8, R46 ;  /* 0x00000008ff1a7819 */ /* 0x000fe4000001162e */
[----:B------:R-:W-:Y:S01]  /*a0bf0*/  LOP3.LUT R27, R27, 0xffff, RZ, 0xc0, !PT ;  /* 0x0000ffff1b1b7812 */ /* 0x000fe200078ec0ff */
[----:B------:R-:W3:Y:S01]  /*a0c00*/  LDL.LU R46, [R1+0x55c] ;  /* 0x00055c00012e7983 */ /* 0x000ee20000300800 */
[----:B------:R-:W-:Y:S02]  /*a0c10*/  LOP3.LUT R28, R28, 0xffff, RZ, 0xc0, !PT ;  /* 0x0000ffff1c1c7812 */ /* 0x000fe400078ec0ff */
[----:B------:R-:W-:Y:S01]  /*a0c20*/  LOP3.LUT R29, R29, 0xffff, RZ, 0xc0, !PT ;  /* 0x0000ffff1d1d7812 */ /* 0x000fe200078ec0ff */
[----:B------:R-:W3:Y:S01]  /*a0c30*/  LDL.LU R45, [R1+0x498] ;  /* 0x00049800012d7983 */ /* 0x000ee20000300800 */
[----:B------:R-:W-:-:S02]  /*a0c40*/  PRMT R4, R27, 0x3340, R28 ;  /* 0x000033401b047816 */ /* 0x000fc4000000001c */
[----:B------:R-:W-:Y:S01]  /*a0c50*/  LOP3.LUT R26, R26, 0xffff, RZ, 0xc0, !PT ;  /* 0x0000ffff1a1a7812 */ /* 0x000fe200078ec0ff */
[----:B------:R-:W3:Y:S01]  /*a0c60*/  LDL.LU R51, [R1+0x490] ;  /* 0x0004900001337983 */ /* 0x000ee20000300800 */
[----:B------:R-:W-:Y:S02]  /*a0c70*/  PRMT R3, R29, 0x3340, R0 ;  /* 0x000033401d037816 */ /* 0x000fe40000000000 */
[----:B0-----:R-:W-:Y:S01]  /*a0c80*/  PRMT R2, R25, 0x3340, R26 ;  /* 0x0000334019027816 */ /* 0x001fe2000000001a */
[----:B------:R0:W-:Y:S04]  /*a0c90*/  STL [R1+0x160], R4 ;  /* 0x0001600401007387 */ /* 0x0001e80000100800 */
[----:B------:R1:W-:Y:S04]  /*a0ca0*/  STL [R1+0xe8], R3 ;  /* 0x0000e80301007387 */ /* 0x0003e80000100800 */
[----:B------:R1:W-:Y:S01]  /*a0cb0*/  STL [R1+0x15c], R2 ;  /* 0x00015c0201007387 */ /* 0x0003e20000100800 */
        /* <DEDUP_REMOVED lines=8> */
[----:B0-----:R-:W-:Y:S02]  /*a0d40*/  PRMT R4, R30, 0x3340, R0 ;  /* 0x000033401e047816 */ /* 0x001fe40000000000 */
[----:B-1----:R-:W-:Y:S02]  /*a0d50*/  PRMT R3, R27, 0x3340, R28 ;  /* 0x000033401b037816 */ /* 0x002fe4000000001c */
[----:B------:R-:W-:Y:S01]  /*a0d60*/  PRMT R2, R29, 0x3340, R0 ;  /* 0x000033401d027816 */ /* 0x000fe20000000000 */
[----:B------:R-:W-:Y:S04]  /*a0d70*/  STL [R1+0xcc], R4 ;  /* 0x0000cc0401007387 */ /* 0x000fe80000100800 */
[----:B------:R-:W4:Y:S04]  /*a0d80*/  LDL.LU R38, [R1+0x69c] ;  /* 0x00069c0001267983 */ /* 0x000f280000300800 */
[----:B------:R-:W-:Y:S01]  /*a0d90*/  STL [R1+0x150], R3 ;  /* 0x0001500301007387 */ /* 0x000fe20000100800 */
[----:B------:R-:W-:-:S03]  /*a0da0*/  SHF.R.U32.HI R26, RZ, 0x8, R48 ;  /* 0x00000008ff1a7819 */ /* 0x000fc60000011630 */
[----:B------:R-:W4:Y:S04]  /*a0db0*/  LDL.LU R47, [R1+0x698] ;  /* 0x00069800012f7983 */ /* 0x000f280000300800 */
[----:B------:R0:W-:Y:S04]  /*a0dc0*/  STL [R1+0xd0], R2 ;  /* 0x0000d00201007387 */ /* 0x0001e80000100800 */
[----:B------:R-:W4:Y:S04]  /*a0dd0*/  LDL.LU R49, [R1+0x694] ;  /* 0x0006940001317983 */ /* 0x000f280000300800 */
[----:B------:R-:W4:Y:S04]  /*a0de0*/  LDL.LU R48, [R1+0x690] ;  /* 0x0006900001307983 */ /* 0x000f280000300800 */
[----:B------:R-:W4:Y:S04]  /*a0df0*/  LDL.LU R50, [R1+0x68c] ;  /* 0x00068c0001327983 */ /* 0x000f280000300800 */
[----:B------:R-:W4:Y:S01]  /*a0e00*/  LDL.LU R52, [R1+0x688] ;  /* 0x0006880001347983 */ /* 0x000f220000300800 */
[----:B------:R-:W-:-:S02]  /*a0e10*/  SHF.R.U32.HI R25, RZ, 0x8, R39 ;  /* 0x00000008ff197819 */ /* 0x000fc40000011627 */
[----:B------:R-:W-:Y:S02]  /*a0e20*/  LOP3.LUT R26, R26, 0xffff, RZ, 0xc0, !PT ;  /* 0x0000ffff1a1a7812 */ /* 0x000fe400078ec0ff */
[----:B------:R-:W-:-:S04]  /*a0e30*/  LOP3.LUT R25, R25, 0xffff, RZ, 0xc0, !PT ;  /* 0x0000ffff19197812 */ /* 0x000fc800078ec0ff */
[----:B0-----:R-:W-:-:S05]  /*a0e40*/  PRMT R2, R25, 0x3340, R26 ;  /* 0x0000334019027816 */ /* 0x001fca000000001a */
[----:B------:R0:W-:Y:S01]  /*a0e50*/  STL [R1+0x148], R2 ;  /* 0x0001480201007387 */ /* 0x0001e20000100800 */
[----:B--2---:R-:W-:-:S03]  /*a0e60*/  SHF.R.U32.HI R27, RZ, 0x8, R40 ;  /* 0x00000008ff1b7819 */ /* 0x004fc60000011628 */
[----:B------:R-:W2:Y:S04]  /*a0e70*/  LDL.LU R39, [R1+0x620] ;  /* 0x0006200001277983 */ /* 0x000ea80000300800 */
[----:B------:R-:W2:Y:S01]  /*a0e80*/  LDL.LU R40, [R1+0x61c] ;  /* 0x00061c0001287983 */ /* 0x000ea20000300800 */
[----:B------:R-:W-:Y:S02]  /*a0e90*/  LOP3.LUT R27, R27, 0xffff, RZ, 0xc0, !PT ;  /* 0x0000ffff1b1b7812 */ /* 0x000fe400078ec0ff */
[----:B---3--:R-:W-:-:S04]  /*a0ea0*/  SHF.R.U32.HI R30, RZ, 0x8, R42 ;  /* 0x00000008ff1e7819 */ /* 0x008fc8000001162a */
[----:B------:R-:W-:-:S04]  /*a0eb0*/  LOP3.LUT R30, R30, 0xffff, RZ, 0xc0, !PT ;  /* 0x0000ffff1e1e7812 */ /* 0x000fc800078ec0ff */
[----:B0-----:R-:W-:Y:S02]  /*a0ec0*/  PRMT R2, R30, 0x3340, R0 ;  /* 0x000033401e027816 */ /* 0x001fe40000000000 */
[----:B------:R-:W-:-:S03]  /*a0ed0*/  SHF.R.U32.HI R25, RZ, 0x8, R41 ;  /* 0x00000008ff197819 */ /* 0x000fc60000011629 */
[----:B------:R0:W-:Y:S01]  /*a0ee0*/  STL [R1+0xbc], R2 ;  /* 0x0000bc0201007387 */ /* 0x0001e20000100800 */
[----:B------:R-:W-:-:S03]  /*a0ef0*/  SHF.R.U32.HI R28, RZ, 0x8, R46 ;  /* 0x00000008ff1c7819 */ /* 0x000fc6000001162e */
[----:B------:R-:W3:Y:S04]  /*a0f00*/  LDL.LU R41, [R1+0x56c] ;  /* 0x00056c0001297983 */ /* 0x000ee80000300800 */
[----:B------:R-:W3:Y:S04]  /*a0f10*/  LDL.LU R42, [R1+0x4a4] ;  /* 0x0004a400012a7983 */ /* 0x000ee80000300800 */
[----:B------:R-:W3:Y:S01]  /*a0f20*/  LDL.LU R46, [R1+0x4a0] ;  /* 0x0004a000012e7983 */ /* 0x000ee20000300800 */
[----:B------:R-:W-:-:S03]  /*a0f30*/  SHF.R.U32.HI R26, RZ, 0x8, R45 ;  /* 0x00000008ff1a7819 */ /* 0x000fc6000001162d */
[----:B------:R-:W3:Y:S01]  /*a0f40*/  LDL.LU R45, [R1+0x574] ;  /* 0x00057400012d7983 */ /* 0x000ee20000300800 */
[----:B------:R-:W-:Y:S02]  /*a0f50*/  LOP3.LUT R25, R25, 0xffff, RZ, 0xc0, !PT ;  /* 0x0000ffff19197812 */ /* 0x000fe400078ec0ff */
[----:B------:R-:W-:Y:S02]  /*a0f60*/  LOP3.LUT R26, R26, 0xffff, RZ, 0xc0, !PT ;  /* 0x0000ffff1a1a7812 */ /* 0x000fe400078ec0ff */
[----:B------:R-:W-:Y:S02]  /*a0f70*/  SHF.R.U32.HI R29, RZ, 0x8, R51 ;  /* 0x00000008ff1d7819 */ /* 0x000fe40000011633 */
[----:B------:R-:W-:Y:S01]  /*a0f80*/  PRMT R3, R25, 0x3340, R26 ;  /* 0x0000334019037816 */ /* 0x000fe2000000001a */
[----:B------:R-:W3:Y:S01]  /*a0f90*/  LDL.LU R51, [R1+0x100] ;  /* 0x0001000001337983 */ /* 0x000ee20000300800 */
[----:B------:R-:W-:Y:S02]  /*a0fa0*/  LOP3.LUT R28, R28, 0xffff, RZ, 0xc0, !PT ;  /* 0x0000ffff1c1c7812 */ /* 0x000fe400078ec0ff */
[----:B------:R-:W-:Y:S01]  /*a0fb0*/  LOP3.LUT R29, R29, 0xffff, RZ, 0xc0, !PT ;  /* 0x0000ffff1d1d7812 */ /* 0x000fe200078ec0ff */
[----:B------:R1:W-:Y:S03]  /*a0fc0*/  STL [R1+0x3ba0], R3 ;  /* 0x003ba00301007387 */ /* 0x0003e60000100800 */
[----:B0-----:R-:W-:-:S02]  /*a0fd0*/  PRMT R2, R29, 0x3340, R0 ;  /* 0x000033401d027816 */ /* 0x001fc40000000000 */
[----:B-1----:R-:W-:-:S05]  /*a0fe0*/  PRMT R3, R27, 0x3340, R28 ;  /* 0x000033401b037816 */ /* 0x002fca000000001c */
[----:B------:R0:W-:Y:S04]  /*a0ff0*/  STL [R1+0x13c], R3 ;  /* 0x00013c0301007387 */ /* 0x0001e80000100800 */
[----:B------:R1:W-:Y:S01]  /*a1000*/  STL [R1+0xc0], R2 ;  /* 0x0000c00201007387 */ /* 0x0003e20000100800 */
[----:B----4-:R-:W-:-:S04]  /*a1010*/  SHF.R.U32.HI R26, RZ, 0x8, R38 ;  /* 0x00000008ff1a7819 */ /* 0x010fc80000011626 */
[----:B------:R-:W-:Y:S02]  /*a1020*/  LOP3.LUT R26, R26, 0xffff, RZ, 0xc0, !PT ;  /* 0x0000ffff1a1a7812 */ /* 0x000fe400078ec0ff */
[----:B------:R-:W-:Y:S02]  /*a1030*/  SHF.R.U32.HI R28, RZ, 0x8, R47 ;  /* 0x00000008ff1c7819 */ /* 0x000fe4000001162f */
[----:B------:R-:W-:Y:S02]  /*a1040*/  SHF.R.U32.HI R27, RZ, 0x8, R49 ;  /* 0x00000008ff1b7819 */ /* 0x000fe40000011631 */
[----:B------:R-:W-:Y:S02]  /*a1050*/  SHF.R.U32.HI R29, RZ, 0x8, R48 ;  /* 0x00000008ff1d7819 */ /* 0x000fe40000011630 */
[----:B------:R-:W-:Y:S02]  /*a1060*/  LOP3.LUT R27, R27, 0xffff, RZ, 0xc0, !PT ;  /* 0x0000ffff1b1b7812 */ /* 0x000fe400078ec0ff */
[----:B------:R-:W-:-:S02]  /*a1070*/  LOP3.LUT R28, R28, 0xffff, RZ, 0xc0, !PT ;  /* 0x0000ffff1c1c7812 */ /* 0x000fc400078ec0ff */
[----:B------:R-:W-:Y:S02]  /*a1080*/  LOP3.LUT R29, R29, 0xffff, RZ, 0xc0, !PT ;  /* 0x0000ffff1d1d7812 */ /* 0x000fe400078ec0ff */
[----:B------:R-:W-:Y:S02]  /*a1090*/  SHF.R.U32.HI R30, RZ, 0x8, R52 ;  /* 0x00000008ff1e7819 */ /* 0x000fe40000011634 */
[----:B------:R-:W-:Y:S02]  /*a10a0*/  PRMT R4, R26, 0x3340, R27 ;  /* 0x000033401a047816 */ /* 0x000fe4000000001b */
[----:B------:R-:W-:Y:S02]  /*a10b0*/  LOP3.LUT R30, R30, 0xffff, RZ, 0xc0, !PT ;  /* 0x0000ffff1e1e7812 */ /* 0x000fe400078ec0ff */
[----:B0-----:R-:W-:Y:S01]  /*a10c0*/  PRMT R3, R28, 0x3340, R29 ;  /* 0x000033401c037816 */ /* 0x001fe2000000001d */
[----:B------:R-:W-:Y:S01]  /*a10d0*/  STL [R1+0x128], R4 ;  /* 0x0001280401007387 */ /* 0x000fe20000100800 */
[----:B-1----:R-:W-:-:S03]  /*a10e0*/  PRMT R2, R30, 0x3340, R0 ;  /* 0x000033401e027816 */ /* 0x002fc60000000000 */
[----:B------:R-:W4:Y:S04]  /*a10f0*/  LDL.LU R47, [R1+0x6b0] ;  /* 0x0006b000012f7983 */ /* 0x000f280000300800 */
[----:B------:R-:W-:Y:S01]  /*a1100*/  STL [R1+0x124], R3 ;  /* 0x0001240301007387 */ /* 0x000fe20000100800 */
[----:B------:R-:W-:-:S03]  /*a1110*/  SHF.R.U32.HI R25, RZ, 0x8, R50 ;  /* 0x00000008ff197819 */ /* 0x000fc60000011632 */
[----:B------:R-:W4:Y:S04]  /*a1120*/  LDL.LU R49, [R1+0x9c] ;  /* 0x00009c0001317983 */ /* 0x000f280000300800 */
[----:B------:R0:W-:Y:S04]  /*a1130*/  STL [R1+0xb0], R2 ;  /* 0x0000b00201007387 */ /* 0x0001e80000100800 */
[----:B------:R-:W4:Y:S04]  /*a1140*/  LDL.LU R48, [R1+0x6a4] ;  /* 0x0006a40001307983 */ /* 0x000f280000300800 */
[----:B------:R-:W4:Y:S04]  /*a1150*/  LDL.LU R50, [R1+0x6ac] ;  /* 0x0006ac0001327983 */ /* 0x000f280000300800 */
[----:B------:R-:W4:Y:S01]  /*a1160*/  LDL.LU R52, [R1+0x6a8] ;  /* 0x0006a80001347983 */ /* 0x000f220000300800 */
[----:B------:R-:W-:-:S04]  /*a1170*/  LOP3.LUT R25, R25, 0xffff, RZ, 0xc0, !PT ;  /* 0x0000ffff19197812 */ /* 0x000fc800078ec0ff */
[----:B0-----:R-:W-:Y:S02]  /*a1180*/  PRMT R2, R25, 0x3340, R0 ;  /* 0x0000334019027816 */ /* 0x001fe40000000000 */
[----:B--2---:R-:W-:-:S03]  /*a1190*/  SHF.R.U32.HI R29, RZ, 0x8, R40 ;  /* 0x00000008ff1d7819 */ /* 0x004fc60000011628 */
[----:B------:R0:W-:Y:S01]  /*a11a0*/  STL [R1+0xb4], R2 ;  /* 0x0000b40201007387 */ /* 0x0001e20000100800 */
[----:B------:R-:W-:Y:S02]  /*a11b0*/  LOP3.LUT R29, R29, 0xffff, RZ, 0xc0, !PT ;  /* 0x0000ffff1d1d7812 */ /* 0x000fe400078ec0ff */
[----:B------:R-:W-:Y:S02]  /*a11c0*/  SHF.R.U32.HI R25, RZ, 0x8, R39 ;  /* 0x00000008ff197819 */ /* 0x000fe40000011627 */
[----:B---3--:R-:W-:-:S04]  /*a11d0*/  SHF.R.U32.HI R27, RZ, 0x8, R41 ;  /* 0x00000008ff1b7819 */ /* 0x008fc80000011629 */
[----:B------:R-:W-:Y:S02]  /*a11e0*/  LOP3.LUT R27, R27, 0xffff, RZ, 0xc0, !PT ;  /* 0x0000ffff1b1b7812 */ /* 0x000fe400078ec0ff */
[----:B------:R-:W-:-:S04]  /*a11f0*/  SHF.R.U32.HI R28, RZ, 0x8, R46 ;  /* 0x00000008ff1c7819 */ /* 0x000fc8000001162e */
[----:B------:R-:W-:Y:S02]  /*a1200*/  LOP3.LUT R28, R28, 0xffff, RZ, 0xc0, !PT ;  /* 0x0000ffff1c1c7812 */ /* 0x000fe400078ec0ff */
[----:B------:R-:W-:Y:S02]  /*a1210*/  SHF.R.U32.HI R30, RZ, 0x8, R45 ;  /* 0x00000008ff1e7819 */ /* 0x000fe4000001162d */
[----:B0-----:R-:W-:Y:S02]  /*a1220*/  PRMT R2, R27, 0x3340, R28 ;  /* 0x000033401b027816 */ /* 0x001fe4000000001c */
[----:B------:R-:W-:-:S03]  /*a1230*/  LOP3.LUT R30, R30, 0xffff, RZ, 0xc0, !PT ;  /* 0x0000ffff1e1e7812 */ /* 0x000fc600078ec0ff */
[----:B------:R0:W-:Y:S01]  /*a1240*/  STL [R1+0x3ba4], R2 ;  /* 0x003ba40201007387 */ /* 0x0001e20000100800 */
[----:B------:R-:W-:-:S03]  /*a1250*/  SHF.R.U32.HI R26, RZ, 0x8, R42 ;  /* 0x00000008ff1a7819 */ /* 0x000fc6000001162a */
[----:B------:R-:W2:Y:S04]  /*a1260*/  LDL.LU R39, [R1+0x628] ;  /* 0x0006280001277983 */ /* 0x000ea80000300800 */
[----:B------:R-:W3:Y:S01]  /*a1270*/  LDL.LU R40, [R1+0x624] ;  /* 0x0006240001287983 */ /* 0x000ee20000300800 */
[----:B0-----:R-:W-:-:S05]  /*a1280*/  PRMT R2, R29, 0x3340, R30 ;  /* 0x000033401d027816 */ /* 0x001fca000000001e */
[----:B------:R0:W-:Y:S04]  /*a1290*/  STL [R1+0x120], R2 ;  /* 0x0001200201007387 */ /* 0x0001e80000100800 */
[----:B------:R-:W3:Y:S04]  /*a12a0*/  LDL.LU R42, [R1+0x578] ;  /* 0x00057800012a7983 */ /* 0x000ee80000300800 */
[----:B------:R-:W3:Y:S04]  /*a12b0*/  LDL.LU R46, [R1+0x4cc] ;  /* 0x0004cc00012e7983 */ /* 0x000ee80000300800 */
[----:B------:R-:W3:Y:S01]  /*a12c0*/  LDL.LU R45, [R1+0x4c4] ;  /* 0x0004c400012d7983 */ /* 0x000ee20000300800 */
[----:B------:R-:W-:-:S02]  /*a12d0*/  SHF.R.U32.HI R31, RZ, 0x8, R51 ;  /* 0x00000008ff1f7819 */ /* 0x000fc40000011633 */
[----:B------:R-:W-:Y:S01]  /*a12e0*/  LOP3.LUT R25, R25, 0xffff, RZ, 0xc0, !PT ;  /* 0x0000ffff19197812 */ /* 0x000fe200078ec0ff */
[----:B------:R-:W3:Y:S01]  /*a12f0*/  LDL.LU R51, [R1+0x4ac] ;  /* 0x0004ac0001337983 */ /* 0x000ee20000300800 */
[----:B------:R-:W-:Y:S02]  /*a1300*/  LOP3.LUT R31, R31, 0xffff, RZ, 0xc0, !PT ;  /* 0x0000ffff1f1f7812 */ /* 0x000fe400078ec0ff */
[----:B------:R-:W-:Y:S02]  /*a1310*/  LOP3.LUT R26, R26, 0xffff, RZ, 0xc0, !PT ;  /* 0x0000ffff1a1a7812 */ /* 0x000fe400078ec0ff */
[----:B------:R-:W-:Y:S02]  /*a1320*/  PRMT R3, R31, 0x3340, R0 ;  /* 0x000033401f037816 */ /* 0x000fe40000000000 */
[----:B0-----:R-:W-:-:S03]  /*a1330*/  PRMT R2, R25, 0x3340, R26 ;  /* 0x0000334019027816 */ /* 0x001fc6000000001a */
[----:B------:R0:W-:Y:S01]  /*a1340*/  STL [R1+0x74], R3 ;  /* 0x0000740301007387 */ /* 0x0001e20000100800 */
[----:B------:R-:W-:-:S03]  /*a1350*/  SHF.R.U32.HI R26, RZ, 0x8, R7 ;  /* 0x00000008ff1a7819 */ /* 0x000fc60000011607 */
[----:B------:R1:W-:Y:S04]  /*a1360*/  STL [R1+0x11c], R2 ;  /* 0x00011c0201007387 */ /* 0x0003e80000100800 */
[----:B------:R-:W3:Y:S01]  /*a1370*/  LDL.LU R7, [R1+0x3c34] ;  /* 0x003c340001077983 */ /* 0x000ee20000300800 */
[----:B----4-:R-:W-:-:S04]  /*a1380*/  SHF.R.U32.HI R27, RZ, 0x8, R47 ;  /* 0x00000008ff1b7819 */ /* 0x010fc8000001162f */
[----:B------:R-:W-:Y:S02]  /*a1390*/  LOP3.LUT R27, R27, 0xffff, RZ, 0xc0, !PT ;  /* 0x0000ffff1b1b7812 */ /* 0x000fe400078ec0ff */
[----:B------:R-:W-:Y:S02]  /*a13a0*/  SHF.R.U32.HI R30, RZ, 0x8, R48 ;  /* 0x00000008ff1e7819 */ /* 0x000fe40000011630 */
[----:B------:R-:W-:Y:S02]  /*a13b0*/  SHF.R.U32.HI R28, RZ, 0x8, R50 ;  /* 0x00000008ff1c7819 */ /* 0x000fe40000011632 */
[----:B------:R-:W-:Y:S02]  /*a13c0*/  LOP3.LUT R30, R30, 0xffff, RZ, 0xc0, !PT ;  /* 0x0000ffff1e1e7812 */ /* 0x000fe400078ec0ff */
[----:B------:R-:W-:Y:S02]  /*a13d0*/  SHF.R.U32.HI R29, RZ, 0x8, R52 ;  /* 0x00000008ff1d7819 */ /* 0x000fe40000011634 */
[----:B------:R-:W-:-:S02]  /*a13e0*/  LOP3.LUT R28, R28, 0xffff, RZ, 0xc0, !PT ;  /* 0x0000ffff1c1c7812 */ /* 0x000fc400078ec0ff */
[----:B------:R-:W-:Y:S02]  /*a13f0*/  LOP3.LUT R29, R29, 0xffff, RZ, 0xc0, !PT ;  /* 0x0000ffff1d1d7812 */ /* 0x000fe400078ec0ff */
[----:B------:R-:W-:Y:S02]  /*a1400*/  PRMT R4, R30, 0x3340, R0 ;  /* 0x000033401e047816 */ /* 0x000fe40000000000 */
[----:B0-----:R-:W-:Y:S02]  /*a1410*/  PRMT R3, R27, 0x3340, R28 ;  /* 0x000033401b037816 */ /* 0x001fe4000000001c */
[----:B-1----:R-:W-:Y:S01]  /*a1420*/  PRMT R2, R29, 0x3340, R0 ;  /* 0x000033401d027816 */ /* 0x002fe20000000000 */
[----:B------:R-:W-:Y:S01]  /*a1430*/  STL [R1+0x9c], R4 ;  /* 0x00009c0401007387 */ /* 0x000fe20000100800 */
[----:B------:R-:W-:-:S03]  /*a1440*/  SHF.R.U32.HI R25, RZ, 0x8, R49 ;  /* 0x00000008ff197819 */ /* 0x000fc60000011631 */
[----:B------:R-:W4:Y:S04]  /*a1450*/  LDL.LU R41, [R1+0x6b4] ;  /* 0x0006b40001297983 */ /* 0x000f280000300800 */
[----:B------:R0:W-:Y:S04]  /*a1460*/  STL [R1+0x110], R3 ;  /* 0x0001100301007387 */ /* 0x0001e80000100800 */
[----:B------:R-:W4:Y:S04]  /*a1470*/  LDL.LU R47, [R1+0x354] ;  /* 0x00035400012f7983 */ /* 0x000f280000300800 */
[----:B------:R1:W-:Y:S04]  /*a1480*/  STL [R1+0x98], R2 ;  /* 0x0000980201007387 */ /* 0x0003e80000100800 */
[----:B------:R-:W4:Y:S04]  /*a1490*/  LDL.LU R49, [R1+0x640] ;  /* 0x0006400001317983 */ /* 0x000f280000300800 */
[----:B------:R-:W4:Y:S04]  /*a14a0*/  LDL.LU R48, [R1+0xe4] ;  /* 0x0000e40001307983 */ /* 0x000f280000300800 */
[----:B------:R-:W4:Y:S04]  /*a14b0*/  LDL.LU R50, [R1+0x63c] ;  /* 0x00063c0001327983 */ /* 0x000f280000300800 */
[----:B------:R-:W4:Y:S01]  /*a14c0*/  LDL.LU R52, [R1+0xd4] ;  /* 0x0000d40001347983 */ /* 0x000f220000300800 */
[----:B------:R-:W-:-:S02]  /*a14d0*/  LOP3.LUT R25, R25, 0xffff, RZ, 0xc0, !PT ;  /* 0x0000ffff19197812 */ /* 0x000fc400078ec0ff */
[----:B------:R-:W-:-:S04]  /*a14e0*/  LOP3.LUT R26, R26, 0xffff, RZ, 0xc0, !PT ;  /* 0x0000ffff1a1a7812 */ /* 0x000fc800078ec0ff */
[----:B------:R-:W-:Y:S02]  /*a14f0*/  PRMT R43, R25, 0x3340, R26 ;  /* 0x00003340192b7816 */ /* 0x000fe4000000001a */
[----:B--2---:R-:W-:-:S04]  /*a1500*/  SHF.R.U32.HI R28, RZ, 0x8, R39 ;  /* 0x00000008ff1c7819 */ /* 0x004fc80000011627 */
[----:B------:R-:W-:Y:S02]  /*a1510*/  LOP3.LUT R28, R28, 0xffff, RZ, 0xc0, !PT ;  /* 0x0000ffff1c1c7812 */ /* 0x000fe400078ec0ff */
[----:B---3--:R-:W-:-:S04]  /*a1520*/  SHF.R.U32.HI R29, RZ, 0x8, R42 ;  /* 0x00000008ff1d7819 */ /* 0x008fc8000001162a */
[----:B------:R-:W-:Y:S02]  /*a1530*/  LOP3.LUT R29, R29, 0xffff, RZ, 0xc0, !PT ;  /* 0x0000ffff1d1d7812 */ /* 0x000fe400078ec0ff */
[----:B------:R-:W-:Y:S02]  /*a1540*/  SHF.R.U32.HI R30, RZ, 0x8, R45 ;  /* 0x00000008ff1e7819 */ /* 0x000fe4000001162d */
[----:B0-----:R-:W-:Y:S02]  /*a1550*/  PRMT R3, R28, 0x3340, R29 ;  /* 0x000033401c037816 */ /* 0x001fe4000000001d */
[----:B------:R-:W-:Y:S01]  /*a1560*/  LOP3.LUT R30, R30, 0xffff, RZ, 0xc0, !PT ;  /* 0x0000ffff1e1e7812 */ /* 0x000fe200078ec0ff */
[----:B------:R-:W-:Y:S03]  /*a1570*/  STL [R1+0x3ba8], R43 ;  /* 0x003ba82b01007387 */ /* 0x000fe60000100800 */
[----:B-1----:R-:W-:Y:S01]  /*a1580*/  PRMT R2, R30, 0x3340, R0 ;  /* 0x000033401e027816 */ /* 0x002fe20000000000 */
[----:B------:R-:W2:Y:S01]  /*a1590*/  LDL.LU R38, [R1+0x6d8] ;  /* 0x0006d80001267983 */ /* 0x000ea20000300800 */
[----:B------:R-:W-:-:S03]  /*a15a0*/  SHF.R.U32.HI R25, RZ, 0x8, R40 ;  /* 0x00000008ff197819 */ /* 0x000fc60000011628 */
[----:B------:R0:W-:Y:S01]  /*a15b0*/  STL [R1+0x100], R3 ;  /* 0x0001000301007387 */ /* 0x0001e20000100800 */
[----:B------:R-:W-:-:S03]  /*a15c0*/  SHF.R.U32.HI R26, RZ, 0x8, R46 ;  /* 0x00000008ff1a7819 */ /* 0x000fc6000001162e */
[----:B------:R-:W3:Y:S04]  /*a15d0*/  LDL.LU R39, [R1+0x638] ;  /* 0x0006380001277983 */ /* 0x000ee80000300800 */
[----:B------:R1:W-:Y:S04]  /*a15e0*/  STL [R1+0x90], R2 ;  /* 0x0000900201007387 */ /* 0x0003e80000100800 */
[----:B------:R-:W3:Y:S04]  /*a15f0*/  LDL.LU R40, [R1+0x594] ;  /* 0x0005940001287983 */ /* 0x000ee80000300800 */
        /* <DEDUP_REMOVED lines=8> */
[----:B0-----:R-:W-:Y:S02]  /*a1680*/  PRMT R3, R25, 0x3340, R26 ;  /* 0x0000334019037816 */ /* 0x001fe4000000001a */
[----:B-1----:R-:W-:-:S03]  /*a1690*/  PRMT R2, R27, 0x3340, R0 ;  /* 0x000033401b027816 */ /* 0x002fc60000000000 */
        /* <DEDUP_REMOVED lines=8> */
[----:B------:R-:W-:-:S02]  /*a1720*/  SHF.R.U32.HI R30, RZ, 0x8, R50 ;  /* 0x00000008ff1e7819 */ /* 0x000fc40000011632 */
[----:B------:R-:W-:Y:S02]  /*a1730*/  LOP3.LUT R25, R25, 0xffff, RZ, 0xc0, !PT ;  /* 0x0000ffff19197812 */ /* 0x000fe400078ec0ff */
[----:B------:R-:W-:Y:S02]  /*a1740*/  LOP3.LUT R30, R30, 0xffff, RZ, 0xc0, !PT ;  /* 0x0000ffff1e1e7812 */ /* 0x000fe400078ec0ff */
[----:B------:R-:W-:Y:S02]  /*a1750*/  LOP3.LUT R26, R26, 0xffff, RZ, 0xc0, !PT ;  /* 0x0000ffff1a1a7812 */ /* 0x000fe400078ec0ff */
[----:B------:R-:W-:Y:S02]  /*a1760*/  PRMT R4, R28, 0x3340, R29 ;  /* 0x000033401c047816 */ /* 0x000fe4000000001d */
[----:B0-----:R-:W-:Y:S02]  /*a1770*/  PRMT R3, R30, 0x3340, R0 ;  /* 0x000033401e037816 */ /* 0x001fe40000000000 */
[----:B-1----:R-:W-:Y:S01]  /*a1780*/  PRMT R2, R25, 0x3340, R26 ;  /* 0x0000334019027816 */ /* 0x002fe2000000001a */
[----:B------:R-:W-:Y:S04]  /*a1790*/  STL [R1+0xf0], R4 ;  /* 0x0000f00401007387 */ /* 0x000fe80000100800 */
[----:B------:R-:W4:Y:S04]  /*a17a0*/  LDL.LU R41, [R1+0x6c8] ;  /* 0x0006c80001297983 */ /* 0x000f280000300800 */
[----:B------:R-:W-:Y:S04]  /*a17b0*/  STL [R1+0x80], R3 ;  /* 0x0000800301007387 */ /* 0x000fe80000100800 */
[----:B------:R-:W4:Y:S01]  /*a17c0*/  LDL.LU R47, [R1+0x6bc] ;  /* 0x0006bc00012f7983 */ /* 0x000f220000300800 */
[----:B------:R-:W-:-:S03]  /*a17d0*/  SHF.R.U32.HI R27, RZ, 0x8, R52 ;  /* 0x00000008ff1b7819 */ /* 0x000fc60000011634 */
[----:B------:R0:W-:Y:S04]  /*a17e0*/  STL [R1+0xec], R2 ;  /* 0x0000ec0201007387 */ /* 0x0001e80000100800 */
[----:B------:R-:W4:Y:S04]  /*a17f0*/  LDL.LU R49, [R1+0x648] ;  /* 0x0006480001317983 */ /* 0x000f280000300800 */
[----:B------:R-:W4:Y:S04]  /*a1800*/  LDL.LU R48, [R1+0x650] ;  /* 0x0006500001307983 */ /* 0x000f280000300800 */
[----:B------:R-:W4:Y:S04]  /*a1810*/  LDL.LU R50, [R1+0x6c4] ;  /* 0x0006c40001327983 */ /* 0x000f280000300800 */
[----:B------:R-:W4:Y:S01]  /*a1820*/  LDL.LU R52, [R1+0x6b8] ;  /* 0x0006b80001347983 */ /* 0x000f220000300800 */
[----:B------:R-:W-:-:S04]  /*a1830*/  LOP3.LUT R27, R27, 0xffff, RZ, 0xc0, !PT ;  /* 0x0000ffff1b1b7812 */ /* 0x000fc800078ec0ff */
[----:B0-----:R-:W-:Y:S02]  /*a1840*/  PRMT R2, R27, 0x3340, R0 ;  /* 0x000033401b027816 */ /* 0x001fe40000000000 */
[----:B--2---:R-:W-:-:S04]  /*a1850*/  SHF.R.U32.HI R29, RZ, 0x8, R38 ;  /* 0x00000008ff1d7819 */ /* 0x004fc80000011626 */
[----:B------:R-:W-:Y:S02]  /*a1860*/  LOP3.LUT R29, R29, 0xffff, RZ, 0xc0, !PT ;  /* 0x0000ffff1d1d7812 */ /* 0x000fe400078ec0ff */
[----:B---3--:R-:W-:Y:S01]  /*a1870*/  SHF.R.U32.HI R26, RZ, 0x8, R39 ;  /* 0x00000008ff1a7819 */ /* 0x008fe20000011627 */
[----:B------:R0:W-:Y:S03]  /*a1880*/  STL [R1+0x7c], R2 ;  /* 0x00007c0201007387 */ /* 0x0001e60000100800 */
[----:B------:R-:W-:Y:S02]  /*a1890*/  LOP3.LUT R26, R26, 0xffff, RZ, 0xc0, !PT ;  /* 0x0000ffff1a1a7812 */ /* 0x000fe400078ec0ff */
[----:B------:R-:W-:Y:S02]  /*a18a0*/  SHF.R.U32.HI R30, RZ, 0x8, R42 ;  /* 0x00000008ff1e7819 */ /* 0x000fe4000001162a */
[----:B------:R-:W-:-:S02]  /*a18b0*/  SHF.R.U32.HI R27, RZ, 0x8, R46 ;  /* 0x00000008ff1b7819 */ /* 0x000fc4000001162e */
[----:B------:R-:W-:Y:S02]  /*a18c0*/  LOP3.LUT R30, R30, 0xffff, RZ, 0xc0, !PT ;  /* 0x0000ffff1e1e7812 */ /* 0x000fe400078ec0ff */
[----:B------:R-:W-:Y:S02]  /*a18d0*/  SHF.R.U32.HI R31, RZ, 0x8, R45 ;  /* 0x00000008ff1f7819 */ /* 0x000fe4000001162d */
[----:B------:R-:W-:Y:S02]  /*a18e0*/  LOP3.LUT R27, R27, 0xffff, RZ, 0xc0, !PT ;  /* 0x0000ffff1b1b7812 */ /* 0x000fe400078ec0ff */
[----:B------:R-:W-:Y:S02]  /*a18f0*/  LOP3.LUT R31, R31, 0xffff, RZ, 0xc0, !PT ;  /* 0x0000ffff1f1f7812 */ /* 0x000fe400078ec0ff */
[----:B------:R-:W-:Y:S02]  /*a1900*/  PRMT R4, R29, 0x3340, R30 ;  /* 0x000033401d047816 */ /* 0x000fe4000000001e */
[----:B------:R-:W-:-:S02]  /*a1910*/  PRMT R3, R31, 0x3340, R0 ;  /* 0x000033401f037816 */ /* 0x000fc40000000000 */
[----:B0-----:R-:W-:Y:S01]  /*a1920*/  PRMT R2, R26, 0x3340, R27 ;  /* 0x000033401a027816 */ /* 0x001fe2000000001b */
[----:B------:R-:W-:Y:S01]  /*a1930*/  STL [R1+0xd8], R4 ;  /* 0x0000d80401007387 */ /* 0x000fe20000100800 */
[----:B------:R-:W-:-:S03]  /*a1940*/  SHF.R.U32.HI R25, RZ, 0x8, R40 ;  /* 0x00000008ff197819 */ /* 0x000fc60000011628 */
[----:B------:R-:W2:Y:S04]  /*a1950*/  LDL.LU R39, [R1+0x5b4] ;  /* 0x0005b40001277983 */ /* 0x000ea80000300800 */
[----:B------:R-:W-:Y:S04]  /*a1960*/  STL [R1+0x60], R3 ;  /* 0x0000600301007387 */ /* 0x000fe80000100800 */
[----:B------:R-:W3:Y:S04]  /*a1970*/  LDL.LU R40, [R1+0x5b0] ;  /* 0x0005b00001287983 */ /* 0x000ee80000300800 */
[----:B------:R0:W-:Y:S01]  /*a1980*/  STL [R1+0xc8], R2 ;  /* 0x0000c80201007387 */ /* 0x0001e20000100800 */
[----:B------:R-:W-:-:S03]  /*a1990*/  SHF.R.U32.HI R28, RZ, 0x8, R51 ;  /* 0x00000008ff1c7819 */ /* 0x000fc60000011633 */
[----:B------:R-:W3:Y:S04]  /*a19a0*/  LDL.LU R42, [R1+0x6dc] ;  /* 0x0006dc00012a7983 */ /* 0x000ee80000300800 */
[----:B------:R-:W3:Y:S04]  /*a19b0*/  LDL.LU R46, [R1+0x4ec] ;  /* 0x0004ec00012e7983 */ /* 0x000ee80000300800 */
[----:B------:R-:W3:Y:S04]  /*a19c0*/  LDL.LU R45, [R1+0x3b4] ;  /* 0x0003b400012d7983 */ /* 0x000ee80000300800 */
[----:B------:R-:W3:Y:S01]  /*a19d0*/  LDL.LU R51, [R1+0x378] ;  /* 0x0003780001337983 */ /* 0x000ee20000300800 */
[----:B------:R-:W-:-:S02]  /*a19e0*/  LOP3.LUT R25, R25, 0xffff, RZ, 0xc0, !PT ;  /* 0x0000ffff19197812 */ /* 0x000fc400078ec0ff */
[----:B------:R-:W-:-:S04]  /*a19f0*/  LOP3.LUT R28, R28, 0xffff, RZ, 0xc0, !PT ;  /* 0x0000ffff1c1c7812 */ /* 0x000fc800078ec0ff */
[----:B0-----:R-:W-:-:S05]  /*a1a00*/  PRMT R2, R25, 0x3340, R28 ;  /* 0x0000334019027816 */ /* 0x001fca000000001c */
[----:B------:R0:W-:Y:S01]  /*a1a10*/  STL [R1+0xc4], R2 ;  /* 0x0000c40201007387 */ /* 0x0001e20000100800 */
[----:B----4-:R-:W-:-:S03]  /*a1a20*/  SHF.R.U32.HI R27, RZ, 0x8, R52 ;  /* 0x00000008ff1b7819 */ /* 0x010fc60000011634 */
[----:B------:R-:W4:Y:S01]  /*a1a30*/  LDL.LU R52, [R1+0x6e4] ;  /* 0x0006e40001347983 */ /* 0x000f220000300800 */
[----:B------:R-:W-:Y:S02]  /*a1a40*/  SHF.R.U32.HI R25, RZ, 0x8, R49 ;  /* 0x00000008ff197819 */ /* 0x000fe40000011631 */
[----:B------:R-:W-:Y:S02]  /*a1a50*/  SHF.R.U32.HI R30, RZ, 0x8, R48 ;  /* 0x00000008ff1e7819 */ /* 0x000fe40000011630 */
[----:B------:R-:W-:Y:S02]  /*a1a60*/  LOP3.LUT R25, R25, 0xffff, RZ, 0xc0, !PT ;  /* 0x0000ffff19197812 */ /* 0x000fe400078ec0ff */
[----:B------:R-:W-:Y:S02]  /*a1a70*/  LOP3.LUT R30, R30, 0xffff, RZ, 0xc0, !PT ;  /* 0x0000ffff1e1e7812 */ /* 0x000fe400078ec0ff */
[--C-:B------:R-:W-:Y:S02]  /*a1a80*/  PRMT R25, R25, 0x3340, R0.reuse ;  /* 0x0000334019197816 */ /* 0x100fe40000000000 */
[----:B0-----:R-:W-:-:S02]  /*a1a90*/  PRMT R2, R30, 0x3340, R0 ;  /* 0x000033401e027816 */ /* 0x001fc40000000000 */
[----:B------:R-:W-:Y:S01]  /*a1aa0*/  SHF.R.U32.HI R28, RZ, 0x8, R41 ;  /* 0x00000008ff1c7819 */ /* 0x000fe20000011629 */
[----:B------:R-:W-:Y:S01]  /*a1ab0*/  STL [R1+0x3bb4], R25 ;  /* 0x003bb41901007387 */ /* 0x000fe20000100800 */
[----:B------:R-:W-:Y:S02]  /*a1ac0*/  SHF.R.U32.HI R26, RZ, 0x8, R47 ;  /* 0x00000008ff1a7819 */ /* 0x000fe4000001162f */
[----:B------:R-:W-:Y:S01]  /*a1ad0*/  SHF.R.U32.HI R29, RZ, 0x8, R50 ;  /* 0x00000008ff1d7819 */ /* 0x000fe20000011632 */
[----:B------:R-:W4:Y:S01]  /*a1ae0*/  LDL.LU R41, [R1+0x6d4] ;  /* 0x0006d40001297983 */ /* 0x000f220000300800 */
[----:B------:R-:W-:-:S03]  /*a1af0*/  LOP3.LUT R26, R26, 0xffff, RZ, 0xc0, !PT ;  /* 0x0000ffff1a1a7812 */ /* 0x000fc600078ec0ff */
[----:B------:R-:W4:Y:S01]  /*a1b00*/  LDL.LU R47, [R1+0x658] ;  /* 0x00065800012f7983 */ /* 0x000f220000300800 */
[----:B------:R-:W-:-:S03]  /*a1b10*/  LOP3.LUT R27, R27, 0xffff, RZ, 0xc0, !PT ;  /* 0x0000ffff1b1b7812 */ /* 0x000fc600078ec0ff */
[----:B------:R0:W-:Y:S01]  /*a1b20*/  STL [R1+0x68], R2 ;  /* 0x0000680201007387 */ /* 0x0001e20000100800 */
[----:B------:R-:W-:-:S03]  /*a1b30*/  LOP3.LUT R28, R28, 0xffff, RZ, 0xc0, !PT ;  /* 0x0000ffff1c1c7812 */ /* 0x000fc600078ec0ff */
[----:B------:R-:W4:Y:S01]  /*a1b40*/  LDL.LU R49, [R1+0x6e0] ;  /* 0x0006e00001317983 */ /* 0x000f220000300800 */
[----:B------:R-:W-:-:S03]  /*a1b50*/  LOP3.LUT R29, R29, 0xffff, RZ, 0xc0, !PT ;  /* 0x0000ffff1d1d7812 */ /* 0x000fc600078ec0ff */
[----:B------:R-:W4:Y:S01]  /*a1b60*/  LDL.LU R48, [R1+0x6cc] ;  /* 0x0006cc0001307983 */ /* 0x000f220000300800 */
[----:B------:R-:W-:Y:S02]  /*a1b70*/  PRMT R9, R26, 0x3340, R27 ;  /* 0x000033401a097816 */ /* 0x000fe4000000001b */
[----:B0-----:R-:W-:Y:S01]  /*a1b80*/  PRMT R2, R28, 0x3340, R29 ;  /* 0x000033401c027816 */ /* 0x001fe2000000001d */
[----:B------:R-:W4:Y:S04]  /*a1b90*/  LDL.LU R50, [R1+0x65c] ;  /* 0x00065c0001327983 */ /* 0x000f280000300800 */
[----:B------:R-:W-:Y:S04]  /*a1ba0*/  STL [R1+0x3bac], R9 ;  /* 0x003bac0901007387 */ /* 0x000fe80000100800 */
[----:B------:R0:W-:Y:S01]  /*a1bb0*/  STL [R1+0xb8], R2 ;  /* 0x0000b80201007387 */ /* 0x0001e20000100800 */
[----:B--2---:R-:W-:-:S04]  /*a1bc0*/  SHF.R.U32.HI R28, RZ, 0x8, R39 ;  /* 0x00000008ff1c7819 */ /* 0x004fc80000011627 */
[----:B------:R-:W-:Y:S02]  /*a1bd0*/  LOP3.LUT R28, R28, 0xffff, RZ, 0xc0, !PT ;  /* 0x0000ffff1c1c7812 */ /* 0x000fe400078ec0ff */
[----:B---3--:R-:W-:Y:S02]  /*a1be0*/  SHF.R.U32.HI R26, RZ, 0x8, R40 ;  /* 0x00000008ff1a7819 */ /* 0x008fe40000011628 */
[----:B------:R-:W-:Y:S02]  /*a1bf0*/  SHF.R.U32.HI R31, RZ, 0x8, R42 ;  /* 0x00000008ff1f7819 */ /* 0x000fe4000001162a */
[----:B------:R-:W-:Y:S02]  /*a1c00*/  SHF.R.U32.HI R29, RZ, 0x8, R46 ;  /* 0x00000008ff1d7819 */ /* 0x000fe4000001162e */
[----:B------:R-:W-:Y:S02]  /*a1c10*/  LOP3.LUT R31, R31, 0xffff, RZ, 0xc0, !PT ;  /* 0x0000ffff1f1f7812 */ /* 0x000fe400078ec0ff */
[----:B------:R-:W-:-:S02]  /*a1c20*/  SHF.R.U32.HI R27, RZ, 0x8, R45 ;  /* 0x00000008ff1b7819 */ /* 0x000fc4000001162d */
[----:B------:R-:W-:Y:S02]  /*a1c30*/  SHF.R.U32.HI R30, RZ, 0x8, R51 ;  /* 0x00000008ff1e7819 */ /* 0x000fe40000011633 */
[----:B------:R-:W-:Y:S02]  /*a1c40*/  LOP3.LUT R29, R29, 0xffff, RZ, 0xc0, !PT ;  /* 0x0000ffff1d1d7812 */ /* 0x000fe400078ec0ff */
[----:B------:R-:W-:Y:S02]  /*a1c50*/  LOP3.LUT R30, R30, 0xffff, RZ, 0xc0, !PT ;  /* 0x0000ffff1e1e7812 */ /* 0x000fe400078ec0ff */
[----:B0-----:R-:W-:Y:S02]  /*a1c60*/  PRMT R2, R31, 0x3340, R0 ;  /* 0x000033401f027816 */ /* 0x001fe40000000000 */
[----:B------:R-:W-:Y:S02]  /*a1c70*/  LOP3.LUT R26, R26, 0xffff, RZ, 0xc0, !PT ;  /* 0x0000ffff1a1a7812 */ /* 0x000fe400078ec0ff */
[----:B------:R-:W-:-:S02]  /*a1c80*/  LOP3.LUT R27, R27, 0xffff, RZ, 0xc0, !PT ;  /* 0x0000ffff1b1b7812 */ /* 0x000fc400078ec0ff */
[----:B------:R-:W-:Y:S01]  /*a1c90*/  PRMT R4, R28, 0x3340, R29 ;  /* 0x000033401c047816 */ /* 0x000fe2000000001d */
[----:B------:R0:W-:Y:S01]  /*a1ca0*/  STL [R1+0x54], R2 ;  /* 0x0000540201007387 */ /* 0x0001e20000100800 */
[----:B------:R-:W-:-:S03]  /*a1cb0*/  PRMT R3, R30, 0x3340, R0 ;  /* 0x000033401e037816 */ /* 0x000fc60000000000 */
[----:B------:R-:W-:Y:S01]  /*a1cc0*/  STL [R1+0xa4], R4 ;  /* 0x0000a40401007387 */ /* 0x000fe20000100800 */
[----:B0-----:R-:W-:-:S03]  /*a1cd0*/  PRMT R2, R26, 0x3340, R27 ;  /* 0x000033401a027816 */ /* 0x001fc6000000001b */
[----:B------:R-:W-:Y:S04]  /*a1ce0*/  STL [R1+0x58], R3 ;  /* 0x0000580301007387 */ /* 0x000fe80000100800 */
[----:B------:R-:W2:Y:S04]  /*a1cf0*/  LDL.LU R38, [R1+0x5d0] ;  /* 0x0005d00001267983 */ /* 0x000ea80000300800 */
[----:B------:R0:W-:Y:S04]  /*a1d00*/  STL [R1+0xa0], R2 ;  /* 0x0000a00201007387 */ /* 0x0001e80000100800 */
[----:B------:R-:W3:Y:S04]  /*a1d10*/  LDL.LU R42, [R1+0x5c8] ;  /* 0x0005c800012a7983 */ /* 0x000ee80000300800 */
[----:B------:R-:W3:Y:S04]  /*a1d20*/  LDL.LU R46, [R1+0x518] ;  /* 0x00051800012e7983 */ /* 0x000ee80000300800 */
[----:B------:R-:W3:Y:S04]  /*a1d30*/  LDL.LU R45, [R1+0x510] ;  /* 0x00051000012d7983 */ /* 0x000ee80000300800 */
[----:B------:R-:W3:Y:S01]  /*a1d40*/  LDL.LU R51, [R1+0x504] ;  /* 0x0005040001337983 */ /* 0x000ee20000300800 */
[----:B----4-:R-:W-:-:S03]  /*a1d50*/  SHF.R.U32.HI R29, RZ, 0x8, R52 ;  /* 0x00000008ff1d7819 */ /* 0x010fc60000011634 */
[----:B------:R-:W4:Y:S01]  /*a1d60*/  LDL.LU R52, [R1+0x4fc] ;  /* 0x0004fc0001347983 */ /* 0x000f220000300800 */
[----:B------:R-:W-:Y:S02]  /*a1d70*/  LOP3.LUT R29, R29, 0xffff, RZ, 0xc0, !PT ;  /* 0x0000ffff1d1d7812 */ /* 0x000fe400078ec0ff */
[----:B------:R-:W-:Y:S02]  /*a1d80*/  SHF.R.U32.HI R27, RZ, 0x8, R41 ;  /* 0x00000008ff1b7819 */ /* 0x000fe40000011629 */
[----:B------:R-:W-:Y:S02]  /*a1d90*/  SHF.R.U32.HI R26, RZ, 0x8, R47 ;  /* 0x00000008ff1a7819 */ /* 0x000fe4000001162f */
[----:B------:R-:W-:Y:S02]  /*a1da0*/  LOP3.LUT R27, R27, 0xffff, RZ, 0xc0, !PT ;  /* 0x0000ffff1b1b7812 */ /* 0x000fe400078ec0ff */
[----:B------:R-:W-:Y:S02]  /*a1db0*/  LOP3.LUT R26, R26, 0xffff, RZ, 0xc0, !PT ;  /* 0x0000ffff1a1a7812 */ /* 0x000fe400078ec0ff */
[----:B------:R-:W-:-:S02]  /*a1dc0*/  SHF.R.U32.HI R30, RZ, 0x8, R49 ;  /* 0x00000008ff1e7819 */ /* 0x000fc40000011631 */
[----:B------:R-:W-:-:S04]  /*a1dd0*/  SHF.R.U32.HI R28, RZ, 0x8, R48 ;  /* 0x00000008ff1c7819 */ /* 0x000fc80000011630 */
[----:B------:R-:W-:Y:S02]  /*a1de0*/  LOP3.LUT R28, R28, 0xffff, RZ, 0xc0, !PT ;  /* 0x0000ffff1c1c7812 */ /* 0x000fe400078ec0ff */
[----:B------:R-:W-:Y:S02]  /*a1df0*/  LOP3.LUT R30, R30, 0xffff, RZ, 0xc0, !PT ;  /* 0x0000ffff1e1e7812 */ /* 0x000fe400078ec0ff */
[----:B------:R-:W-:Y:S02]  /*a1e00*/  PRMT R26, R26, 0x3340, R0 ;  /* 0x000033401a1a7816 */ /* 0x000fe40000000000 */
[----:B------:R-:W-:Y:S02]  /*a1e10*/  PRMT R5, R27, 0x3340, R28 ;  /* 0x000033401b057816 */ /* 0x000fe4000000001c */
[----:B0-----:R-:W-:Y:S01]  /*a1e20*/  PRMT R2, R29, 0x3340, R30 ;  /* 0x000033401d027816 */ /* 0x001fe2000000001e */
[----:B------:R-:W-:Y:S01]  /*a1e30*/  STL [R1+0x3bb8], R26 ;  /* 0x003bb81a01007387 */ /* 0x000fe20000100800 */
[----:B------:R-:W-:-:S03]  /*a1e40*/  SHF.R.U32.HI R31, RZ, 0x8, R50 ;  /* 0x00000008ff1f7819 */ /* 0x000fc60000011632 */
[----:B------:R-:W-:Y:S04]  /*a1e50*/  STL [R1+0x3bb0], R5 ;  /* 0x003bb00501007387 */ /* 0x000fe80000100800 */
[----:B------:R-:W3:Y:S01]  /*a1e60*/  LDL.LU R39, [R1+0x6ec] ;  /* 0x0006ec0001277983 */ /* 0x000ee20000300800 */
[----:B------:R-:W-:-:S03]  /*a1e70*/  LOP3.LUT R31, R31, 0xffff, RZ, 0xc0, !PT ;  /* 0x0000ffff1f1f7812 */ /* 0x000fc600078ec0ff */
[----:B------:R-:W3:Y:S04]  /*a1e80*/  LDL.LU R40, [R1+0x6e8] ;  /* 0x0006e80001287983 */ /* 0x000ee80000300800 */
[----:B------:R0:W-:Y:S04]  /*a1e90*/  STL [R1+0x94], R2 ;  /* 0x0000940201007387 */ /* 0x0001e80000100800 */
[----:B------:R-:W3:Y:S04]  /*a1ea0*/  LDL.LU R41, [R1+0x3f8] ;  /* 0x0003f80001297983 */ /* 0x000ee80000300800 */
[----:B------:R-:W3:Y:S01]  /*a1eb0*/  LDL.LU R47, [R1+0x664] ;  /* 0x00066400012f7983 */ /* 0x000ee20000300800 */
[----:B------:R-:W-:-:S03]  /*a1ec0*/  PRMT R27, R31, 0x3340, R0 ;  /* 0x000033401f1b7816 */ /* 0x000fc60000000000 */
[----:B------:R-:W3:Y:S04]  /*a1ed0*/  LDL.LU R49, [R1+0x3ac] ;  /* 0x0003ac0001317983 */ /* 0x000ee80000300800 */
[----:B------:R-:W3:Y:S04]  /*a1ee0*/  LDL.LU R48, [R1+0x66c] ;  /* 0x00066c0001307983 */ /* 0x000ee80000300800 */
[----:B------:R-:W3:Y:S04]  /*a1ef0*/  LDL.LU R50, [R1+0x660] ;  /* 0x0006600001327983 */ /* 0x000ee80000300800 */
[----:B------:R-:W-:Y:S01]  /*a1f00*/  STL [R1+0x3bbc], R27 ;  /* 0x003bbc1b01007387 */ /* 0x000fe20000100800 */
[----:B----4-:R-:W-:-:S03]  /*a1f10*/  SHF.R.U32.HI R31, RZ, 0x8, R52 ;  /* 0x00000008ff1f7819 */ /* 0x010fc60000011634 */
[----:B------:R-:W4:Y:S01]  /*a1f20*/  LDL.LU R52, [R1+0x5dc] ;  /* 0x0005dc0001347983 */ /* 0x000f220000300800 */
[----:B--2---:R-:W-:Y:S02]  /*a1f30*/  SHF.R.U32.HI R28, RZ, 0x8, R38 ;  /* 0x00000008ff1c7819 */ /* 0x004fe40000011626 */
[----:B---3--:R-:W-:Y:S02]  /*a1f40*/  SHF.R.U32.HI R32, RZ, 0x8, R46 ;  /* 0x00000008ff207819 */ /* 0x008fe4000001162e */
[----:B------:R-:W-:Y:S02]  /*a1f50*/  SHF.R.U32.HI R33, RZ, 0x8, R51 ;  /* 0x00000008ff217819 */ /* 0x000fe40000011633 */
[----:B------:R-:W-:Y:S02]  /*a1f60*/  LOP3.LUT R28, R28, 0xffff, RZ, 0xc0, !PT ;  /* 0x0000ffff1c1c7812 */ /* 0x000fe400078ec0ff */
[----:B------:R-:W-:Y:S02]  /*a1f70*/  LOP3.LUT R32, R32, 0xffff, RZ, 0xc0, !PT ;  /* 0x0000ffff20207812 */ /* 0x000fe400078ec0ff */
[----:B------:R-:W-:-:S02]  /*a1f80*/  SHF.R.U32.HI R29, RZ, 0x8, R42 ;  /* 0x00000008ff1d7819 */ /* 0x000fc4000001162a */
[----:B------:R-:W-:Y:S01]  /*a1f90*/  SHF.R.U32.HI R30, RZ, 0x8, R45 ;  /* 0x00000008ff1e7819 */ /* 0x000fe2000001162d */
[----:B------:R-:W2:Y:S01]  /*a1fa0*/  LDL.LU R42, [R1+0x51c] ;  /* 0x00051c00012a7983 */ /* 0x000ea20000300800 */
[----:B------:R-:W-:Y:S02]  /*a1fb0*/  LOP3.LUT R33, R33, 0xffff, RZ, 0xc0, !PT ;  /* 0x0000ffff21217812 */ /* 0x000fe400078ec0ff */
[----:B0-----:R-:W-:Y:S02]  /*a1fc0*/  PRMT R2, R28, 0x3340, R32 ;  /* 0x000033401c027816 */ /* 0x001fe40000000020 */
[----:B------:R-:W-:Y:S02]  /*a1fd0*/  LOP3.LUT R29, R29, 0xffff, RZ, 0xc0, !PT ;  /* 0x0000ffff1d1d7812 */ /* 0x000fe400078ec0ff */
[----:B------:R-:W-:Y:S02]  /*a1fe0*/  LOP3.LUT R30, R30, 0xffff, RZ, 0xc0, !PT ;  /* 0x0000ffff1e1e7812 */ /* 0x000fe400078ec0ff */
[----:B------:R-:W-:Y:S01]  /*a1ff0*/  LOP3.LUT R31, R31, 0xffff, RZ, 0xc0, !PT ;  /* 0x0000ffff1f1f7812 */ /* 0x000fe200078ec0ff */
[----:B------:R0:W-:Y:S01]  /*a2000*/  STL [R1+0x88], R2 ;  /* 0x0000880201007387 */ /* 0x0001e20000100800 */
[----:B------:R-:W-:-:S02]  /*a2010*/  PRMT R28, R33, 0x3340, R0 ;  /* 0x00003340211c7816 */ /* 0x000fc40000000000 */
[----:B------:R-:W-:Y:S01]  /*a2020*/  PRMT R5, R29, 0x3340, R30 ;  /* 0x000033401d057816 */ /* 0x000fe2000000001e */
[----:B------:R-:W3:Y:S01]  /*a2030*/  LDL.LU R46, [R1+0x6f0] ;  /* 0x0006f000012e7983 */ /* 0x000ee20000300800 */
[----:B------:R-:W-:-:S03]  /*a2040*/  PRMT R29, R31, 0x3340, R0 ;  /* 0x000033401f1d7816 */ /* 0x000fc60000000000 */
[----:B------:R-:W3:Y:S04]  /*a2050*/  LDL.LU R45, [R1+0x424] ;  /* 0x00042400012d7983 */ /* 0x000ee80000300800 */
[----:B------:R-:W3:Y:S04]  /*a2060*/  LDL.LU R51, [R1+0x40c] ;  /* 0x00040c0001337983 */ /* 0x000ee80000300800 */
[----:B------:R-:W-:Y:S04]  /*a2070*/  STL [R1+0x3bc0], R28 ;  /* 0x003bc01c01007387 */ /* 0x000fe80000100800 */
[----:B------:R1:W-:Y:S04]  /*a2080*/  STL [R1+0x3bc4], R5 ;  /* 0x003bc40501007387 */ /* 0x0003e80000100800 */
[----:B------:R-:W-:Y:S01]  /*a2090*/  STL [R1+0x3bc8], R29 ;  /* 0x003bc81d01007387 */ /* 0x000fe20000100800 */
[----:B------:R-:W-:-:S02]  /*a20a0*/  SHF.R.U32.HI R31, RZ, 0x8, R40 ;  /* 0x00000008ff1f7819 */ /* 0x000fc40000011628 */
[----:B------:R-:W-:Y:S02]  /*a20b0*/  SHF.R.U32.HI R30, RZ, 0x8, R41 ;  /* 0x00000008ff1e7819 */ /* 0x000fe40000011629 */
[----:B------:R-:W-:Y:S02]  /*a20c0*/  LOP3.LUT R31, R31, 0xffff, RZ, 0xc0, !PT ;  /* 0x0000ffff1f1f7812 */ /* 0x000fe400078ec0ff */
[----:B------:R-:W-:Y:S02]  /*a20d0*/  LOP3.LUT R30, R30, 0xffff, RZ, 0xc0, !PT ;  /* 0x0000ffff1e1e7812 */ /* 0x000fe400078ec0ff */
[----:B------:R-:W-:Y:S02]  /*a20e0*/  SHF.R.U32.HI R33, RZ, 0x8, R49 ;  /* 0x00000008ff217819 */ /* 0x000fe40000011631 */
[----:B------:R-:W-:Y:S02]  /*a20f0*/  SHF.R.U32.HI R32, RZ, 0x8, R48 ;  /* 0x00000008ff207819 */ /* 0x000fe40000011630 */
[----:B------:R-:W-:-:S02]  /*a2100*/  LOP3.LUT R33, R33, 0xffff, RZ, 0xc0, !PT ;  /* 0x0000ffff21217812 */ /* 0x000fc400078ec0ff */
[----:B------:R-:W-:Y:S02]  /*a2110*/  SHF.R.U32.HI R35, RZ, 0x8, R47 ;  /* 0x00000008ff237819 */ /* 0x000fe4000001162f */
[----:B------:R-:W-:Y:S01]  /*a2120*/  LOP3.LUT R32, R32, 0xffff, RZ, 0xc0, !PT ;  /* 0x0000ffff20207812 */ /* 0x000fe200078ec0ff */
[----:B------:R-:W3:Y:S01]  /*a2130*/  LDL.LU R47, [R1+0x5d4] ;  /* 0x0005d400012f7983 */ /* 0x000ee20000300800 */
[----:B------:R-:W-:Y:S02]  /*a2140*/  SHF.R.U32.HI R36, RZ, 0x8, R50 ;  /* 0x00000008ff247819 */ /* 0x000fe40000011632 */
[----:B------:R-:W-:Y:S01]  /*a2150*/  PRMT R4, R30, 0x3340, R33 ;  /* 0x000033401e047816 */ /* 0x000fe20000000021 */
[----:B------:R-:W3:Y:S01]  /*a2160*/  LDL.LU R49, [R1+0x404] ;  /* 0x0004040001317983 */ /* 0x000ee20000300800 */
[----:B------:R-:W-:-:S03]  /*a2170*/  PRMT R43, R31, 0x3340, R32 ;  /* 0x000033401f2b7816 */ /* 0x000fc60000000020 */
[----:B------:R-:W3:Y:S01]  /*a2180*/  LDL.LU R48, [R1+0x6f4] ;  /* 0x0006f40001307983 */ /* 0x000ee20000300800 */
[----:B------:R-:W-:-:S03]  /*a2190*/  SHF.R.U32.HI R32, RZ, 0x8, R7 ;  /* 0x00000008ff207819 */ /* 0x000fc60000011607 */
[----:B------:R-:W3:Y:S01]  /*a21a0*/  LDL.LU R50, [R1+0x374] ;  /* 0x0003740001327983 */ /* 0x000ee20000300800 */
[----:B----4-:R-:W-:-:S03]  /*a21b0*/  SHF.R.U32.HI R33, RZ, 0x8, R52 ;  /* 0x00000008ff217819 */ /* 0x010fc60000011634 */
[----:B------:R-:W4:Y:S04]  /*a21c0*/  LDL.LU R52, [R1+0x6fc] ;  /* 0x0006fc0001347983 */ /* 0x000f280000300800 */
[----:B------:R-:W4:Y:S01]  /*a21d0*/  LDL.LU R7, [R1+0x3c30] ;  /* 0x003c300001077983 */ /* 0x000f220000300800 */
[----:B------:R-:W-:Y:S02]  /*a21e0*/  SHF.R.U32.HI R34, RZ, 0x8, R39 ;  /* 0x00000008ff227819 */ /* 0x000fe40000011627 */
[----:B------:R-:W-:Y:S02]  /*a21f0*/  LOP3.LUT R35, R35, 0xffff, RZ, 0xc0, !PT ;  /* 0x0000ffff23237812 */ /* 0x000fe400078ec0ff */
[----:B------:R-:W-:Y:S02]  /*a2200*/  LOP3.LUT R34, R34, 0xffff, RZ, 0xc0, !PT ;  /* 0x0000ffff22227812 */ /* 0x000fe400078ec0ff */
[----:B------:R-:W-:-:S02]  /*a2210*/  LOP3.LUT R36, R36, 0xffff, RZ, 0xc0, !PT ;  /* 0x0000ffff24247812 */ /* 0x000fc400078ec0ff */
[----:B------:R-:W-:Y:S02]  /*a2220*/  PRMT R9, R34, 0x3340, R35 ;  /* 0x0000334022097816 */ /* 0x000fe40000000023 */
[----:B------:R-:W-:Y:S02]  /*a2230*/  PRMT R30, R36, 0x3340, R0 ;  /* 0x00003340241e7816 */ /* 0x000fe40000000000 */
[----:B--2---:R-:W-:-:S04]  /*a2240*/  SHF.R.U32.HI R35, RZ, 0x8, R42 ;  /* 0x00000008ff237819 */ /* 0x004fc8000001162a */
[----:B------:R-:W-:Y:S02]  /*a2250*/  LOP3.LUT R35, R35, 0xffff, RZ, 0xc0, !PT ;  /* 0x0000ffff23237812 */ /* 0x000fe400078ec0ff */
[----:B---3--:R-:W-:Y:S02]  /*a2260*/  SHF.R.U32.HI R36, RZ, 0x8, R51 ;  /* 0x00000008ff247819 */ /* 0x008fe40000011633 */
[----:B------:R-:W2:Y:S02]  /*a2270*/  LDL.LU R51, [R1+0x704] ;  /* 0x0007040001337983 */ /* 0x000ea40000300800 */
[----:B------:R-:W-:-:S04]  /*a2280*/  LOP3.LUT R36, R36, 0xffff, RZ, 0xc0, !PT ;  /* 0x0000ffff24247812 */ /* 0x000fc800078ec0ff */
[----:B0-----:R-:W-:Y:S02]  /*a2290*/  PRMT R2, R35, 0x3340, R36 ;  /* 0x0000334023027816 */ /* 0x001fe40000000024 */
[----:B----4-:R-:W-:Y:S02]  /*a22a0*/  SHF.R.U32.HI R36, RZ, 0x8, R7 ;  /* 0x00000008ff247819 */ /* 0x010fe40000011607 */
[----:B------:R-:W3:Y:S01]  /*a22b0*/  LDL.LU R7, [R1+0x3c2c] ;  /* 0x003c2c0001077983 */ /* 0x000ee20000300800 */
[----:B------:R-:W-:Y:S02]  /*a22c0*/  SHF.R.U32.HI R34, RZ, 0x8, R45 ;  /* 0x00000008ff227819 */ /* 0x000fe4000001162d */
[----:B------:R-:W-:Y:S02]  /*a22d0*/  LOP3.LUT R33, R33, 0xffff, RZ, 0xc0, !PT ;  /* 0x0000ffff21217812 */ /* 0x000fe400078ec0ff */
[----:B------:R-:W-:-:S04]  /*a22e0*/  LOP3.LUT R34, R34, 0xffff, RZ, 0xc0, !PT ;  /* 0x0000ffff22227812 */ /* 0x000fc800078ec0ff */
[----:B------:R-:W-:Y:S02]  /*a22f0*/  PRMT R3, R33, 0x3340, R34 ;  /* 0x0000334021037816 */ /* 0x000fe40000000022 */
[----:B------:R-:W-:Y:S02]  /*a2300*/  SHF.R.U32.HI R34, RZ, 0x8, R49 ;  /* 0x00000008ff227819 */ /* 0x000fe40000011631 */
[----:B------:R-:W4:Y:S01]  /*a2310*/  LDL.LU R49, [R1+0x70c] ;  /* 0x00070c0001317983 */ /* 0x000f220000300800 */
[----:B------:R-:W-:Y:S02]  /*a2320*/  SHF.R.U32.HI R38, RZ, 0x8, R52 ;  /* 0x00000008ff267819 */ /* 0x000fe40000011634 */
[----:B------:R-:W-:Y:S02]  /*a2330*/  SHF.R.U32.HI R40, RZ, 0x8, R44 ;  /* 0x00000008ff287819 */ /* 0x000fe4000001162c */
[----:B------:R-:W-:Y:S02]  /*a2340*/  SHF.R.U32.HI R35, RZ, 0x8, R48 ;  /* 0x00000008ff237819 */ /* 0x000fe40000011630 */
[----:B------:R-:W-:-:S02]  /*a2350*/  SHF.R.U32.HI R37, RZ, 0x8, R50 ;  /* 0x00000008ff257819 */ /* 0x000fc40000011632 */
[----:B--2---:R-:W-:Y:S02]  /*a2360*/  SHF.R.U32.HI R41, RZ, 0x8, R51 ;  /* 0x00000008ff297819 */ /* 0x004fe40000011633 */
[----:B---3--:R-:W-:Y:S02]  /*a2370*/  SHF.R.U32.HI R39, RZ, 0x8, R7 ;  /* 0x00000008ff277819 */ /* 0x008fe40000011607 */
[----:B------:R-:W2:Y:S04]  /*a2380*/  LDL.LU R7, [R1+0x3c28] ;  /* 0x003c280001077983 */ /* 0x000ea80000300800 */
[----:B------:R-:W3:Y:S04]  /*a2390*/  LDL.LU R52, [R1+0x710] ;  /* 0x0007100001347983 */ /* 0x000ee80000300800 */
[----:B------:R-:W3:Y:S04]  /*a23a0*/  LDL.LU R44, [R1+0x3c24] ;  /* 0x003c2400012c7983 */ /* 0x000ee80000300800 */
[----:B------:R-:W3:Y:S04]  /*a23b0*/  LDL.LU R48, [R1+0x3b0] ;  /* 0x0003b00001307983 */ /* 0x000ee80000300800 */
[----:B------:R-:W3:Y:S04]  /*a23c0*/  LDL.LU R50, [R1+0x714] ;  /* 0x0007140001327983 */ /* 0x000ee80000300800 */
[----:B------:R-:W3:Y:S01]  /*a23d0*/  LDL.LU R51, [R1+0x718] ;  /* 0x0007180001337983 */ /* 0x000ee20000300800 */
[----:B------:R-:W-:-:S02]  /*a23e0*/  SHF.R.U32.HI R45, RZ, 0x8, R6 ;  /* 0x00000008ff2d7819 */ /* 0x000fc40000011606 */
[----:B------:R-:W-:Y:S02]  /*a23f0*/  SHF.R.U32.HI R33, RZ, 0x8, R47 ;  /* 0x00000008ff217819 */ /* 0x000fe4000001162f */
[----:B------:R-:W-:Y:S02]  /*a2400*/  SHF.R.U32.HI R31, RZ, 0x8, R46 ;  /* 0x00000008ff1f7819 */ /* 0x000fe4000001162e */
[----:B----4-:R-:W-:Y:S02]  /*a2410*/  SHF.R.U32.HI R46, RZ, 0x8, R49 ;  /* 0x00000008ff2e7819 */ /* 0x010fe40000011631 */
[----:B--2---:R-:W-:Y:S01]  /*a2420*/  SHF.R.U32.HI R42, RZ, 0x8, R7 ;  /* 0x00000008ff2a7819 */ /* 0x004fe20000011607 */
[----:B---3--:R-:W-:Y:S01]  /*a2430*/  IMAD R6, R44, UR4, RZ ;  /* 0x000000042c067c24 */ /* 0x008fe2000f8e02ff */
[----:B------:R-:W-:-:S03]  /*a2440*/  ULDC UR4, c[0x0][0x248] ;  /* 0x0000920000047ab9 */ /* 0x000fc60000000800 */
[----:B------:R-:W-:Y:S01]  /*a2450*/  VIADD R7, R6, UR4 ;  /* 0x0000000406077c36 */ /* 0x000fe20008000000 */
[----:B------:R-:W-:-:S03]  /*a2460*/  ULDC UR4, c[0x0][0x248] ;  /* 0x0000920000047ab9 */ /* 0x000fc60000000800 */
[----:B-1----:R-:W-:Y:S01]  /*a2470*/  VIADD R5, R7, UR4 ;  /* 0x0000000407057c36 */ /* 0x002fe20008000000 */
[----:B------:R-:W-:Y:S01]  /*a2480*/  STL [R1+0x67c], R6 ;  /* 0x00067c0601007387 */ /* 0x000fe20000100800 */
[----:B------:R-:W-:-:S03]  /*a2490*/  ULDC UR4, c[0x0][0x248] ;  /* 0x0000920000047ab9 */ /* 0x000fc60000000800 */
[----:B------:R-:W-:Y:S04]  /*a24a0*/  STL [R1+0x658], R7 ;  /* 0x0006580701007387 */ /* 0x000fe80000100800 */
[----:B------:R0:W-:Y:S01]  /*a24b0*/  STL [R1+0x64c], R5 ;  /* 0x00064c0501007387 */ /* 0x0001e20000100800 */
[----:B------:R-:W-:-:S03]  /*a24c0*/  SHF.R.U32.HI R47, RZ, 0x8, R52 ;  /* 0x00000008ff2f7819 */ /* 0x000fc60000011634 */
[----:B------:R-:W2:Y:S01]  /*a24d0*/  LDL.LU R52, [R1+0x71c] ;  /* 0x00071c0001347983 */ /* 0x000ea20000300800 */
[----:B0-----:R-:W-:Y:S01]  /*a24e0*/  VIADD R5, R5, UR4 ;  /* 0x0000000405057c36 */ /* 0x001fe20008000000 */
[----:B------:R-:W-:-:S04]  /*a24f0*/  ULDC UR4, c[0x0][0x248] ;  /* 0x0000920000047ab9 */ /* 0x000fc80000000800 */
[----:B------:R0:W-:Y:S02]  /*a2500*/  STL [R1+0x5cc], R5 ;  /* 0x0005cc0501007387 */ /* 0x0001e40000100800 */
[----:B0-----:R-:W-:Y:S01]  /*a2510*/  VIADD R5, R5, UR4 ;  /* 0x0000000405057c36 */ /* 0x001fe20008000000 */
[----:B------:R-:W-:-:S04]  /*a2520*/  ULDC UR4, c[0x0][0x248] ;  /* 0x0000920000047ab9 */ /* 0x000fc80000000800 */
[----:B------:R0:W-:Y:S02]  /*a2530*/  STL [R1+0x5c8], R5 ;  /* 0x0005c80501007387 */ /* 0x0001e40000100800 */
[----:B0-----:R-:W-:Y:S01]  /*a2540*/  VIADD R5, R5, UR4 ;  /* 0x0000000405057c36 */ /* 0x001fe20008000000 */
[----:B------:R-:W-:-:S04]  /*a2550*/  ULDC UR4, c[0x0][0x248] ;  /* 0x0000920000047ab9 */ /* 0x000fc80000000800 */
[----:B------:R0:W-:Y:S01]  /*a2560*/  STL [R1+0x510], R5 ;  /* 0x0005100501007387 */ /* 0x0001e20000100800 */
[----:B------:R-:W-:Y:S01]  /*a2570*/  SHF.R.U32.HI R49, RZ, 0x8, R50 ;  /* 0x00000008ff317819 */ /* 0x000fe20000011632 */
[----:B0-----:R-:W-:Y:S01]  /*a2580*/  VIADD R5, R5, UR4 ;  /* 0x0000000405057c36 */ /* 0x001fe20008000000 */
[----:B------:R-:W-:-:S04]  /*a2590*/  ULDC UR4, c[0x0][0x248] ;  /* 0x0000920000047ab9 */ /* 0x000fc80000000800 */
[----:B------:R0:W-:Y:S01]  /*a25a0*/  STL [R1+0x50c], R5 ;  /* 0x00050c0501007387 */ /* 0x0001e20000100800 */
[----:B------:R-:W-:Y:S02]  /*a25b0*/  SHF.R.U32.HI R50, RZ, 0x8, R51 ;  /* 0x00000008ff327819 */ /* 0x000fe40000011633 */
[----:B------:R-:W-:Y:S01]  /*a25c0*/  SHF.R.U32.HI R51, RZ, 0x8, R8 ;  /* 0x00000008ff337819 */ /* 0x000fe20000011608 */
[----:B------:R-:W3:Y:S01]  /*a25d0*/  LDL.LU R54, [R1+0x3f0] ;  /* 0x0003f00001367983 */ /* 0x000ee20000300800 */
[----:B0-----:R-:W-:Y:S01]  /*a25e0*/  VIADD R5, R5, UR4 ;  /* 0x0000000405057c36 */ /* 0x001fe20008000000 */
[----:B------:R-:W-:-:S04]  /*a25f0*/  ULDC UR4, c[0x0][0x248] ;  /* 0x0000920000047ab9 */ /* 0x000fc80000000800 */
[----:B------:R0:W-:Y:S04]  /*a2600*/  STL [R1+0x4f0], R5 ;  /* 0x0004f00501007387 */ /* 0x0001e80000100800 */
[----:B------:R-:W4:Y:S01]  /*a2610*/  LDL.LU R8, [R1+0x3c20] ;  /* 0x003c200001087983 */ /* 0x000f220000300800 */
[----:B0-----:R-:W-:Y:S01]  /*a2620*/  VIADD R5, R5, UR4 ;  /* 0x0000000405057c36 */ /* 0x001fe20008000000 */
[----:B------:R-:W-:-:S04]  /*a2630*/  ULDC UR4, c[0x0][0x248] ;  /* 0x0000920000047ab9 */ /* 0x000fc80000000800 */
[----:B------:R0:W-:Y:S02]  /*a2640*/  STL [R1+0x4ec], R5 ;  /* 0x0004ec0501007387 */ /* 0x0001e40000100800 */
[----:B0-----:R-:W-:Y:S01]  /*a2650*/  VIADD R5, R5, UR4 ;  /* 0x0000000405057c36 */ /* 0x001fe20008000000 */
[----:B------:R-:W-:-:S04]  /*a2660*/  ULDC UR4, c[0x0][0x248] ;  /* 0x0000920000047ab9 */ /* 0x000fc80000000800 */
[----:B------:R0:W-:Y:S01]  /*a2670*/  STL [R1+0x4e8], R5 ;  /* 0x0004e80501007387 */ /* 0x0001e20000100800 */
[----:B------:R-:W-:-:S03]  /*a2680*/  SHF.R.U32.HI R23, RZ, 0x8, R53 ;  /* 0x00000008ff177819 */ /* 0x000fc60000011635 */
[----:B------:R-:W2:Y:S01]  /*a2690*/  LDL.LU R59, [R1+0x39c] ;  /* 0x00039c00013b7983 */ /* 0x000ea20000300800 */
[----:B0-----:R-:W-:Y:S01]  /*a26a0*/  VIADD R5, R5, UR4 ;  /* 0x0000000405057c36 */ /* 0x001fe20008000000 */
[----:B------:R-:W-:-:S04]  /*a26b0*/  ULDC UR4, c[0x0][0x248] ;  /* 0x0000920000047ab9 */ /* 0x000fc80000000800 */
[----:B------:R0:W-:Y:S02]  /*a26c0*/  STL [R1+0x4d0], R5 ;  /* 0x0004d00501007387 */ /* 0x0001e40000100800 */
[----:B0-----:R-:W-:Y:S01]  /*a26d0*/  VIADD R5, R5, UR4 ;  /* 0x0000000405057c36 */ /* 0x001fe20008000000 */
[----:B------:R-:W-:Y:S01]  /*a26e0*/  ULDC UR4, c[0x0][0x248] ;  /* 0x0000920000047ab9 */ /* 0x000fe20000000800 */
[----:B----4-:R-:W-:Y:S02]  /*a26f0*/  SHF.R.U32.HI R53, RZ, 0x8, R8 ;  /* 0x00000008ff357819 */ /* 0x010fe40000011608 */
[----:B------:R-:W4:Y:S04]  /*a2700*/  LDL.LU R8, [R1+0x3c1c] ;  /* 0x003c1c0001087983 */ /* 0x000f280000300800 */
[----:B------:R0:W-:Y:S04]  /*a2710*/  STL [R1+0x4cc], R5 ;  /* 0x0004cc0501007387 */ /* 0x0001e80000100800 */
[----:B------:R-:W3:Y:S01]  /*a2720*/  LDL.LU R60, [R1+0x72c] ;  /* 0x00072c00013c7983 */ /* 0x000ee20000300800 */
[----:B0-----:R-:W-:Y:S01]  /*a2730*/  VIADD R5, R5, UR4 ;  /* 0x0000000405057c36 */ /* 0x001fe20008000000 */
[----:B------:R-:W-:-:S04]  /*a2740*/  ULDC UR4, c[0x0][0x248] ;  /* 0x0000920000047ab9 */ /* 0x000fc80000000800 */
[----:B------:R0:W-:Y:S04]  /*a2750*/  STL [R1+0x4c8], R5 ;  /* 0x0004c80501007387 */ /* 0x0001e80000100800 */
[----:B------:R-:W3:Y:S01]  /*a2760*/  LDL.LU R61, [R1+0x730] ;  /* 0x00073000013d7983 */ /* 0x000ee20000300800 */
[----:B0-----:R-:W-:Y:S01]  /*a2770*/  VIADD R5, R5, UR4 ;  /* 0x0000000405057c36 */ /* 0x001fe20008000000 */
[----:B------:R-:W-:-:S04]  /*a2780*/  ULDC UR4, c[0x0][0x248] ;  /* 0x0000920000047ab9 */ /* 0x000fc80000000800 */
[----:B------:R0:W-:Y:S02]  /*a2790*/  STL [R1+0x4b0], R5 ;  /* 0x0004b00501007387 */ /* 0x0001e40000100800 */
[----:B0-----:R-:W-:Y:S01]  /*a27a0*/  VIADD R5, R5, UR4 ;  /* 0x0000000405057c36 */ /* 0x001fe20008000000 */
[----:B------:R-:W-:Y:S01]  /*a27b0*/  ULDC UR4, c[0x0][0x248] ;  /* 0x0000920000047ab9 */ /* 0x000fe20000000800 */
[----:B--2---:R-:W-:-:S04]  /*a27c0*/  SHF.R.U32.HI R10, RZ, 0x8, R59 ;  /* 0x00000008ff0a7819 */ /* 0x004fc8000001163b */
[----:B------:R-:W-:-:S04]  /*a27d0*/  LOP3.LUT R10, R10, 0xffff, RZ, 0xc0, !PT ;  /* 0x0000ffff0a0a7812 */ /* 0x000fc800078ec0ff */
[----:B------:R-:W-:Y:S02]  /*a27e0*/  PRMT R10, R10, 0x3340, R0 ;  /* 0x000033400a0a7816 */ /* 0x000fe40000000000 */
[----:B----4-:R-:W-:Y:S02]  /*a27f0*/  SHF.R.U32.HI R55, RZ, 0x8, R8 ;  /* 0x00000008ff377819 */ /* 0x010fe40000011608 */
[----:B------:R-:W2:Y:S04]  /*a2800*/  LDL.LU R8, [R1+0x3c18] ;  /* 0x003c180001087983 */ /* 0x000ea80000300800 */
[----:B------:R0:W-:Y:S02]  /*a2810*/  STL [R1+0x4ac], R5 ;  /* 0x0004ac0501007387 */ /* 0x0001e40000100800 */
        /* <DEDUP_REMOVED lines=8> */
[----:B------:R0:W-:Y:S04]  /*a28a0*/  STL [R1+0x48c], R5 ;  /* 0x00048c0501007387 */ /* 0x0001e80000100800 */
[----:B------:R-:W4:Y:S04]  /*a28b0*/  LDL.LU R13, [R1+0x2a0] ;  /* 0x0002a000010d7983 */ /* 0x000f280000300800 */
[----:B------:R-:W4:Y:S01]  /*a28c0*/  LDL.LU R59, [R1+0x344] ;  /* 0x00034400013b7983 */ /* 0x000f220000300800 */
[----:B0-----:R-:W-:Y:S01]  /*a28d0*/  VIADD R5, R5, UR4 ;  /* 0x0000000405057c36 */ /* 0x001fe20008000000 */
[----:B------:R-:W-:-:S04]  /*a28e0*/  ULDC UR4, c[0x0][0x248] ;  /* 0x0000920000047ab9 */ /* 0x000fc80000000800 */
[----:B------:R0:W-:Y:S04]  /*a28f0*/  STL [R1+0x488], R5 ;  /* 0x0004880501007387 */ /* 0x0001e80000100800 */
[----:B------:R1:W-:Y:S01]  /*a2900*/  STL [R1+0xd4], R10 ;  /* 0x0000d40a01007387 */ /* 0x0003e20000100800 */
[----:B0-----:R-:W-:Y:S01]  /*a2910*/  VIADD R5, R5, UR4 ;  /* 0x0000000405057c36 */ /* 0x001fe20008000000 */
[----:B------:R-:W-:-:S04]  /*a2920*/  ULDC UR4, c[0x0][0x248] ;  /* 0x0000920000047ab9 */ /* 0x000fc80000000800 */
[----:B------:R0:W-:Y:S01]  /*a2930*/  STL [R1+0x468], R5 ;  /* 0x0004680501007387 */ /* 0x0001e20000100800 */
[----:B---3--:R-:W-:Y:S02]  /*a2940*/  SHF.R.U32.HI R11, RZ, 0x8, R60 ;  /* 0x00000008ff0b7819 */ /* 0x008fe4000001163c */
[----:B-1----:R-:W-:Y:S01]  /*a2950*/  SHF.R.U32.HI R10, RZ, 0x8, R61 ;  /* 0x00000008ff0a7819 */ /* 0x002fe2000001163d */
[----:B0-----:R-:W-:Y:S01]  /*a2960*/  VIADD R5, R5, UR4 ;  /* 0x0000000405057c36 */ /* 0x001fe20008000000 */
[----:B------:R-:W-:-:S04]  /*a2970*/  ULDC UR4, c[0x0][0x248] ;  /* 0x0000920000047ab9 */ /* 0x000fc80000000800 */
[----:B------:R0:W-:Y:S04]  /*a2980*/  STL [R1+0x464], R5 ;  /* 0x0004640501007387 */ /* 0x0001e80000100800 */
[----:B------:R-:W3:Y:S04]  /*a2990*/  LDL.LU R60, [R1+0x254] ;  /* 0x00025400013c7983 */ /* 0x000ee80000300800 */
[----:B------:R-:W3:Y:S01]  /*a29a0*/  LDL.LU R61, [R1+0x33c] ;  /* 0x00033c00013d7983 */ /* 0x000ee20000300800 */
[----:B0-----:R-:W-:Y:S01]  /*a29b0*/  VIADD R5, R5, UR4 ;  /* 0x0000000405057c36 */ /* 0x001fe20008000000 */
[----:B------:R-:W-:Y:S01]  /*a29c0*/  LOP3.LUT R15, R11, 0xffff, RZ, 0xc0, !PT ;  /* 0x0000ffff0b0f7812 */ /* 0x000fe200078ec0ff */
[----:B------:R-:W-:Y:S01]  /*a29d0*/  ULDC UR4, c[0x0][0x248] ;  /* 0x0000920000047ab9 */ /* 0x000fe20000000800 */
[----:B------:R-:W-:-:S02]  /*a29e0*/  LOP3.LUT R14, R10, 0xffff, RZ, 0xc0, !PT ;  /* 0x0000ffff0a0e7812 */ /* 0x000fc400078ec0ff */
[----:B------:R0:W-:Y:S01]  /*a29f0*/  STL [R1+0x460], R5 ;  /* 0x0004600501007387 */ /* 0x0001e20000100800 */
[----:B------:R-:W-:-:S03]  /*a2a00*/  PRMT R15, R15, 0x3340, R0 ;  /* 0x000033400f0f7816 */ /* 0x000fc60000000000 */
[----:B------:R-:W2:Y:S01]  /*a2a10*/  LDL.LU R12, [R1+0x234] ;  /* 0x00023400010c7983 */ /* 0x000ea20000300800 */
[----:B------:R-:W-:-:S03]  /*a2a20*/  PRMT R14, R14, 0x3340, R0 ;  /* 0x000033400e0e7816 */ /* 0x000fc60000000000 */
[----:B------:R-:W2:Y:S01]  /*a2a30*/  LDL.LU R11, [R1+0x340] ;  /* 0x00034000010b7983 */ /* 0x000ea20000300800 */
[----:B0-----:R-:W-:Y:S01]  /*a2a40*/  VIADD R5, R5, UR4 ;  /* 0x0000000405057c36 */ /* 0x001fe20008000000 */
[----:B------:R-:W-:Y:S02]  /*a2a50*/  ULDC UR4, c[0x0][0x248] ;  /* 0x0000920000047ab9 */ /* 0x000fe40000000800 */
[----:B------:R-:W2:Y:S04]  /*a2a60*/  LDL.LU R10, [R1+0x22c] ;  /* 0x00022c00010a7983 */ /* 0x000ea80000300800 */
[----:B------:R-:W2:Y:S04]  /*a2a70*/  LDL.LU R56, [R1+0x334] ;  /* 0x0003340001387983 */ /* 0x000ea80000300800 */
[----:B------:R-:W-:Y:S04]  /*a2a80*/  STL [R1+0x34], R15 ;  /* 0x0000340f01007387 */ /* 0x000fe80000100800 */
[----:B------:R-:W2:Y:S04]  /*a2a90*/  LDL.LU R29, [R1+0x224] ;  /* 0x00022400011d7983 */ /* 0x000ea80000300800 */
[----:B------:R-:W2:Y:S04]  /*a2aa0*/  LDL.LU R28, [R1+0x330] ;  /* 0x00033000011c7983 */ /* 0x000ea80000300800 */
[----:B------:R-:W-:Y:S04]  /*a2ab0*/  STL [R1+0x30], R14 ;  /* 0x0000300e01007387 */ /* 0x000fe80000100800 */
[----:B------:R0:W-:Y:S04]  /*a2ac0*/  STL [R1+0x440], R5 ;  /* 0x0004400501007387 */ /* 0x0001e80000100800 */
[----:B------:R-:W2:Y:S04]  /*a2ad0*/  LDL.LU R27, [R1+0x214] ;  /* 0x00021400011b7983 */ /* 0x000ea80000300800 */
[----:B------:R-:W2:Y:S04]  /*a2ae0*/  LDL.LU R26, [R1+0x318] ;  /* 0x00031800011a7983 */ /* 0x000ea80000300800 */
[----:B------:R-:W2:Y:S04]  /*a2af0*/  LDL.LU R57, [R1+0x210] ;  /* 0x0002100001397983 */ /* 0x000ea80000300800 */
[----:B------:R-:W2:Y:S01]  /*a2b00*/  LDL.LU R58, [R1+0x314] ;  /* 0x00031400013a7983 */ /* 0x000ea20000300800 */
[----:B0-----:R-:W-:Y:S01]  /*a2b10*/  VIADD R5, R5, UR4 ;  /* 0x0000000405057c36 */ /* 0x001fe20008000000 */
[----:B------:R-:W-:-:S02]  /*a2b20*/  ULDC UR4, c[0x0][0x248] ;  /* 0x0000920000047ab9 */ /* 0x000fc40000000800 */
[----:B------:R-:W2:Y:S01]  /*a2b30*/  LDL.LU R25, [R1+0x220] ;  /* 0x0002200001197983 */ /* 0x000ea20000300800 */
[----:B----4-:R-:W-:-:S05]  /*a2b40*/  PRMT R13, R59, 0x5410, R13 ;  /* 0x000054103b0d7816 */ /* 0x010fca000000000d */
[----:B------:R0:W-:Y:S04]  /*a2b50*/  STL [R1+0x7ac], R13 ;  /* 0x0007ac0d01007387 */ /* 0x0001e80000100800 */
[----:B------:R-:W4:Y:S04]  /*a2b60*/  LDL.LU R22, [R1+0x30c] ;  /* 0x00030c0001167983 */ /* 0x000f280000300800 */
[----:B------:R-:W4:Y:S04]  /*a2b70*/  LDL.LU R21, [R1+0x20c] ;  /* 0x00020c0001157983 */ /* 0x000f280000300800 */
[----:B------:R-:W-:Y:S04]  /*a2b80*/  STL [R1+0x43c], R5 ;  /* 0x00043c0501007387 */ /* 0x000fe80000100800 */
[----:B------:R-:W4:Y:S04]  /*a2b90*/  LDL.LU R20, [R1+0x310] ;  /* 0x0003100001147983 */ /* 0x000f280000300800 */
[----:B------:R-:W4:Y:S04]  /*a2ba0*/  LDL.LU R19, [R1+0x1e8] ;  /* 0x0001e80001137983 */ /* 0x000f280000300800 */
[----:B------:R-:W4:Y:S04]  /*a2bb0*/  LDL.LU R18, [R1+0x304] ;  /* 0x0003040001127983 */ /* 0x000f280000300800 */
[----:B------:R-:W4:Y:S04]  /*a2bc0*/  LDL.LU R17, [R1+0x1d8] ;  /* 0x0001d80001117983 */ /* 0x000f280000300800 */
[----:B------:R-:W4:Y:S04]  /*a2bd0*/  LDL.LU R16, [R1+0x308] ;  /* 0x0003080001107983 */ /* 0x000f280000300800 */
[----:B------:R-:W4:Y:S04]  /*a2be0*/  LDL.LU R15, [R1+0x1d4] ;  /* 0x0001d400010f7983 */ /* 0x000f280000300800 */
[----:B------:R-:W4:Y:S01]  /*a2bf0*/  LDL.LU R14, [R1+0x2fc] ;  /* 0x0002fc00010e7983 */ /* 0x000f220000300800 */
[----:B---3--:R-:W-:-:S03]  /*a2c00*/  PRMT R61, R61, 0x5410, R60 ;  /* 0x000054103d3d7816 */ /* 0x008fc6000000003c */
[----:B0-----:R-:W3:Y:S04]  /*a2c10*/  LDL.LU R13, [R1+0x1c4] ;  /* 0x0001c400010d7983 */ /* 0x001ee80000300800 */
[----:B------:R-:W3:Y:S04]  /*a2c20*/  LDL.LU R59, [R1+0x300] ;  /* 0x00030000013b7983 */ /* 0x000ee80000300800 */
[----:B------:R-:W3:Y:S04]  /*a2c30*/  LDL.LU R60, [R1+0x1ec] ;  /* 0x0001ec00013c7983 */ /* 0x000ee80000300800 */
[----:B------:R0:W-:Y:S04]  /*a2c40*/  STL [R1+0x7a8], R61 ;  /* 0x0007a83d01007387 */ /* 0x0001e80000100800 */
[----:B0-----:R-:W3:Y:S01]  /*a2c50*/  LDL.LU R61, [R1+0x2f8] ;  /* 0x0002f800013d7983 */ /* 0x001ee20000300800 */
[----:B--2---:R-:W-:Y:S01]  /*a2c60*/  PRMT R11, R11, 0x5410, R12 ;  /* 0x000054100b0b7816 */ /* 0x004fe2000000000c */
[----:B------:R-:W-:Y:S01]  /*a2c70*/  VIADD R5, R5, UR4 ;  /* 0x0000000405057c36 */ /* 0x000fe20008000000 */
[----:B------:R-:W-:Y:S01]  /*a2c80*/  PRMT R10, R56, 0x5410, R10 ;  /* 0x00005410380a7816 */ /* 0x000fe2000000000a */
[----:B------:R-:W-:-:S02]  /*a2c90*/  ULDC UR4, c[0x0][0x248] ;  /* 0x0000920000047ab9 */ /* 0x000fc40000000800 */
[----:B------:R0:W-:Y:S04]  /*a2ca0*/  STL [R1+0x7a4], R11 ;  /* 0x0007a40b01007387 */ /* 0x0001e80000100800 */
[----:B------:R-:W2:Y:S01]  /*a2cb0*/  LDL.LU R12, [R1+0x50] ;  /* 0x00005000010c7983 */ /* 0x000ea20000300800 */
[----:B------:R-:W-:-:S03]  /*a2cc0*/  PRMT R28, R28, 0x5410, R29 ;  /* 0x000054101c1c7816 */ /* 0x000fc6000000001d */
[----:B0-----:R-:W2:Y:S04]  /*a2cd0*/  LDL.LU R11, [R1+0x2f4] ;  /* 0x0002f400010b7983 */ /* 0x001ea80000300800 */
[----:B------:R0:W-:Y:S04]  /*a2ce0*/  STL [R1+0x79c], R10 ;  /* 0x00079c0a01007387 */ /* 0x0001e80000100800 */
[----:B------:R1:W-:Y:S01]  /*a2cf0*/  STL [R1+0x45c], R5 ;  /* 0x00045c0501007387 */ /* 0x0003e20000100800 */
[----:B------:R-:W-:-:S03]  /*a2d00*/  PRMT R27, R26, 0x5410, R27 ;  /* 0x000054101a1b7816 */ /* 0x000fc6000000001b */
[----:B0-----:R-:W2:Y:S04]  /*a2d10*/  LDL.LU R10, [R1+0x1c0] ;  /* 0x0001c000010a7983 */ /* 0x001ea80000300800 */
[----:B------:R-:W2:Y:S01]  /*a2d20*/  LDL.LU R56, [R1+0x2f0] ;  /* 0x0002f00001387983 */ /* 0x000ea20000300800 */
[----:B-1----:R-:W-:Y:S01]  /*a2d30*/  VIADD R5, R5, UR4 ;  /* 0x0000000405057c36 */ /* 0x002fe20008000000 */
[----:B------:R-:W-:Y:S01]  /*a2d40*/  PRMT R26, R58, 0x5410, R57 ;  /* 0x000054103a1a7816 */ /* 0x000fe20000000039 */
[----:B------:R-:W-:Y:S01]  /*a2d50*/  ULDC UR4, c[0x0][0x248] ;  /* 0x0000920000047ab9 */ /* 0x000fe20000000800 */
[----:B------:R-:W-:Y:S04]  /*a2d60*/  STL [R1+0x798], R28 ;  /* 0x0007981c01007387 */ /* 0x000fe80000100800 */
[----:B------:R-:W-:Y:S04]  /*a2d70*/  STL [R1+0x794], R27 ;  /* 0x0007941b01007387 */ /* 0x000fe80000100800 */
[----:B------:R0:W-:Y:S04]  /*a2d80*/  STL [R1+0x484], R5 ;  /* 0x0004840501007387 */ /* 0x0001e80000100800 */
[----:B------:R-:W2:Y:S04]  /*a2d90*/  LDL.LU R57, [R1+0x4c] ;  /* 0x00004c0001397983 */ /* 0x000ea80000300800 */
[----:B------:R-:W-:Y:S01]  /*a2da0*/  STL [R1+0x790], R26 ;  /* 0x0007901a01007387 */ /* 0x000fe20000100800 */
[----:B0-----:R-:W-:Y:S01]  /*a2db0*/  VIADD R5, R5, UR4 ;  /* 0x0000000405057c36 */ /* 0x001fe20008000000 */
[----:B------:R-:W-:-:S02]  /*a2dc0*/  ULDC UR4, c[0x0][0x248] ;  /* 0x0000920000047ab9 */ /* 0x000fc40000000800 */
[----:B------:R-:W2:Y:S01]  /*a2dd0*/  LDL.LU R58, [R1+0x2ec] ;  /* 0x0002ec00013a7983 */ /* 0x000ea20000300800 */
[----:B----4-:R-:W-:-:S05]  /*a2de0*/  PRMT R22, R22, 0x5410, R25 ;  /* 0x0000541016167816 */ /* 0x010fca0000000019 */
[----:B------:R-:W-:Y:S04]  /*a2df0*/  STL [R1+0x78c], R22 ;  /* 0x00078c1601007387 */ /* 0x000fe80000100800 */
[----:B------:R0:W-:Y:S01]  /*a2e00*/  STL [R1+0x4a4], R5 ;  /* 0x0004a40501007387 */ /* 0x0001e20000100800 */
[----:B------:R-:W-:Y:S01]  /*a2e10*/  PRMT R20, R20, 0x5410, R21 ;  /* 0x0000541014147816 */ /* 0x000fe20000000015 */
[----:B0-----:R-:W-:Y:S01]  /*a2e20*/  VIADD R5, R5, UR4 ;  /* 0x0000000405057c36 */ /* 0x001fe20008000000 */
[----:B------:R-:W-:-:S03]  /*a2e30*/  PRMT R18, R18, 0x5410, R19 ;  /* 0x0000541012127816 */ /* 0x000fc60000000013 */
[----:B------:R-:W-:Y:S01]  /*a2e40*/  STL [R1+0x788], R20 ;  /* 0x0007881401007387 */ /* 0x000fe20000100800 */
[----:B------:R-:W-:-:S03]  /*a2e50*/  ULDC UR4, c[0x0][0x248] ;  /* 0x0000920000047ab9 */ /* 0x000fc60000000800 */
[----:B------:R-:W-:Y:S01]  /*a2e60*/  STL [R1+0x784], R18 ;  /* 0x0007841201007387 */ /* 0x000fe20000100800 */
[----:B------:R-:W-:-:S03]  /*a2e70*/  PRMT R16, R16, 0x5410, R17 ;  /* 0x0000541010107816 */ /* 0x000fc60000000011 */
[----:B------:R0:W-:Y:S01]  /*a2e80*/  STL [R1+0x4c4], R5 ;  /* 0x0004c40501007387 */ /* 0x0001e20000100800 */
[----:B------:R-:W-:Y:S01]  /*a2e90*/  PRMT R14, R14, 0x5410, R15 ;  /* 0x000054100e0e7816 */ /* 0x000fe2000000000f */
[----:B0-----:R-:W-:Y:S02]  /*a2ea0*/  VIADD R5, R5, UR4 ;  /* 0x0000000405057c36 */ /* 0x001fe40008000000 */
[----:B------:R-:W-:Y:S01]  /*a2eb0*/  STL [R1+0x77c], R16 ;  /* 0x00077c1001007387 */ /* 0x000fe20000100800 */
[----:B------:R-:W-:Y:S01]  /*a2ec0*/  ULDC UR4, c[0x0][0x248] ;  /* 0x0000920000047ab9 */ /* 0x000fe20000000800 */
[----:B---3--:R-:W-:Y:S02]  /*a2ed0*/  PRMT R13, R59, 0x5410, R13 ;  /* 0x000054103b0d7816 */ /* 0x008fe4000000000d */
[----:B------:R-:W-:Y:S04]  /*a2ee0*/  STL [R1+0x780], R14 ;  /* 0x0007800e01007387 */ /* 0x000fe80000100800 */
[----:B------:R0:W-:Y:S04]  /*a2ef0*/  STL [R1+0x4e4], R5 ;  /* 0x0004e40501007387 */ /* 0x0001e80000100800 */
[----:B------:R-:W3:Y:S04]  /*a2f00*/  LDL.LU R26, [R1+0x48] ;  /* 0x00004800011a7983 */ /* 0x000ee80000300800 */
[----:B------:R1:W-:Y:S04]  /*a2f10*/  STL [R1+0x778], R13 ;  /* 0x0007780d01007387 */ /* 0x0003e80000100800 */
[----:B------:R-:W3:Y:S01]  /*a2f20*/  LDL.LU R59, [R1+0x2d8] ;  /* 0x0002d800013b7983 */ /* 0x000ee20000300800 */
[----:B0-----:R-:W-:Y:S01]  /*a2f30*/  VIADD R5, R5, UR4 ;  /* 0x0000000405057c36 */ /* 0x001fe20008000000 */
[----:B------:R-:W-:-:S02]  /*a2f40*/  ULDC UR4, c[0x0][0x248] ;  /* 0x0000920000047ab9 */ /* 0x000fc40000000800 */
[----:B------:R-:W4:Y:S01]  /*a2f50*/  LDL.LU R22, [R1+0x44] ;  /* 0x0000440001167983 */ /* 0x000f220000300800 */
[----:B-1----:R-:W-:-:S03]  /*a2f60*/  PRMT R13, R61, 0x5410, R60 ;  /* 0x000054103d0d7816 */ /* 0x002fc6000000003c */
[----:B------:R-:W4:Y:S04]  /*a2f70*/  LDL.LU R16, [R1+0x2e8] ;  /* 0x0002e80001107983 */ /* 0x000f280000300800 */
[----:B------:R-:W-:Y:S04]  /*a2f80*/  STL [R1+0x774], R13 ;  /* 0x0007740d01007387 */ /* 0x000fe80000100800 */
[----:B------:R0:W-:Y:S04]  /*a2f90*/  STL [R1+0x508], R5 ;  /* 0x0005080501007387 */ /* 0x0001e80000100800 */
[----:B------:R-:W4:Y:S04]  /*a2fa0*/  LDL.LU R60, [R1+0x40] ;  /* 0x00004000013c7983 */ /* 0x000f280000300800 */
[----:B------:R-:W4:Y:S01]  /*a2fb0*/  LDL.LU R61, [R1+0x2d0] ;  /* 0x0002d000013d7983 */ /* 0x000f220000300800 */
[----:B--2---:R-:W-:Y:S01]  /*a2fc0*/  PRMT R11, R11, 0x5410, R12 ;  /* 0x000054100b0b7816 */ /* 0x004fe2000000000c */
[----:B0-----:R-:W-:Y:S01]  /*a2fd0*/  VIADD R5, R5, UR4 ;  /* 0x0000000405057c36 */ /* 0x001fe20008000000 */
[----:B------:R-:W-:-:S03]  /*a2fe0*/  ULDC UR4, c[0x0][0x248] ;  /* 0x0000920000047ab9 */ /* 0x000fc60000000800 */
[----:B------:R-:W-:Y:S04]  /*a2ff0*/  STL [R1+0x770], R11 ;  /* 0x0007700b01007387 */ /* 0x000fe80000100800 */
[----:B------:R-:W2:Y:S01]  /*a3000*/  LDL.LU R21, [R1+0x28] ;  /* 0x0000280001157983 */ /* 0x000ea20000300800 */
[----:B------:R-:W-:-:S03]  /*a3010*/  PRMT R10, R56, 0x5410, R10 ;  /* 0x00005410380a7816 */ /* 0x000fc6000000000a */
[----:B------:R-:W2:Y:S04]  /*a3020*/  LDL.LU R20, [R1+0x2c8] ;  /* 0x0002c80001147983 */ /* 0x000ea80000300800 */
[----:B------:R0:W-:Y:S04]  /*a3030*/  STL [R1+0x76c], R10 ;  /* 0x00076c0a01007387 */ /* 0x0001e80000100800 */
[----:B------:R1:W-:Y:S04]  /*a3040*/  STL [R1+0x504], R5 ;  /* 0x0005040501007387 */ /* 0x0003e80000100800 */
[----:B------:R-:W2:Y:S04]  /*a3050*/  LDL.LU R25, [R1+0x24] ;  /* 0x0000240001197983 */ /* 0x000ea80000300800 */
[----:B------:R-:W2:Y:S04]  /*a3060*/  LDL.LU R19, [R1+0x2cc] ;  /* 0x0002cc0001137983 */ /* 0x000ea80000300800 */
[----:B------:R-:W2:Y:S01]  /*a3070*/  LDL.LU R18, [R1+0x20] ;  /* 0x0000200001127983 */ /* 0x000ea20000300800 */
[----:B0-----:R-:W-:-:S03]  /*a3080*/  PRMT R10, R58, 0x5410, R57 ;  /* 0x000054103a0a7816 */ /* 0x001fc60000000039 */
[----:B------:R-:W2:Y:S04]  /*a3090*/  LDL.LU R17, [R1+0x2c0] ;  /* 0x0002c00001117983 */ /* 0x000ea80000300800 */
[----:B------:R0:W-:Y:S04]  /*a30a0*/  STL [R1+0x768], R10 ;  /* 0x0007680a01007387 */ /* 0x0001e80000100800 */
[----:B------:R-:W2:Y:S04]  /*a30b0*/  LDL.LU R15, [R1+0x1c] ;  /* 0x00001c00010f7983 */ /* 0x000ea80000300800 */
[----:B------:R-:W2:Y:S04]  /*a30c0*/  LDL.LU R14, [R1+0x2c4] ;  /* 0x0002c400010e7983 */ /* 0x000ea80000300800 */
[----:B------:R-:W2:Y:S04]  /*a30d0*/  LDL.LU R13, [R1+0x18] ;  /* 0x00001800010d7983 */ /* 0x000ea80000300800 */
[----:B------:R-:W2:Y:S01]  /*a30e0*/  LDL.LU R12, [R1+0x2b8] ;  /* 0x0002b800010c7983 */ /* 0x000ea20000300800 */
[----:B-1----:R-:W-:Y:S01]  /*a30f0*/  VIADD R5, R5, UR4 ;  /* 0x0000000405057c36 */ /* 0x002fe20008000000 */
[----:B------:R-:W-:-:S02]  /*a3100*/  ULDC UR4, c[0x0][0x248] ;  /* 0x0000920000047ab9 */ /* 0x000fc40000000800 */
[----:B------:R-:W2:Y:S04]  /*a3110*/  LDL.LU R11, [R1+0x14] ;  /* 0x00001400010b7983 */ /* 0x000ea80000300800 */
[----:B------:R-:W2:Y:S04]  /*a3120*/  LDL.LU R56, [R1+0x2bc] ;  /* 0x0002bc0001387983 */ /* 0x000ea80000300800 */
[----:B------:R-:W2:Y:S04]  /*a3130*/  LDL.LU R57, [R1+0x10] ;  /* 0x0000100001397983 */ /* 0x000ea80000300800 */
[----:B------:R-:W2:Y:S04]  /*a3140*/  LDL.LU R58, [R1+0x2b4] ;  /* 0x0002b400013a7983 */ /* 0x000ea80000300800 */
[----:B------:R-:W2:Y:S04]  /*a3150*/  LDL.LU R29, [R1+0xc] ;  /* 0x00000c00011d7983 */ /* 0x000ea80000300800 */
[----:B------:R-:W-:Y:S04]  /*a3160*/  STL [R1+0x500], R5 ;  /* 0x0005000501007387 */ /* 0x000fe80000100800 */
[----:B0-----:R-:W2:Y:S01]  /*a3170*/  LDL.LU R10, [R1+0x2a8] ;  /* 0x0002a800010a7983 */ /* 0x001ea20000300800 */
[----:B---3--:R-:W-:-:S03]  /*a3180*/  PRMT R26, R59, 0x5410, R26 ;  /* 0x000054103b1a7816 */ /* 0x008fc6000000001a */
[----:B------:R-:W3:Y:S04]  /*a3190*/  LDL.LU R59, [R1+0x8] ;  /* 0x00000800013b7983 */ /* 0x000ee80000300800 */
[----:B------:R-:W3:Y:S01]  /*a31a0*/  LDL.LU R28, [R1+0x2ac] ;  /* 0x0002ac00011c7983 */ /* 0x000ee20000300800 */
[----:B----4-:R-:W-:-:S03]  /*a31b0*/  PRMT R16, R16, 0x5410, R22 ;  /* 0x0000541010107816 */ /* 0x010fc60000000016 */
[----:B------:R0:W-:Y:S04]  /*a31c0*/  STL [R1+0x764], R26 ;  /* 0x0007641a01007387 */ /* 0x0001e80000100800 */
[----:B------:R-:W4:Y:S04]  /*a31d0*/  LDL.LU R27, [R1+0x4] ;  /* 0x00000400011b7983 */ /* 0x000f280000300800 */
[----:B0-----:R-:W4:Y:S04]  /*a31e0*/  LDL.LU R26, [R1+0x2a4] ;  /* 0x0002a400011a7983 */ /* 0x001f280000300800 */
[----:B------:R-:W4:Y:S04]  /*a31f0*/  LDL.LU R22, [R1+0x3c14] ;  /* 0x003c140001167983 */ /* 0x000f280000300800 */
[----:B------:R0:W-:Y:S02]  /*a3200*/  STL [R1+0x75c], R16 ;  /* 0x00075c1001007387 */ /* 0x0001e40000100800 */
[----:B0-----:R-:W-:-:S02]  /*a3210*/  PRMT R16, R61, 0x5410, R60 ;  /* 0x000054103d107816 */ /* 0x001fc4000000003c */
[----:B------:R-:W4:Y:S04]  /*a3220*/  LDL.LU R60, [R1] ;  /* 0x00000000013c7983 */ /* 0x000f280000300800 */
[----:B------:R-:W4:Y:S01]  /*a3230*/  LDL.LU R61, [R1+0x29c] ;  /* 0x00029c00013d7983 */ /* 0x000f220000300800 */
[----:B------:R-:W-:Y:S01]  /*a3240*/  VIADD R5, R5, UR4 ;  /* 0x0000000405057c36 */ /* 0x000fe20008000000 */
[----:B--2---:R-:W-:Y:S01]  /*a3250*/  PRMT R20, R20, 0x5410, R21 ;  /* 0x0000541014147816 */ /* 0x004fe20000000015 */
[----:B------:R-:W-:Y:S01]  /*a3260*/  ULDC UR4, c[0x0][0x248] ;  /* 0x0000920000047ab9 */ /* 0x000fe20000000800 */
        /* <DEDUP_REMOVED lines=8> */
[----:B------:R0:W-:Y:S04]  /*a32f0*/  STL [R1+0x754], R20 ;  /* 0x0007541401007387 */ /* 0x0001e80000100800 */
[----:B0-----:R-:W2:Y:S01]  /*a3300*/  LDL.LU R20, [R1+0x3c0c] ;  /* 0x003c0c0001147983 */ /* 0x001ea20000300800 */
[----:B------:R-:W-:-:S03]  /*a3310*/  PRMT R14, R14, 0x5410, R15 ;  /* 0x000054100e0e7816 */ /* 0x000fc6000000000f */
[----:B------:R-:W2:Y:S04]  /*a3320*/  LDL.LU R25, [R1+0x290] ;  /* 0x0002900001197983 */ /* 0x000ea80000300800 */
[----:B------:R0:W-:Y:S01]  /*a3330*/  STL [R1+0x750], R19 ;  /* 0x0007501301007387 */ /* 0x0001e20000100800 */
[----:B------:R-:W-:-:S03]  /*a3340*/  PRMT R12, R12, 0x5410, R13 ;  /* 0x000054100c0c7816 */ /* 0x000fc6000000000d */
[----:B0-----:R-:W2:Y:S04]  /*a3350*/  LDL.LU R19, [R1+0x288] ;  /* 0x0002880001137983 */ /* 0x001ea80000300800 */
[----:B------:R0:W-:Y:S04]  /*a3360*/  STL [R1+0x4c0], R5 ;  /* 0x0004c00501007387 */ /* 0x0001e80000100800 */
[----:B------:R-:W2:Y:S04]  /*a3370*/  LDL.LU R18, [R1+0x3c08] ;  /* 0x003c080001127983 */ /* 0x000ea80000300800 */
[----:B------:R1:W-:Y:S01]  /*a3380*/  STL [R1+0x74c], R17 ;  /* 0x00074c1101007387 */ /* 0x0003e20000100800 */
[----:B0-----:R-:W-:Y:S01]  /*a3390*/  VIADD R5, R5, UR4 ;  /* 0x0000000405057c36 */ /* 0x001fe20008000000 */
[----:B------:R-:W-:Y:S01]  /*a33a0*/  ULDC UR4, c[0x0][0x248] ;  /* 0x0000920000047ab9 */ /* 0x000fe20000000800 */
[----:B------:R-:W-:Y:S01]  /*a33b0*/  PRMT R56, R56, 0x5410, R11 ;  /* 0x0000541038387816 */ /* 0x000fe2000000000b */
[----:B-1----:R-:W2:Y:S04]  /*a33c0*/  LDL.LU R17, [R1+0x3c04] ;  /* 0x003c040001117983 */ /* 0x002ea80000300800 */
[----:B------:R-:W2:Y:S04]  /*a33d0*/  LDL.LU R15, [R1+0x3c00] ;  /* 0x003c0000010f7983 */ /* 0x000ea80000300800 */
[----:B------:R0:W-:Y:S01]  /*a33e0*/  STL [R1+0x744], R14 ;  /* 0x0007440e01007387 */ /* 0x0001e20000100800 */
[----:B------:R-:W-:-:S03]  /*a33f0*/  PRMT R58, R58, 0x5410, R57 ;  /* 0x000054103a3a7816 */ /* 0x000fc60000000039 */
[----:B0-----:R-:W2:Y:S04]  /*a3400*/  LDL.LU R14, [R1+0x3bfc] ;  /* 0x003bfc00010e7983 */ /* 0x001ea80000300800 */
[----:B------:R-:W2:Y:S04]  /*a3410*/  LDL.LU R13, [R1+0x3bf8] ;  /* 0x003bf800010d7983 */ /* 0x000ea80000300800 */
[----:B------:R0:W-:Y:S01]  /*a3420*/  STL [R1+0x748], R12 ;  /* 0x0007480c01007387 */ /* 0x0001e20000100800 */
[----:B------:R-:W-:-:S03]  /*a3430*/  PRMT R29, R10, 0x5410, R29 ;  /* 0x000054100a1d7816 */ /* 0x000fc6000000001d */
[----:B0-----:R-:W2:Y:S04]  /*a3440*/  LDL.LU R12, [R1+0x3bf4] ;  /* 0x003bf400010c7983 */ /* 0x001ea80000300800 */
[----:B------:R0:W-:Y:S04]  /*a3450*/  STL [R1+0x4a0], R5 ;  /* 0x0004a00501007387 */ /* 0x0001e80000100800 */
[----:B------:R-:W2:Y:S01]  /*a3460*/  LDL.LU R11, [R1+0x3bf0] ;  /* 0x003bf000010b7983 */ /* 0x000ea20000300800 */
[----:B0-----:R-:W-:-:S03]  /*a3470*/  VIADD R5, R5, UR4 ;  /* 0x0000000405057c36 */ /* 0x001fc60008000000 */
[----:B------:R0:W-:Y:S01]  /*a3480*/  STL [R1+0x740], R56 ;  /* 0x0007403801007387 */ /* 0x0001e20000100800 */
[----:B------:R-:W-:-:S03]  /*a3490*/  ULDC UR4, c[0x0][0x248] ;  /* 0x0000920000047ab9 */ /* 0x000fc60000000800 */
[----:B0-----:R-:W2:Y:S04]  /*a34a0*/  LDL.LU R56, [R1+0x27c] ;  /* 0x00027c0001387983 */ /* 0x001ea80000300800 */
[----:B------:R0:W-:Y:S04]  /*a34b0*/  STL [R1+0x480], R5 ;  /* 0x0004800501007387 */ /* 0x0001e80000100800 */
[----:B------:R-:W2:Y:S04]  /*a34c0*/  LDL.LU R57, [R1+0x3bec] ;  /* 0x003bec0001397983 */ /* 0x000ea80000300800 */
[----:B------:R1:W-:Y:S01]  /*a34d0*/  STL [R1+0x73c], R58 ;  /* 0x00073c3a01007387 */ /* 0x0003e20000100800 */
[----:B0-----:R-:W-:Y:S01]  /*a34e0*/  VIADD R5, R5, UR4 ;  /* 0x0000000405057c36 */ /* 0x001fe20008000000 */
[----:B------:R-:W-:-:S02]  /*a34f0*/  ULDC UR4, c[0x0][0x248] ;  /* 0x0000920000047ab9 */ /* 0x000fc40000000800 */
[----:B-1----:R-:W2:Y:S04]  /*a3500*/  LDL.LU R58, [R1+0x3be8] ;  /* 0x003be800013a7983 */ /* 0x002ea80000300800 */
[----:B------:R-:W2:Y:S04]  /*a3510*/  LDL.LU R10, [R1+0x280] ;  /* 0x00028000010a7983 */ /* 0x000ea80000300800 */
[----:B------:R0:W-:Y:S04]  /*a3520*/  STL [R1+0x738], R29 ;  /* 0x0007381d01007387 */ /* 0x0001e80000100800 */
[----:B0-----:R-:W2:Y:S04]  /*a3530*/  LDL.LU R29, [R1+0x274] ;  /* 0x00027400011d7983 */ /* 0x001ea80000300800 */
[----:B------:R0:W-:Y:S02]  /*a3540*/  STL [R1+0x458], R5 ;  /* 0x0004580501007387 */ /* 0x0001e40000100800 */
[----:B0-----:R-:W-:Y:S01]  /*a3550*/  VIADD R5, R5, UR4 ;  /* 0x0000000405057c36 */ /* 0x001fe20008000000 */
[----:B------:R-:W-:Y:S01]  /*a3560*/  ULDC UR4, c[0x0][0x248] ;  /* 0x0000920000047ab9 */ /* 0x000fe20000000800 */
[----:B---3--:R-:W-:-:S02]  /*a3570*/  PRMT R28, R28, 0x5410, R59 ;  /* 0x000054101c1c7816 */ /* 0x008fc4000000003b */
[----:B------:R-:W3:Y:S04]  /*a3580*/  LDL.LU R59, [R1+0x3be4] ;  /* 0x003be400013b7983 */ /* 0x000ee80000300800 */
[----:B------:R0:W-:Y:S01]  /*a3590*/  STL [R1+0x734], R28 ;  /* 0x0007341c01007387 */ /* 0x0001e20000100800 */
[----:B----4-:R-:W-:-:S03]  /*a35a0*/  PRMT R26, R26, 0x5410, R27 ;  /* 0x000054101a1a7816 */ /* 0x010fc6000000001b */
[----:B0-----:R-:W4:Y:S04]  /*a35b0*/  LDL.LU R28, [R1+0x278] ;  /* 0x00027800011c7983 */ /* 0x001f280000300800 */
[----:B------:R-:W4:Y:S04]  /*a35c0*/  LDL.LU R27, [R1+0x270] ;  /* 0x00027000011b7983 */ /* 0x000f280000300800 */
[----:B------:R0:W-:Y:S04]  /*a35d0*/  STL [R1+0x730], R26 ;  /* 0x0007301a01007387 */ /* 0x0001e80000100800 */
[----:B------:R-:W-:Y:S04]  /*a35e0*/  STL [R1+0x438], R5 ;  /* 0x0004380501007387 */ /* 0x000fe80000100800 */
[----:B0-----:R-:W4:Y:S01]  /*a35f0*/  LDL.LU R26, [R1+0x268] ;  /* 0x00026800011a7983 */ /* 0x001f220000300800 */
[----:B------:R-:W-:-:S03]  /*a3600*/  PRMT R61, R61, 0x5410, R60 ;  /* 0x000054103d3d7816 */ /* 0x000fc6000000003c */
[----:B------:R-:W3:Y:S04]  /*a3610*/  LDL.LU R60, [R1+0x3be0] ;  /* 0x003be000013c7983 */ /* 0x000ee80000300800 */
[----:B------:R0:W-:Y:S04]  /*a3620*/  STL [R1+0x72c], R61 ;  /* 0x00072c3d01007387 */ /* 0x0001e80000100800 */
[----:B0-----:R-:W2:Y:S01]  /*a3630*/  LDL.LU R61, [R1+0x3bdc] ;  /* 0x003bdc00013d7983 */ /* 0x001ea20000300800 */
[----:B------:R-:W-:Y:S01]  /*a3640*/  VIADD R5, R5, UR4 ;  /* 0x0000000405057c36 */ /* 0x000fe20008000000 */
[----:B------:R-:W-:Y:S01]  /*a3650*/  ULDC UR4, c[0x0][0x248] ;  /* 0x0000920000047ab9 */ /* 0x000fe20000000800 */
[----:B--2---:R-:W-:-:S02]  /*a3660*/  PRMT R16, R16, 0x5410, R61 ;  /* 0x0000541010107816 */ /* 0x004fc4000000003d */
[----:B------:R-:W2:Y:S01]  /*a3670*/  LDL.LU R61, [R1+0x28c] ;  /* 0x00028c00013d7983 */ /* 0x000ea20000300800 */
[----:B---3--:R-:W-:-:S03]  /*a3680*/  PRMT R25, R25, 0x5410, R60 ;  /* 0x0000541019197816 */ /* 0x008fc6000000003c */
[----:B------:R0:W-:Y:S01]  /*a3690*/  STL [R1+0x728], R16 ;  /* 0x0007281001007387 */ /* 0x0001e20000100800 */
[----:B------:R-:W-:-:S03]  /*a36a0*/  PRMT R19, R19, 0x5410, R59 ;  /* 0x0000541013137816 */ /* 0x000fc6000000003b */
[----:B0-----:R-:W3:Y:S04]  /*a36b0*/  LDL.LU R16, [R1+0x26c] ;  /* 0x00026c0001107983 */ /* 0x001ee80000300800 */
[----:B------:R0:W-:Y:S04]  /*a36c0*/  STL [R1+0x428], R5 ;  /* 0x0004280501007387 */ /* 0x0001e80000100800 */
[----:B------:R1:W-:Y:S01]  /*a36d0*/  STL [R1+0x724], R25 ;  /* 0x0007241901007387 */ /* 0x0003e20000100800 */
[----:B0-----:R-:W-:Y:S01]  /*a36e0*/  VIADD R5, R5, UR4 ;  /* 0x0000000405057c36 */ /* 0x001fe20008000000 */
[----:B------:R-:W-:Y:S01]  /*a36f0*/  PRMT R57, R56, 0x5410, R57 ;  /* 0x0000541038397816 */ /* 0x000fe20000000039 */
[----:B------:R-:W-:Y:S01]  /*a3700*/  ULDC UR4, c[0x0][0x248] ;  /* 0x0000920000047ab9 */ /* 0x000fe20000000800 */
[----:B-1----:R-:W3:Y:S04]  /*a3710*/  LDL.LU R25, [R1+0x264] ;  /* 0x0002640001197983 */ /* 0x002ee80000300800 */
[----:B------:R-:W3:Y:S04]  /*a3720*/  LDL.LU R59, [R1+0x1b8] ;  /* 0x0001b800013b7983 */ /* 0x000ee80000300800 */
[----:B------:R0:W-:Y:S04]  /*a3730*/  STL [R1+0x71c], R19 ;  /* 0x00071c1301007387 */ /* 0x0001e80000100800 */
[----:B------:R-:W-:Y:S04]  /*a3740*/  STL [R1+0x418], R5 ;  /* 0x0004180501007387 */ /* 0x000fe80000100800 */
[----:B0-----:R-:W3:Y:S01]  /*a3750*/  LDL.LU R19, [R1+0x250] ;  /* 0x0002500001137983 */ /* 0x001ee20000300800 */
[----:B--2---:R-:W-:-:S03]  /*a3760*/  PRMT R60, R61, 0x5410, R58 ;  /* 0x000054103d3c7816 */ /* 0x004fc6000000003a */
[----:B------:R-:W2:Y:S04]  /*a3770*/  LDL.LU R58, [R1+0x258] ;  /* 0x00025800013a7983 */ /* 0x000ea80000300800 */
[----:B------:R0:W-:Y:S04]  /*a3780*/  STL [R1+0x718], R60 ;  /* 0x0007183c01007387 */ /* 0x0001e80000100800 */
[----:B0-----:R-:W2:Y:S04]  /*a3790*/  LDL.LU R60, [R1+0x194] ;  /* 0x00019400013c7983 */ /* 0x001ea80000300800 */
[----:B------:R-:W2:Y:S04]  /*a37a0*/  LDL.LU R61, [R1+0x244] ;  /* 0x00024400013d7983 */ /* 0x000ea80000300800 */
[----:B------:R-:W4:Y:S01]  /*a37b0*/  LDL.LU R56, [R1+0x3bd8] ;  /* 0x003bd80001387983 */ /* 0x000f220000300800 */
[----:B------:R-:W-:Y:S01]  /*a37c0*/  VIADD R5, R5, UR4 ;  /* 0x0000000405057c36 */ /* 0x000fe20008000000 */
[----:B------:R-:W-:-:S04]  /*a37d0*/  ULDC UR4, c[0x0][0x248] ;  /* 0x0000920000047ab9 */ /* 0x000fc80000000800 */
[----:B------:R-:W-:Y:S04]  /*a37e0*/  STL [R1+0x408], R5 ;  /* 0x0004080501007387 */ /* 0x000fe80000100800 */
[----:B------:R0:W-:Y:S04]  /*a37f0*/  STL [R1+0x714], R57 ;  /* 0x0007143901007387 */ /* 0x0001e80000100800 */
[----:B0-----:R-:W2:Y:S01]  /*a3800*/  LDL.LU R57, [R1+0x188] ;  /* 0x0001880001397983 */ /* 0x001ea20000300800 */
[----:B----4-:R-:W-:-:S03]  /*a3810*/  PRMT R56, R10, 0x5410, R56 ;  /* 0x000054100a387816 */ /* 0x010fc60000000038 */
[----:B------:R-:W4:Y:S04]  /*a3820*/  LDL.LU R10, [R1+0x3bd4] ;  /* 0x003bd400010a7983 */ /* 0x000f280000300800 */
[----:B------:R0:W-:Y:S04]  /*a3830*/  STL [R1+0x70c], R56 ;  /* 0x00070c3801007387 */ /* 0x0001e80000100800 */
[----:B0-----:R-:W2:Y:S01]  /*a3840*/  LDL.LU R56, [R1+0x1ac] ;  /* 0x0001ac0001387983 */ /* 0x001ea20000300800 */
[----:B------:R-:W-:Y:S01]  /*a3850*/  VIADD R5, R5, UR4 ;  /* 0x0000000405057c36 */ /* 0x000fe20008000000 */
[----:B------:R-:W-:Y:S01]  /*a3860*/  PRMT R11, R28, 0x5410, R11 ;  /* 0x000054101c0b7816 */ /* 0x000fe2000000000b */
[----:B------:R-:W-:Y:S01]  /*a3870*/  ULDC UR4, c[0x0][0x248] ;  /* 0x0000920000047ab9 */ /* 0x000fe20000000800 */
[----:B------:R-:W-:-:S02]  /*a3880*/  PRMT R12, R27, 0x5410, R12 ;  /* 0x000054101b0c7816 */ /* 0x000fc4000000000c */
[----:B----4-:R-:W-:Y:S02]  /*a3890*/  PRMT R29, R29, 0x5410, R10 ;  /* 0x000054101d1d7816 */ /* 0x010fe4000000000a */
[----:B------:R-:W4:Y:S04]  /*a38a0*/  LDL.LU R10, [R1+0x25c] ;  /* 0x00025c00010a7983 */ /* 0x000f280000300800 */
[----:B------:R-:W-:Y:S04]  /*a38b0*/  STL [R1+0x710], R29 ;  /* 0x0007101d01007387 */ /* 0x000fe80000100800 */
[----:B------:R0:W-:Y:S04]  /*a38c0*/  STL [R1+0x3f4], R5 ;  /* 0x0003f40501007387 */ /* 0x0001e80000100800 */
[----:B------:R1:W-:Y:S01]  /*a38d0*/  STL [R1+0x708], R11 ;  /* 0x0007080b01007387 */ /* 0x0003e20000100800 */
[----:B0-----:R-:W-:-:S03]  /*a38e0*/  VIADD R5, R5, UR4 ;  /* 0x0000000405057c36 */ /* 0x001fc60008000000 */
[----:B------:R-:W-:Y:S01]  /*a38f0*/  STL [R1+0x704], R12 ;  /* 0x0007040c01007387 */ /* 0x000fe20000100800 */
[----:B------:R-:W-:Y:S01]  /*a3900*/  ULDC UR4, c[0x0][0x248] ;  /* 0x0000920000047ab9 */ /* 0x000fe20000000800 */
[----:B-1----:R-:W-:Y:S02]  /*a3910*/  PRMT R11, R26, 0x5410, R13 ;  /* 0x000054101a0b7816 */ /* 0x002fe4000000000d */
[----:B------:R-:W-:Y:S04]  /*a3920*/  STL [R1+0x3d8], R5 ;  /* 0x0003d80501007387 */ /* 0x000fe80000100800 */
[----:B------:R-:W2:Y:S04]  /*a3930*/  LDL.LU R28, [R1+0x19c] ;  /* 0x00019c00011c7983 */ /* 0x000ea80000300800 */
[----:B------:R3:W-:Y:S04]  /*a3940*/  STL [R1+0x700], R11 ;  /* 0x0007000b01007387 */ /* 0x0007e80000100800 */
[----:B------:R-:W2:Y:S01]  /*a3950*/  LDL.LU R27, [R1+0x248] ;  /* 0x00024800011b7983 */ /* 0x000ea20000300800 */
[----:B---3--:R-:W-:-:S03]  /*a3960*/  PRMT R11, R16, 0x5410, R14 ;  /* 0x00005410100b7816 */ /* 0x008fc6000000000e */
[----:B------:R-:W3:Y:S04]  /*a3970*/  LDL.LU R16, [R1+0x184] ;  /* 0x0001840001107983 */ /* 0x000ee80000300800 */
[----:B------:R-:W3:Y:S01]  /*a3980*/  LDL.LU R29, [R1+0x23c] ;  /* 0x00023c00011d7983 */ /* 0x000ee20000300800 */
[----:B------:R-:W-:Y:S01]  /*a3990*/  VIADD R5, R5, UR4 ;  /* 0x0000000405057c36 */ /* 0x000fe20008000000 */
[----:B------:R-:W-:Y:S02]  /*a39a0*/  ULDC UR4, c[0x0][0x248] ;  /* 0x0000920000047ab9 */ /* 0x000fe40000000800 */
[----:B------:R-:W-:Y:S04]  /*a39b0*/  STL [R1+0x6fc], R11 ;  /* 0x0006fc0b01007387 */ /* 0x000fe80000100800 */
[----:B------:R0:W-:Y:S04]  /*a39c0*/  STL [R1+0x3c4], R5 ;  /* 0x0003c40501007387 */ /* 0x0001e80000100800 */
[----:B------:R-:W3:Y:S01]  /*a39d0*/  LDL.LU R26, [R1+0x240] ;  /* 0x00024000011a7983 */ /* 0x000ee20000300800 */
[----:B0-----:R-:W-:Y:S01]  /*a39e0*/  VIADD R5, R5, UR4 ;  /* 0x0000000405057c36 */ /* 0x001fe20008000000 */
[----:B------:R-:W-:Y:S01]  /*a39f0*/  ULDC UR4, c[0x0][0x248] ;  /* 0x0000920000047ab9 */ /* 0x000fe20000000800 */
[----:B----4-:R-:W-:-:S02]  /*a3a00*/  PRMT R11, R10, 0x5410, R15 ;  /* 0x000054100a0b7816 */ /* 0x010fc4000000000f */
[----:B--2---:R-:W-:-:S03]  /*a3a10*/  PRMT R10, R25, 0x5410, R56 ;  /* 0x00005410190a7816 */ /* 0x004fc60000000038 */
[----:B------:R0:W-:Y:S04]  /*a3a20*/  STL [R1+0x6ec], R11 ;  /* 0x0006ec0b01007387 */ /* 0x0001e80000100800 */
[----:B------:R-:W2:Y:S04]  /*a3a30*/  LDL.LU R25, [R1+0x228] ;  /* 0x0002280001197983 */ /* 0x000ea80000300800 */
[----:B------:R1:W-:Y:S01]  /*a3a40*/  STL [R1+0x6e8], R10 ;  /* 0x0006e80a01007387 */ /* 0x0003e20000100800 */
[----:B0-----:R-:W-:-:S03]  /*a3a50*/  PRMT R11, R58, 0x5410, R57 ;  /* 0x000054103a0b7816 */ /* 0x001fc60000000039 */
[----:B------:R0:W-:Y:S01]  /*a3a60*/  STL [R1+0x3b4], R5 ;  /* 0x0003b40501007387 */ /* 0x0001e20000100800 */
[----:B-1----:R-:W-:-:S03]  /*a3a70*/  PRMT R10, R19, 0x5410, R59 ;  /* 0x00005410130a7816 */ /* 0x002fc6000000003b */
[----:B------:R-:W-:Y:S01]  /*a3a80*/  STL [R1+0x6e4], R11 ;  /* 0x0006e40b01007387 */ /* 0x000fe20000100800 */
[----:B0-----:R-:W-:-:S03]  /*a3a90*/  VIADD R5, R5, UR4 ;  /* 0x0000000405057c36 */ /* 0x001fc60008000000 */
[----:B------:R-:W4:Y:S01]  /*a3aa0*/  LDL.LU R19, [R1+0x230] ;  /* 0x0002300001137983 */ /* 0x000f220000300800 */
[----:B------:R-:W-:-:S03]  /*a3ab0*/  ULDC UR4, c[0x0][0x248] ;  /* 0x0000920000047ab9 */ /* 0x000fc60000000800 */
[----:B------:R0:W-:Y:S04]  /*a3ac0*/  STL [R1+0x6d4], R10 ;  /* 0x0006d40a01007387 */ /* 0x0001e80000100800 */
[----:B------:R1:W-:Y:S04]  /*a3ad0*/  STL [R1+0x3c0], R5 ;  /* 0x0003c00501007387 */ /* 0x0003e80000100800 */
[----:B------:R-:W4:Y:S01]  /*a3ae0*/  LDL.LU R15, [R1+0x218] ;  /* 0x00021800010f7983 */ /* 0x000f220000300800 */
[----:B0-----:R-:W-:Y:S01]  /*a3af0*/  PRMT R10, R61, 0x5410, R60 ;  /* 0x000054103d0a7816 */ /* 0x001fe2000000003c */
[----:B-1----:R-:W-:-:S04]  /*a3b00*/  VIADD R5, R5, UR4 ;  /* 0x0000000405057c36 */ /* 0x002fc80008000000 */
[----:B------:R0:W-:Y:S01]  /*a3b10*/  STL [R1+0x6d0], R10 ;  /* 0x0006d00a01007387 */ /* 0x0001e20000100800 */
[----:B------:R-:W-:Y:S01]  /*a3b20*/  PRMT R27, R27, 0x5410, R28 ;  /* 0x000054101b1b7816 */ /* 0x000fe2000000001c */
[----:B------:R-:W-:Y:S02]  /*a3b30*/  ULDC UR4, c[0x0][0x248] ;  /* 0x0000920000047ab9 */ /* 0x000fe40000000800 */
[----:B------:R-:W4:Y:S04]  /*a3b40*/  LDL.LU R14, [R1+0x17c] ;  /* 0x00017c00010e7983 */ /* 0x000f280000300800 */
[----:B------:R-:W4:Y:S04]  /*a3b50*/  LDL.LU R13, [R1+0x200] ;  /* 0x00020000010d7983 */ /* 0x000f280000300800 */
[----:B------:R-:W-:Y:S04]  /*a3b60*/  STL [R1+0x3d4], R5 ;  /* 0x0003d40501007387 */ /* 0x000fe80000100800 */
[----:B------:R-:W4:Y:S04]  /*a3b70*/  LDL.LU R12, [R1+0x178] ;  /* 0x00017800010c7983 */ /* 0x000f280000300800 */
[----:B------:R-:W4:Y:S04]  /*a3b80*/  LDL.LU R11, [R1+0x204] ;  /* 0x00020400010b7983 */ /* 0x000f280000300800 */
[----:B0-----:R-:W4:Y:S04]  /*a3b90*/  LDL.LU R10, [R1+0x14c] ;  /* 0x00014c00010a7983 */ /* 0x001f280000300800 */
[----:B------:R-:W4:Y:S04]  /*a3ba0*/  LDL.LU R56, [R1+0x1fc] ;  /* 0x0001fc0001387983 */ /* 0x000f280000300800 */
[----:B------:R-:W4:Y:S04]  /*a3bb0*/  LDL.LU R57, [R1+0x144] ;  /* 0x0001440001397983 */ /* 0x000f280000300800 */
[----:B------:R-:W4:Y:S04]  /*a3bc0*/  LDL.LU R58, [R1+0x1f8] ;  /* 0x0001f800013a7983 */ /* 0x000f280000300800 */
[----:B------:R-:W4:Y:S04]  /*a3bd0*/  LDL.LU R59, [R1+0x158] ;  /* 0x00015800013b7983 */ /* 0x000f280000300800 */
[----:B------:R-:W4:Y:S01]  /*a3be0*/  LDL.LU R60, [R1+0x1f0] ;  /* 0x0001f000013c7983 */ /* 0x000f220000300800 */
[----:B---3--:R-:W-:-:S03]  /*a3bf0*/  PRMT R29, R29, 0x5410, R16 ;  /* 0x000054101d1d7816 */ /* 0x008fc60000000010 */
[----:B------:R-:W3:Y:S04]  /*a3c00*/  LDL.LU R61, [R1+0x1e4] ;  /* 0x0001e400013d7983 */ /* 0x000ee80000300800 */
[----:B------:R-:W3:Y:S04]  /*a3c10*/  LDL.LU R28, [R1+0x140] ;  /* 0x00014000011c7983 */ /* 0x000ee80000300800 */
[----:B------:R0:W-:Y:S04]  /*a3c20*/  STL [R1+0x6c8], R27 ;  /* 0x0006c81b01007387 */ /* 0x0001e80000100800 */
[----:B0-----:R-:W3:Y:S04]  /*a3c30*/  LDL.LU R27, [R1+0x1e0] ;  /* 0x0001e000011b7983 */ /* 0x001ee80000300800 */
[----:B------:R-:W3:Y:S01]  /*a3c40*/  LDL.LU R16, [R1+0x3bd0] ;  /* 0x003bd00001107983 */ /* 0x000ee20000300800 */
[----:B------:R-:W-:Y:S01]  /*a3c50*/  VIADD R5, R5, UR4 ;  /* 0x0000000405057c36 */ /* 0x000fe20008000000 */
[----:B------:R-:W-:-:S02]  /*a3c60*/  ULDC UR4, c[0x0][0x248] ;  /* 0x0000920000047ab9 */ /* 0x000fc40000000800 */
[----:B------:R0:W-:Y:S01]  /*a3c70*/  STL [R1+0x6c4], R29 ;  /* 0x0006c41d01007387 */ /* 0x0001e20000100800 */
[----:B--2---:R-:W-:Y:S02]  /*a3c80*/  PRMT R25, R25, 0x5410, R17 ;  /* 0x0000541019197816 */ /* 0x004fe40000000011 */
[----:B----4-:R-:W-:Y:S02]  /*a3c90*/  PRMT R18, R19, 0x5410, R18 ;  /* 0x0000541013127816 */ /* 0x010fe40000000012 */
[----:B---3--:R-:W-:Y:S02]  /*a3ca0*/  PRMT R26, R26, 0x5410, R16 ;  /* 0x000054101a1a7816 */ /* 0x008fe40000000010 */
[----:B------:R-:W2:Y:S04]  /*a3cb0*/  LDL.LU R16, [R1+0x208] ;  /* 0x0002080001107983 */ /* 0x000ea80000300800 */
[----:B------:R1:W-:Y:S04]  /*a3cc0*/  STL [R1+0x6b8], R26 ;  /* 0x0006b81a01007387 */ /* 0x0003e80000100800 */
[----:B------:R-:W-:Y:S04]  /*a3cd0*/  STL [R1+0x3f0], R5 ;  /* 0x0003f00501007387 */ /* 0x000fe80000100800 */
[----:B------:R-:W2:Y:S04]  /*a3ce0*/  LDL.LU R17, [R1+0x174] ;  /* 0x0001740001117983 */ /* 0x000ea80000300800 */
[----:B0-----:R-:W3:Y:S04]  /*a3cf0*/  LDL.LU R29, [R1+0x1d0] ;  /* 0x0001d000011d7983 */ /* 0x001ee80000300800 */
[----:B------:R0:W-:Y:S04]  /*a3d00*/  STL [R1+0x6bc], R25 ;  /* 0x0006bc1901007387 */ /* 0x0001e80000100800 */
[----:B-1----:R-:W4:Y:S04]  /*a3d10*/  LDL.LU R26, [R1+0x1c8] ;  /* 0x0001c800011a7983 */ /* 0x002f280000300800 */
[----:B0-----:R-:W3:Y:S04]  /*a3d20*/  LDL.LU R25, [R1+0x1cc] ;  /* 0x0001cc0001197983 */ /* 0x001ee80000300800 */
[----:B------:R-:W4:Y:S04]  /*a3d30*/  LDL.LU R19, [R1+0x3bcc] ;  /* 0x003bcc0001137983 */ /* 0x000f280000300800 */
[----:B------:R0:W-:Y:S04]  /*a3d40*/  STL [R1+0x6b4], R18 ;  /* 0x0006b41201007387 */ /* 0x0001e80000100800 */
[----:B0-----:R-:W4:Y:S01]  /*a3d50*/  LDL.LU R18, [R1+0x21c] ;  /* 0x00021c0001127983 */ /* 0x001f220000300800 */
[----:B------:R-:W-:Y:S01]  /*a3d60*/  VIADD R5, R5, UR4 ;  /* 0x0000000405057c36 */ /* 0x000fe20008000000 */
[----:B------:R-:W-:-:S04]  /*a3d70*/  ULDC UR4, c[0x0][0x248] ;  /* 0x0000920000047ab9 */ /* 0x000fc80000000800 */
[----:B------:R0:W-:Y:S01]  /*a3d80*/  STL [R1+0x3d0], R5 ;  /* 0x0003d00501007387 */ /* 0x0001e20000100800 */
[----:B------:R-:W-:Y:S02]  /*a3d90*/  PRMT R15, R15, 0x5410, R20 ;  /* 0x000054100f0f7816 */ /* 0x000fe40000000014 */
[----:B------:R-:W-:Y:S01]  /*a3da0*/  PRMT R13, R13, 0x5410, R14 ;  /* 0x000054100d0d7816 */ /* 0x000fe2000000000e */
[----:B0-----:R-:W-:Y:S01]  /*a3db0*/  VIADD R5, R5, UR4 ;  /* 0x0000000405057c36 */ /* 0x001fe20008000000 */
[----:B------:R-:W-:Y:S01]  /*a3dc0*/  ULDC UR4, c[0x0][0x248] ;  /* 0x0000920000047ab9 */ /* 0x000fe20000000800 */
[----:B------:R-:W-:Y:S02]  /*a3dd0*/  PRMT R11, R11, 0x5410, R12 ;  /* 0x000054100b0b7816 */ /* 0x000fe4000000000c */
[----:B------:R-:W-:Y:S02]  /*a3de0*/  LOP3.LUT R23, R23, 0xffff, RZ, 0xc0, !PT ;  /* 0x0000ffff17177812 */ /* 0x000fe400078ec0ff */
[----:B------:R-:W-:-:S02]  /*a3df0*/  LOP3.LUT R24, R24, 0xffff, RZ, 0xc0, !PT ;  /* 0x0000ffff18187812 */ /* 0x000fc400078ec0ff */
[--C-:B------:R-:W-:Y:S02]  /*a3e00*/  PRMT R23, R23, 0x3340, R0.reuse ;  /* 0x0000334017177816 */ /* 0x100fe40000000000 */
[----:B------:R-:W-:Y:S02]  /*a3e10*/  PRMT R24, R24, 0x3340, R0 ;  /* 0x0000334018187816 */ /* 0x000fe40000000000 */
[----:B--2---:R-:W-:Y:S02]  /*a3e20*/  PRMT R16, R16, 0x5410, R17 ;  /* 0x0000541010107816 */ /* 0x004fe40000000011 */
[----:B----4-:R-:W-:-:S05]  /*a3e30*/  PRMT R18, R18, 0x5410, R19 ;  /* 0x0000541012127816 */ /* 0x010fca0000000013 */
[----:B------:R-:W-:Y:S04]  /*a3e40*/  STL [R1+0x6ac], R18 ;  /* 0x0006ac1201007387 */ /* 0x000fe80000100800 */
[----:B------:R-:W-:Y:S04]  /*a3e50*/  STL [R1+0x6a8], R16 ;  /* 0x0006a81001007387 */ /* 0x000fe80000100800 */
[----:B------:R0:W-:Y:S04]  /*a3e60*/  STL [R1+0x3bc], R5 ;  /* 0x0003bc0501007387 */ /* 0x0001e80000100800 */
[----:B------:R-:W-:Y:S01]  /*a3e70*/  STL [R1+0x6a4], R15 ;  /* 0x0006a40f01007387 */ /* 0x000fe20000100800 */
[----:B0-----:R-:W-:-:S03]  /*a3e80*/  VIADD R5, R5, UR4 ;  /* 0x0000000405057c36 */ /* 0x001fc60008000000 */
[----:B------:R-:W-:Y:S01]  /*a3e90*/  STL [R1+0x698], R13 ;  /* 0x0006980d01007387 */ /* 0x000fe20000100800 */
[----:B------:R-:W-:-:S03]  /*a3ea0*/  ULDC UR4, c[0x0][0x248] ;  /* 0x0000920000047ab9 */ /* 0x000fc60000000800 */
[----:B------:R0:W-:Y:S04]  /*a3eb0*/  STL [R1+0x3b8], R5 ;  /* 0x0003b80501007387 */ /* 0x0001e80000100800 */
[----:B------:R1:W-:Y:S01]  /*a3ec0*/  STL [R1+0x694], R11 ;  /* 0x0006940b01007387 */ /* 0x0003e20000100800 */
[----:B0-----:R-:W-:Y:S01]  /*a3ed0*/  VIADD R5, R5, UR4 ;  /* 0x0000000405057c36 */ /* 0x001fe20008000000 */
[----:B------:R-:W-:Y:S01]  /*a3ee0*/  ULDC UR4, c[0x0][0x248] ;  /* 0x0000920000047ab9 */ /* 0x000fe20000000800 */
[----:B-1----:R-:W-:Y:S02]  /*a3ef0*/  PRMT R11, R56, 0x5410, R10 ;  /* 0x00005410380b7816 */ /* 0x002fe4000000000a */
[----:B------:R-:W-:-:S03]  /*a3f00*/  PRMT R10, R58, 0x5410, R57 ;  /* 0x000054103a0a7816 */ /* 0x000fc60000000039 */
[----:B------:R0:W-:Y:S04]  /*a3f10*/  STL [R1+0x690], R11 ;  /* 0x0006900b01007387 */ /* 0x0001e80000100800 */
[----:B------:R1:W-:Y:S04]  /*a3f20*/  STL [R1+0x3cc], R5 ;  /* 0x0003cc0501007387 */ /* 0x0003e80000100800 */
[----:B------:R2:W-:Y:S01]  /*a3f30*/  STL [R1+0x688], R10 ;  /* 0x0006880a01007387 */ /* 0x0005e20000100800 */
[----:B0-----:R-:W-:Y:S01]  /*a3f40*/  PRMT R11, R60, 0x5410, R59 ;  /* 0x000054103c0b7816 */ /* 0x001fe2000000003b */
[----:B-1----:R-:W-:-:S04]  /*a3f50*/  VIADD R5, R5, UR4 ;  /* 0x0000000405057c36 */ /* 0x002fc80008000000 */
[----:B------:R-:W-:Y:S01]  /*a3f60*/  STL [R1+0x684], R11 ;  /* 0x0006840b01007387 */ /* 0x000fe20000100800 */
[----:B------:R-:W-:Y:S01]  /*a3f70*/  ULDC UR4, c[0x0][0x248] ;  /* 0x0000920000047ab9 */ /* 0x000fe20000000800 */
[----:B--2---:R-:W-:Y:S02]  /*a3f80*/  PRMT R10, R61, 0x5410, R21 ;  /* 0x000054103d0a7816 */ /* 0x004fe40000000015 */
[----:B------:R0:W-:Y:S04]  /*a3f90*/  STL [R1+0x3ec], R5 ;  /* 0x0003ec0501007387 */ /* 0x0001e80000100800 */
[----:B------:R1:W-:Y:S04]  /*a3fa0*/  STL [R1+0x680], R10 ;  /* 0x0006800a01007387 */ /* 0x0003e80000100800 */
[----:B------:R-:W2:Y:S01]  /*a3fb0*/  LDL.LU R56, [R1+0x130] ;  /* 0x0001300001387983 */ /* 0x000ea20000300800 */
[----:B0-----:R-:W-:Y:S01]  /*a3fc0*/  VIADD R5, R5, UR4 ;  /* 0x0000000405057c36 */ /* 0x001fe20008000000 */
[----:B------:R-:W-:-:S02]  /*a3fd0*/  ULDC UR4, c[0x0][0x248] ;  /* 0x0000920000047ab9 */ /* 0x000fc40000000800 */
[----:B------:R-:W2:Y:S01]  /*a3fe0*/  LDL.LU R61, [R1+0x1bc] ;  /* 0x0001bc00013d7983 */ /* 0x000ea20000300800 */
[----:B-1----:R-:W-:-:S05]  /*a3ff0*/  PRMT R10, R27, 0x5410, R28 ;  /* 0x000054101b0a7816 */ /* 0x002fca000000001c */
[----:B------:R3:W-:Y:S01]  /*a4000*/  STL [R1+0x1d4], R10 ;  /* 0x0001d40a01007387 */ /* 0x0007e20000100800 */
[----:B------:R-:W-:-:S03]  /*a4010*/  PRMT R11, R26, 0x5410, R23 ;  /* 0x000054101a0b7816 */ /* 0x000fc60000000017 */
[----:B------:R0:W-:Y:S04]  /*a4020*/  STL [R1+0x3e8], R5 ;  /* 0x0003e80501007387 */ /* 0x0001e80000100800 */
[----:B------:R-:W4:Y:S01]  /*a4030*/  LDL.LU R28, [R1+0x12c] ;  /* 0x00012c00011c7983 */ /* 0x000f220000300800 */
[----:B---3--:R-:W-:-:S03]  /*a4040*/  PRMT R10, R29, 0x5410, R22 ;  /* 0x000054101d0a7816 */ /* 0x008fc60000000016 */
[----:B------:R-:W4:Y:S01]  /*a4050*/  LDL.LU R27, [R1+0x1b0] ;  /* 0x0001b000011b7983 */ /* 0x000f220000300800 */
[----:B0-----:R-:W-:Y:S01]  /*a4060*/  VIADD R5, R5, UR4 ;  /* 0x0000000405057c36 */ /* 0x001fe20008000000 */
[----:B------:R-:W-:Y:S02]  /*a4070*/  ULDC UR4, c[0x0][0x248] ;  /* 0x0000920000047ab9 */ /* 0x000fe40000000800 */
[----:B------:R0:W-:Y:S04]  /*a4080*/  STL [R1+0x1d0], R10 ;  /* 0x0001d00a01007387 */ /* 0x0001e80000100800 */
[----:B------:R-:W-:Y:S01]  /*a4090*/  STL [R1+0x1c4], R11 ;  /* 0x0001c40b01007387 */ /* 0x000fe20000100800 */
[----:B0-----:R-:W-:-:S03]  /*a40a0*/  PRMT R10, R25, 0x5410, R24 ;  /* 0x00005410190a7816 */ /* 0x001fc60000000018 */
[----:B------:R0:W-:Y:S04]  /*a40b0*/  STL [R1+0x3e4], R5 ;  /* 0x0003e40501007387 */ /* 0x0001e80000100800 */
[----:B------:R-:W3:Y:S04]  /*a40c0*/  LDL.LU R29, [R1+0x134] ;  /* 0x00013400011d7983 */ /* 0x000ee80000300800 */
[----:B------:R-:W-:Y:S04]  /*a40d0*/  STL [R1+0x1c0], R10 ;  /* 0x0001c00a01007387 */ /* 0x000fe80000100800 */
[----:B------:R-:W3:Y:S04]  /*a40e0*/  LDL.LU R24, [R1+0x1a8] ;  /* 0x0001a80001187983 */ /* 0x000ee80000300800 */
[----:B------:R-:W3:Y:S04]  /*a40f0*/  LDL.LU R26, [R1+0x104] ;  /* 0x00010400011a7983 */ /* 0x000ee80000300800 */
[----:B------:R-:W3:Y:S01]  /*a4100*/  LDL.LU R25, [R1+0x1a4] ;  /* 0x0001a40001197983 */ /* 0x000ee20000300800 */
[----:B0-----:R-:W-:Y:S01]  /*a4110*/  VIADD R5, R5, UR4 ;  /* 0x0000000405057c36 */ /* 0x001fe20008000000 */
[----:B------:R-:W-:-:S02]  /*a4120*/  ULDC UR4, c[0x0][0x248] ;  /* 0x0000920000047ab9 */ /* 0x000fc40000000800 */
[----:B------:R-:W3:Y:S04]  /*a4130*/  LDL.LU R23, [R1+0x118] ;  /* 0x0001180001177983 */ /* 0x000ee80000300800 */
[----:B------:R-:W3:Y:S04]  /*a4140*/  LDL.LU R22, [R1+0x198] ;  /* 0x0001980001167983 */ /* 0x000ee80000300800 */
[----:B------:R-:W3:Y:S04]  /*a4150*/  LDL.LU R21, [R1+0x114] ;  /* 0x0001140001157983 */ /* 0x000ee80000300800 */
        /* <DEDUP_REMOVED lines=11> */
[----:B0-----:R-:W-:Y:S01]  /*a4210*/  VIADD R5, R5, UR4 ;  /* 0x0000000405057c36 */ /* 0x001fe20008000000 */
[----:B------:R-:W-:-:S02]  /*a4220*/  ULDC UR4, c[0x0][0x248] ;  /* 0x0000920000047ab9 */ /* 0x000fc40000000800 */
[----:B------:R-:W3:Y:S04]  /*a4230*/  LDL.LU R58, [R1+0x170] ;  /* 0x00017000013a7983 */ /* 0x000ee80000300800 */
[----:B------:R-:W3:Y:S04]  /*a4240*/  LDL.LU R59, [R1+0xe0] ;  /* 0x0000e000013b7983 */ /* 0x000ee80000300800 */
[----:B------:R-:W3:Y:S01]  /*a4250*/  LDL.LU R60, [R1+0x164] ;  /* 0x00016400013c7983 */ /* 0x000ee20000300800 */
[----:B--2---:R-:W-:-:S05]  /*a4260*/  PRMT R11, R61, 0x5410, R56 ;  /* 0x000054103d0b7816 */ /* 0x004fca0000000038 */
[----:B------:R0:W-:Y:S04]  /*a4270*/  STL [R1+0x1b8], R11 ;  /* 0x0001b80b01007387 */ /* 0x0001e80000100800 */
[----:B0-----:R-:W2:Y:S01]  /*a4280*/  LDL.LU R11, [R1+0xe8] ;  /* 0x0000e800010b7983 */ /* 0x001ea20000300800 */
[----:B----4-:R-:W-:-:S05]  /*a4290*/  PRMT R10, R27, 0x5410, R28 ;  /* 0x000054101b0a7816 */ /* 0x010fca000000001c */
[----:B------:R0:W-:Y:S04]  /*a42a0*/  STL [R1+0x1ac], R10 ;  /* 0x0001ac0a01007387 */ /* 0x0001e80000100800 */
[----:B0-----:R-:W2:Y:S04]  /*a42b0*/  LDL.LU R10, [R1+0x160] ;  /* 0x00016000010a7983 */ /* 0x001ea80000300800 */
[----:B------:R-:W4:Y:S04]  /*a42c0*/  LDL.LU R56, [R1+0xcc] ;  /* 0x0000cc0001387983 */ /* 0x000f280000300800 */
[----:B------:R-:W-:Y:S04]  /*a42d0*/  STL [R1+0x3e0], R5 ;  /* 0x0003e00501007387 */ /* 0x000fe80000100800 */
[----:B------:R-:W4:Y:S01]  /*a42e0*/  LDL.LU R61, [R1+0x15c] ;  /* 0x00015c00013d7983 */ /* 0x000f220000300800 */
[----:B---3--:R-:W-:-:S03]  /*a42f0*/  PRMT R24, R24, 0x5410, R29 ;  /* 0x0000541018187816 */ /* 0x008fc6000000001d */
[----:B------:R-:W3:Y:S04]  /*a4300*/  LDL.LU R28, [R1+0xd0] ;  /* 0x0000d000011c7983 */ /* 0x000ee80000300800 */
[----:B------:R-:W3:Y:S04]  /*a4310*/  LDL.LU R27, [R1+0x150] ;  /* 0x00015000011b7983 */ /* 0x000ee80000300800 */
[----:B------:R-:W3:Y:S04]  /*a4320*/  LDL.LU R29, [R1+0x3bc8] ;  /* 0x003bc800011d7983 */ /* 0x000ee80000300800 */
[----:B------:R0:W-:Y:S02]  /*a4330*/  STL [R1+0x1a8], R24 ;  /* 0x0001a81801007387 */ /* 0x0001e40000100800 */
[----:B0-----:R-:W-:-:S02]  /*a4340*/  PRMT R24, R25, 0x5410, R26 ;  /* 0x0000541019187816 */ /* 0x001fc4000000001a */
[----:B------:R-:W3:Y:S04]  /*a4350*/  LDL.LU R26, [R1+0xbc] ;  /* 0x0000bc00011a7983 */ /* 0x000ee80000300800 */
[----:B------:R-:W3:Y:S01]  /*a4360*/  LDL.LU R25, [R1+0x148] ;  /* 0x0001480001197983 */ /* 0x000ee20000300800 */
[----:B------:R-:W-:Y:S01]  /*a4370*/  PRMT R22, R22, 0x5410, R23 ;  /* 0x0000541016167816 */ /* 0x000fe20000000017 */
[----:B------:R-:W-:Y:S01]  /*a4380*/  VIADD R5, R5, UR4 ;  /* 0x0000000405057c36 */ /* 0x000fe20008000000 */
[----:B------:R-:W-:Y:S01]  /*a4390*/  ULDC UR4, c[0x0][0x248] ;  /* 0x0000920000047ab9 */ /* 0x000fe20000000800 */
[----:B------:R-:W-:Y:S01]  /*a43a0*/  STL [R1+0x19c], R24 ;  /* 0x00019c1801007387 */ /* 0x000fe20000100800 */
[----:B------:R-:W-:Y:S02]  /*a43b0*/  PRMT R20, R20, 0x5410, R21 ;  /* 0x0000541014147816 */ /* 0x000fe40000000015 */
[----:B------:R-:W-:Y:S01]  /*a43c0*/  PRMT R18, R18, 0x5410, R19 ;  /* 0x0000541012127816 */ /* 0x000fe20000000013 */
[----:B------:R-:W-:Y:S04]  /*a43d0*/  STL [R1+0x198], R22 ;  /* 0x0001981601007387 */ /* 0x000fe80000100800 */
[----:B------:R0:W-:Y:S01]  /*a43e0*/  STL [R1+0x404], R5 ;  /* 0x0004040501007387 */ /* 0x0001e20000100800 */
[----:B------:R-:W-:-:S03]  /*a43f0*/  PRMT R16, R16, 0x5410, R17 ;  /* 0x0000541010107816 */ /* 0x000fc60000000011 */
[----:B------:R-:W-:Y:S01]  /*a4400*/  STL [R1+0x194], R20 ;  /* 0x0001941401007387 */ /* 0x000fe20000100800 */
[----:B0-----:R-:W-:Y:S01]  /*a4410*/  VIADD R5, R5, UR4 ;  /* 0x0000000405057c36 */ /* 0x001fe20008000000 */
[----:B------:R-:W-:Y:S02]  /*a4420*/  ULDC UR4, c[0x0][0x248] ;  /* 0x0000920000047ab9 */ /* 0x000fe40000000800 */
[----:B------:R-:W-:Y:S01]  /*a4430*/  STL [R1+0x17c], R18 ;  /* 0x00017c1201007387 */ /* 0x000fe20000100800 */
[----:B------:R-:W-:-:S03]  /*a4440*/  PRMT R14, R14, 0x5410, R15 ;  /* 0x000054100e0e7816 */ /* 0x000fc6000000000f */
[----:B------:R0:W-:Y:S01]  /*a4450*/  STL [R1+0x414], R5 ;  /* 0x0004140501007387 */ /* 0x0001e20000100800 */
[----:B------:R-:W-:-:S03]  /*a4460*/  PRMT R12, R12, 0x5410, R13 ;  /* 0x000054100c0c7816 */ /* 0x000fc6000000000d */
[----:B------:R-:W-:Y:S01]  /*a4470*/  STL [R1+0x178], R16 ;  /* 0x0001781001007387 */ /* 0x000fe20000100800 */
[----:B0-----:R-:W-:Y:S01]  /*a4480*/  VIADD R5, R5, UR4 ;  /* 0x0000000405057c36 */ /* 0x001fe20008000000 */
[----:B------:R-:W-:Y:S02]  /*a4490*/  ULDC UR4, c[0x0][0x248] ;  /* 0x0000920000047ab9 */ /* 0x000fe40000000800 */
[----:B------:R-:W-:Y:S01]  /*a44a0*/  STL [R1+0x174], R14 ;  /* 0x0001740e01007387 */ /* 0x000fe20000100800 */
[----:B------:R-:W-:-:S03]  /*a44b0*/  PRMT R13, R58, 0x5410, R57 ;  /* 0x000054103a0d7816 */ /* 0x000fc60000000039 */
[----:B------:R0:W-:Y:S04]  /*a44c0*/  STL [R1+0x424], R5 ;  /* 0x0004240501007387 */ /* 0x0001e80000100800 */
[----:B------:R1:W-:Y:S01]  /*a44d0*/  STL [R1+0x168], R12 ;  /* 0x0001680c01007387 */ /* 0x0003e20000100800 */
[----:B0-----:R-:W-:-:S03]  /*a44e0*/  VIADD R5, R5, UR4 ;  /* 0x0000000405057c36 */ /* 0x001fc60008000000 */
[----:B------:R-:W-:Y:S01]  /*a44f0*/  STL [R1+0x158], R13 ;  /* 0x0001580d01007387 */ /* 0x000fe20000100800 */
[----:B------:R-:W-:Y:S01]  /*a4500*/  ULDC UR4, c[0x0][0x248] ;  /* 0x0000920000047ab9 */ /* 0x000fe20000000800 */
[----:B-1----:R-:W-:Y:S02]  /*a4510*/  PRMT R12, R60, 0x5410, R59 ;  /* 0x000054103c0c7816 */ /* 0x002fe4000000003b */
[----:B------:R0:W-:Y:S04]  /*a4520*/  STL [R1+0x434], R5 ;  /* 0x0004340501007387 */ /* 0x0001e80000100800 */
[----:B------:R-:W3:Y:S04]  /*a4530*/  LDL.LU R57, [R1+0xc0] ;  /* 0x0000c00001397983 */ /* 0x000ee80000300800 */
[----:B------:R1:W-:Y:S01]  /*a4540*/  STL [R1+0x118], R12 ;  /* 0x0001180c01007387 */ /* 0x0003e20000100800 */
[----:B0-----:R-:W-:Y:S01]  /*a4550*/  VIADD R5, R5, UR4 ;  /* 0x0000000405057c36 */ /* 0x001fe20008000000 */
[----:B------:R-:W-:-:S02]  /*a4560*/  ULDC UR4, c[0x0][0x248] ;  /* 0x0000920000047ab9 */ /* 0x000fc40000000800 */
[----:B------:R-:W3:Y:S04]  /*a4570*/  LDL.LU R58, [R1+0x13c] ;  /* 0x00013c00013a7983 */ /* 0x000ee80000300800 */
[----:B------:R-:W3:Y:S04]  /*a4580*/  LDL.LU R59, [R1+0xb0] ;  /* 0x0000b000013b7983 */ /* 0x000ee80000300800 */
[----:B------:R-:W3:Y:S01]  /*a4590*/  LDL.LU R60, [R1+0x124] ;  /* 0x00012400013c7983 */ /* 0x000ee20000300800 */
[----:B--2---:R-:W-:-:S05]  /*a45a0*/  PRMT R11, R10, 0x5410, R11 ;  /* 0x000054100a0b7816 */ /* 0x004fca000000000b */
[----:B------:R-:W-:Y:S01]  /*a45b0*/  STL [R1+0x114], R11 ;  /* 0x0001140b01007387 */ /* 0x000fe20000100800 */
[----:B----4-:R-:W-:-:S03]  /*a45c0*/  PRMT R10, R61, 0x5410, R56 ;  /* 0x000054103d0a7816 */ /* 0x010fc60000000038 */
[----:B------:R0:W-:Y:S04]  /*a45d0*/  STL [R1+0x454], R5 ;  /* 0x0004540501007387 */ /* 0x0001e80000100800 */
[----:B------:R3:W-:Y:S04]  /*a45e0*/  STL [R1+0x10c], R10 ;  /* 0x00010c0a01007387 */ /* 0x0007e80000100800 */
[----:B-1----:R-:W2:Y:S01]  /*a45f0*/  LDL.LU R12, [R1+0xb4] ;  /* 0x0000b400010c7983 */ /* 0x002ea20000300800 */
[----:B0-----:R-:W-:Y:S01]  /*a4600*/  VIADD R5, R5, UR4 ;  /* 0x0000000405057c36 */ /* 0x001fe20008000000 */
[----:B------:R-:W-:-:S02]  /*a4610*/  ULDC UR4, c[0x0][0x248] ;  /* 0x0000920000047ab9 */ /* 0x000fc40000000800 */
[----:B------:R-:W2:Y:S01]  /*a4620*/  LDL.LU R56, [R1+0x128] ;  /* 0x0001280001387983 */ /* 0x000ea20000300800 */
[----:B---3--:R-:W-:-:S05]  /*a4630*/  PRMT R10, R27, 0x5410, R28 ;  /* 0x000054101b0a7816 */ /* 0x008fca000000001c */
[----:B------:R0:W-:Y:S04]  /*a4640*/  STL [R1+0x108], R10 ;  /* 0x0001080a01007387 */ /* 0x0001e80000100800 */
[----:B------:R1:W-:Y:S01]  /*a4650*/  STL [R1+0x47c], R5 ;  /* 0x00047c0501007387 */ /* 0x0003e20000100800 */
[----:B------:R-:W-:Y:S01]  /*a4660*/  PRMT R11, R25, 0x5410, R26 ;  /* 0x00005410190b7816 */ /* 0x000fe2000000001a */
[----:B0-----:R-:W-:Y:S01]  /*a4670*/  VIADD R10, R5, UR4 ;  /* 0x00000004050a7c36 */ /* 0x001fe20008000000 */
[----:B------:R-:W-:Y:S01]  /*a4680*/  ULDC UR4, c[0x0][0x248] ;  /* 0x0000920000047ab9 */ /* 0x000fe20000000800 */
[----:B-1----:R-:W3:Y:S04]  /*a4690*/  LDL.LU R5, [R1+0x74] ;  /* 0x0000740001057983 */ /* 0x002ee80000300800 */
[----:B------:R0:W-:Y:S04]  /*a46a0*/  STL [R1+0x104], R11 ;  /* 0x0001040b01007387 */ /* 0x0001e80000100800 */
[----:B0-----:R-:W3:Y:S04]  /*a46b0*/  LDL.LU R11, [R1+0x120] ;  /* 0x00012000010b7983 */ /* 0x001ee80000300800 */
[----:B------:R-:W4:Y:S04]  /*a46c0*/  LDL.LU R28, [R1+0x9c] ;  /* 0x00009c00011c7983 */ /* 0x000f280000300800 */
        /* <DEDUP_REMOVED lines=12> */
[----:B------:R-:W-:-:S03]  /*a4790*/  PRMT R14, R58, 0x5410, R57 ;  /* 0x000054103a0e7816 */ /* 0x000fc60000000039 */
[----:B------:R-:W4:Y:S04]  /*a47a0*/  LDL.LU R16, [R1+0x60] ;  /* 0x0000600001107983 */ /* 0x000f280000300800 */
[----:B------:R-:W4:Y:S01]  /*a47b0*/  LDL.LU R61, [R1+0xd8] ;  /* 0x0000d800013d7983 */ /* 0x000f220000300800 */
[----:B------:R-:W-:-:S03]  /*a47c0*/  PRMT R13, R60, 0x5410, R59 ;  /* 0x000054103c0d7816 */ /* 0x000fc6000000003b */
[----:B------:R1:W-:Y:S01]  /*a47d0*/  STL [R1+0xbc], R14 ;  /* 0x0000bc0e01007387 */ /* 0x0003e20000100800 */
[----:B0-----:R-:W-:Y:S01]  /*a47e0*/  VIADD R10, R10, UR4 ;  /* 0x000000040a0a7c36 */ /* 0x001fe20008000000 */
[----:B------:R-:W-:Y:S02]  /*a47f0*/  ULDC UR4, c[0x0][0x248] ;  /* 0x0000920000047ab9 */ /* 0x000fe40000000800 */
[----:B------:R-:W4:Y:S04]  /*a4800*/  LDL.LU R60, [R1+0xc4] ;  /* 0x0000c400013c7983 */ /* 0x000f280000300800 */
[----:B------:R-:W4:Y:S04]  /*a4810*/  LDL.LU R15, [R1+0x68] ;  /* 0x00006800010f7983 */ /* 0x000f280000300800 */
[----:B------:R0:W-:Y:S04]  /*a4820*/  STL [R1+0x38], R13 ;  /* 0x0000380d01007387 */ /* 0x0001e80000100800 */
[----:B------:R-:W4:Y:S04]  /*a4830*/  LDL.LU R59, [R1+0xc8] ;  /* 0x0000c800013b7983 */ /* 0x000f280000300800 */
[----:B-1----:R-:W4:Y:S04]  /*a4840*/  LDL.LU R14, [R1+0x54] ;  /* 0x00005400010e7983 */ /* 0x002f280000300800 */
[----:B------:R-:W4:Y:S04]  /*a4850*/  LDL.LU R58, [R1+0xb8] ;  /* 0x0000b800013a7983 */ /* 0x000f280000300800 */
[----:B0-----:R-:W4:Y:S04]  /*a4860*/  LDL.LU R13, [R1+0x58] ;  /* 0x00005800010d7983 */ /* 0x001f280000300800 */
[----:B------:R-:W-:Y:S04]  /*a4870*/  STL [R1+0x4bc], R10 ;  /* 0x0004bc0a01007387 */ /* 0x000fe80000100800 */
[----:B------:R-:W4:Y:S01]  /*a4880*/  LDL.LU R57, [R1+0xa4] ;  /* 0x0000a40001397983 */ /* 0x000f220000300800 */
[----:B--2---:R-:W-:-:S03]  /*a4890*/  PRMT R12, R56, 0x5410, R12 ;  /* 0x00005410380c7816 */ /* 0x004fc6000000000c */
[----:B------:R-:W2:Y:S04]  /*a48a0*/  LDL.LU R56, [R1+0xa0] ;  /* 0x0000a00001387983 */ /* 0x000ea80000300800 */
[----:B------:R0:W-:Y:S04]  /*a48b0*/  STL [R1+0x1c], R12 ;  /* 0x00001c0c01007387 */ /* 0x0001e80000100800 */
[----:B0-----:R-:W2:Y:S01]  /*a48c0*/  LDL.LU R12, [R1+0x94] ;  /* 0x00009400010c7983 */ /* 0x001ea20000300800 */
[----:B---3--:R-:W-:-:S03]  /*a48d0*/  PRMT R11, R11, 0x5410, R5 ;  /* 0x000054100b0b7816 */ /* 0x008fc60000000005 */
[----:B------:R-:W3:Y:S04]  /*a48e0*/  LDL.LU R5, [R1+0x3bc4] ;  /* 0x003bc40001057983 */ /* 0x000ee80000300800 */
[----:B------:R0:W-:Y:S01]  /*a48f0*/  STL [R1+0x18], R11 ;  /* 0x0000180b01007387 */ /* 0x0001e20000100800 */
[----:B----4-:R-:W-:-:S03]  /*a4900*/  PRMT R27, R27, 0x5410, R28 ;  /* 0x000054101b1b7816 */ /* 0x010fc6000000001c */
[----:B0-----:R-:W4:Y:S01]  /*a4910*/  LDL.LU R11, [R1+0x88] ;  /* 0x00008800010b7983 */ /* 0x001f220000300800 */
[----:B------:R-:W-:-:S03]  /*a4920*/  PRMT R25, R25, 0x5410, R26 ;  /* 0x0000541019197816 */ /* 0x000fc6000000001a */
[----:B------:R-:W4:Y:S04]  /*a4930*/  LDL.LU R28, [R1+0x3bc0] ;  /* 0x003bc000011c7983 */ /* 0x000f280000300800 */
[----:B------:R0:W-:Y:S04]  /*a4940*/  STL [R1+0x14], R27 ;  /* 0x0000141b01007387 */ /* 0x0001e80000100800 */
[----:B0-----:R-:W2:Y:S04]  /*a4950*/  LDL.LU R27, [R1+0x3bbc] ;  /* 0x003bbc00011b7983 */ /* 0x001ea80000300800 */
[----:B------:R-:W4:Y:S04]  /*a4960*/  LDL.LU R26, [R1+0x3bb8] ;  /* 0x003bb800011a7983 */ /* 0x000f280000300800 */
[----:B------:R0:W-:Y:S04]  /*a4970*/  STL [R1+0x10], R25 ;  /* 0x0000101901007387 */ /* 0x0001e80000100800 */
[----:B0-----:R-:W2:Y:S01]  /*a4980*/  LDL.LU R25, [R1+0x3bb4] ;  /* 0x003bb40001197983 */ /* 0x001ea20000300800 */
[----:B------:R-:W-:Y:S01]  /*a4990*/  VIADD R10, R10, UR4 ;  /* 0x000000040a0a7c36 */ /* 0x000fe20008000000 */
[----:B------:R-:W-:Y:S01]  /*a49a0*/  ULDC UR4, c[0x0][0x248] ;  /* 0x0000920000047ab9 */ /* 0x000fe20000000800 */
[----:B------:R-:W-:-:S03]  /*a49b0*/  PRMT R23, R23, 0x5410, R24 ;  /* 0x0000541017177816 */ /* 0x000fc60000000018 */
[----:B------:R0:W-:Y:S01]  /*a49c0*/  STL [R1+0x4dc], R10 ;  /* 0x0004dc0a01007387 */ /* 0x0001e20000100800 */
[----:B------:R-:W-:Y:S02]  /*a49d0*/  PRMT R21, R21, 0x5410, R22 ;  /* 0x0000541015157816 */ /* 0x000fe40000000016 */
[----:B------:R-:W-:Y:S01]  /*a49e0*/  PRMT R19, R19, 0x5410, R20 ;  /* 0x0000541013137816 */ /* 0x000fe20000000014 */
[----:B------:R-:W-:Y:S01]  /*a49f0*/  STL [R1+0xc], R23 ;  /* 0x00000c1701007387 */ /* 0x000fe20000100800 */
[----:B0-----:R-:W-:Y:S01]  /*a4a00*/  VIADD R10, R10, UR4 ;  /* 0x000000040a0a7c36 */ /* 0x001fe20008000000 */
[----:B------:R-:W-:-:S04]  /*a4a10*/  ULDC UR4, c[0x0][0x248] ;  /* 0x0000920000047ab9 */ /* 0x000fc80000000800 */
[----:B------:R0:W-:Y:S01]  /*a4a20*/  STL [R1+0x4fc], R10 ;  /* 0x0004fc0a01007387 */ /* 0x0001e20000100800 */
[----:B------:R-:W-:-:S03]  /*a4a30*/  PRMT R17, R17, 0x5410, R18 ;  /* 0x0000541011117816 */ /* 0x000fc60000000012 */
[----:B------:R-:W-:Y:S01]  /*a4a40*/  STL [R1+0x8], R21 ;  /* 0x0000081501007387 */ /* 0x000fe20000100800 */
[----:B------:R-:W-:Y:S01]  /*a4a50*/  PRMT R61, R61, 0x5410, R16 ;  /* 0x000054103d3d7816 */ /* 0x000fe20000000010 */
[----:B0-----:R-:W-:Y:S01]  /*a4a60*/  VIADD R10, R10, UR4 ;  /* 0x000000040a0a7c36 */ /* 0x001fe20008000000 */
[----:B------:R-:W-:Y:S01]  /*a4a70*/  ULDC UR4, c[0x0][0x248] ;  /* 0x0000920000047ab9 */ /* 0x000fe20000000800 */
[----:B------:R-:W-:Y:S04]  /*a4a80*/  STL [R1+0x4], R19 ;  /* 0x0000041301007387 */ /* 0x000fe80000100800 */
[----:B------:R0:W-:Y:S01]  /*a4a90*/  STL [R1+0x51c], R10 ;  /* 0x00051c0a01007387 */ /* 0x0001e20000100800 */
[----:B------:R-:W-:-:S03]  /*a4aa0*/  PRMT R59, R59, 0x5410, R15 ;  /* 0x000054103b3b7816 */ /* 0x000fc6000000000f */
[----:B------:R-:W-:Y:S01]  /*a4ab0*/  STL [R1], R17 ;  /* 0x0000001101007387 */ /* 0x000fe20000100800 */
[----:B0-----:R-:W-:-:S03]  /*a4ac0*/  VIADD R10, R10, UR4 ;  /* 0x000000040a0a7c36 */ /* 0x001fc60008000000 */
[----:B------:R-:W-:Y:S01]  /*a4ad0*/  STL [R1+0x3b2c], R61 ;  /* 0x003b2c3d01007387 */ /* 0x000fe20000100800 */
[----:B------:R-:W-:-:S03]  /*a4ae0*/  ULDC UR4, c[0x0][0x248] ;  /* 0x0000920000047ab9 */ /* 0x000fc60000000800 */
[----:B------:R0:W-:Y:S02]  /*a4af0*/  STL [R1+0x52c], R10 ;  /* 0x00052c0a01007387 */ /* 0x0001e40000100800 */
[----:B0-----:R-:W-:Y:S01]  /*a4b00*/  VIADD R10, R10, UR4 ;  /* 0x000000040a0a7c36 */ /* 0x001fe20008000000 */
[----:B------:R-:W-:Y:S01]  /*a4b10*/  ULDC UR4, c[0x0][0x248] ;  /* 0x0000920000047ab9 */ /* 0x000fe20000000800 */
[----:B------:R-:W-:Y:S02]  /*a4b20*/  LOP3.LUT R31, R31, 0xffff, RZ, 0xc0, !PT ;  /* 0x0000ffff1f1f7812 */ /* 0x000fe400078ec0ff */
[----:B------:R-:W-:Y:S02]  /*a4b30*/  LOP3.LUT R32, R32, 0xffff, RZ, 0xc0, !PT ;  /* 0x0000ffff20207812 */ /* 0x000fe400078ec0ff */
[----:B------:R-:W-:Y:S02]  /*a4b40*/  PRMT R31, R31, 0x3340, R0 ;  /* 0x000033401f1f7816 */ /* 0x000fe40000000000 */
[----:B------:R-:W-:-:S02]  /*a4b50*/  PRMT R30, R9, 0x5410, R30 ;  /* 0x00005410091e7816 */ /* 0x000fc4000000001e */
[----:B------:R-:W-:Y:S02]  /*a4b60*/  PRMT R31, R43, 0x5410, R31 ;  /* 0x000054102b1f7816 */ /* 0x000fe4000000001f */
[----:B------:R-:W-:Y:S02]  /*a4b70*/  PRMT R32, R32, 0x3340, R0 ;  /* 0x0000334020207816 */ /* 0x000fe40000000000 */
[----:B------:R-:W-:Y:S02]  /*a4b80*/  LOP3.LUT R33, R33, 0xffff, RZ, 0xc0, !PT ;  /* 0x0000ffff21217812 */ /* 0x000fe400078ec0ff */
[----:B------:R-:W-:Y:S02]  /*a4b90*/  PRMT R32, R2, 0x5410, R32 ;  /* 0x0000541002207816 */ /* 0x000fe40000000020 */
[----:B------:R-:W-:Y:S02]  /*a4ba0*/  PRMT R33, R33, 0x3340, R0 ;  /* 0x0000334021217816 */ /* 0x000fe40000000000 */
[----:B------:R-:W-:-:S02]  /*a4bb0*/  LOP3.LUT R34, R34, 0xffff, RZ, 0xc0, !PT ;  /* 0x0000ffff22227812 */ /* 0x000fc400078ec0ff */
[----:B------:R-:W-:Y:S02]  /*a4bc0*/  PRMT R33, R3, 0x5410, R33 ;  /* 0x0000541003217816 */ /* 0x000fe40000000021 */
[----:B------:R-:W-:-:S04]  /*a4bd0*/  PRMT R34, R34, 0x3340, R0 ;  /* 0x0000334022227816 */ /* 0x000fc80000000000 */
[----:B------:R-:W-:Y:S02]  /*a4be0*/  PRMT R34, R4, 0x5410, R34 ;  /* 0x0000541004227816 */ /* 0x000fe40000000022 */
[----:B---3--:R-:W-:Y:S02]  /*a4bf0*/  PRMT R29, R5, 0x5410, R29 ;  /* 0x00005410051d7816 */ /* 0x008fe4000000001d */
[----:B--2---:R-:W-:-:S05]  /*a4c00*/  PRMT R60, R60, 0x5410, R25 ;  /* 0x000054103c3c7816 */ /* 0x004fca0000000019 */
[----:B------:R-:W-:Y:S04]  /*a4c10*/  STL [R1+0x3b30], R60 ;  /* 0x003b303c01007387 */ /* 0x000fe80000100800 */
[----:B------:R-:W-:Y:S04]  /*a4c20*/  STL [R1+0x3b34], R59 ;  /* 0x003b343b01007387 */ /* 0x000fe80000100800 */
[----:B------:R0:W-:Y:S02]  /*a4c30*/  STL [R1+0x528], R10 ;  /* 0x0005280a01007387 */ /* 0x0001e40000100800 */
[----:B0-----:R-:W-:Y:S01]  /*a4c40*/  VIADD R10, R10, UR4 ;  /* 0x000000040a0a7c36 */ /* 0x001fe20008000000 */
[----:B------:R-:W-:-:S04]  /*a4c50*/  ULDC UR4, c[0x0][0x248] ;  /* 0x0000920000047ab9 */ /* 0x000fc80000000800 */
[----:B------:R0:W-:Y:S02]  /*a4c60*/  STL [R1+0x538], R10 ;  /* 0x0005380a01007387 */ /* 0x0001e40000100800 */
[----:B0-----:R-:W-:Y:S01]  /*a4c70*/  VIADD R10, R10, UR4 ;  /* 0x000000040a0a7c36 */ /* 0x001fe20008000000 */
[----:B------:R-:W-:-:S04]  /*a4c80*/  ULDC UR4, c[0x0][0x248] ;  /* 0x0000920000047ab9 */ /* 0x000fc80000000800 */
[----:B------:R0:W-:Y:S04]  /*a4c90*/  STL [R1+0x534], R10 ;  /* 0x0005340a01007387 */ /* 0x0001e80000100800 */
[----:B------:R-:W2:Y:S04]  /*a4ca0*/  LDL.LU R5, [R1+0x3bb0] ;  /* 0x003bb00001057983 */ /* 0x000ea80000300800 */
[----:B------:R-:W3:Y:S01]  /*a4cb0*/  LDL.LU R9, [R1+0x3bac] ;  /* 0x003bac0001097983 */ /* 0x000ee20000300800 */
[----:B0-----:R-:W-:Y:S01]  /*a4cc0*/  VIADD R10, R10, UR4 ;  /* 0x000000040a0a7c36 */ /* 0x001fe20008000000 */
[----:B------:R-:W-:-:S04]  /*a4cd0*/  ULDC UR4, c[0x0][0x248] ;  /* 0x0000920000047ab9 */ /* 0x000fc80000000800 */
[----:B------:R0:W-:Y:S04]  /*a4ce0*/  STL [R1+0x524], R10 ;  /* 0x0005240a01007387 */ /* 0x0001e80000100800 */
[----:B------:R-:W4:Y:S04]  /*a4cf0*/  LDL.LU R43, [R1+0x3ba8] ;  /* 0x003ba800012b7983 */ /* 0x000f280000300800 */
[----:B------:R-:W4:Y:S01]  /*a4d00*/  LDL.LU R2, [R1+0x3ba4] ;  /* 0x003ba40001027983 */ /* 0x000f220000300800 */
[----:B0-----:R-:W-:Y:S01]  /*a4d10*/  VIADD R10, R10, UR4 ;  /* 0x000000040a0a7c36 */ /* 0x001fe20008000000 */
[----:B------:R-:W-:Y:S01]  /*a4d20*/  LOP3.LUT R35, R35, 0xffff, RZ, 0xc0, !PT ;  /* 0x0000ffff23237812 */ /* 0x000fe200078ec0ff */
[----:B------:R-:W-:-:S03]  /*a4d30*/  ULDC UR4, c[0x0][0x248] ;  /* 0x0000920000047ab9 */ /* 0x000fc60000000800 */
[----:B------:R0:W-:Y:S04]  /*a4d40*/  STL [R1+0x518], R10 ;  /* 0x0005180a01007387 */ /* 0x0001e80000100800 */
[----:B------:R-:W4:Y:S04]  /*a4d50*/  LDL.LU R3, [R1+0x3ba0] ;  /* 0x003ba00001037983 */ /* 0x000f280000300800 */
[----:B------:R-:W4:Y:S01]  /*a4d60*/  LDL.LU R4, [R1+0x3b9c] ;  /* 0x003b9c0001047983 */ /* 0x000f220000300800 */
[----:B------:R-:W-:Y:S01]  /*a4d70*/  PRMT R35, R35, 0x3340, R0 ;  /* 0x0000334023237816 */ /* 0x000fe20000000000 */
[----:B0-----:R-:W-:Y:S01]  /*a4d80*/  VIADD R10, R10, UR4 ;  /* 0x000000040a0a7c36 */ /* 0x001fe20008000000 */
[----:B------:R-:W-:Y:S01]  /*a4d90*/  LOP3.LUT R36, R36, 0xffff, RZ, 0xc0, !PT ;  /* 0x0000ffff24247812 */ /* 0x000fe200078ec0ff */
[----:B------:R-:W-:-:S03]  /*a4da0*/  ULDC UR4, c[0x0][0x248] ;  /* 0x0000920000047ab9 */ /* 0x000fc60000000800 */
[----:B------:R0:W-:Y:S01]  /*a4db0*/  STL [R1+0x4f8], R10 ;  /* 0x0004f80a01007387 */ /* 0x0001e20000100800 */
[----:B------:R-:W-:Y:S02]  /*a4dc0*/  LOP3.LUT R37, R37, 0xffff, RZ, 0xc0, !PT ;  /* 0x0000ffff25257812 */ /* 0x000fe400078ec0ff */
[--C-:B------:R-:W-:Y:S02]  /*a4dd0*/  PRMT R36, R36, 0x3340, R0.reuse ;  /* 0x0000334024247816 */ /* 0x100fe40000000000 */
[----:B------:R-:W-:Y:S02]  /*a4de0*/  PRMT R37, R37, 0x3340, R0 ;  /* 0x0000334025257816 */ /* 0x000fe40000000000 */
[----:B------:R-:W-:Y:S01]  /*a4df0*/  LOP3.LUT R38, R38, 0xffff, RZ, 0xc0, !PT ;  /* 0x0000ffff26267812 */ /* 0x000fe200078ec0ff */
[----:B0-----:R-:W-:-:S03]  /*a4e00*/  VIADD R10, R10, UR4 ;  /* 0x000000040a0a7c36 */ /* 0x001fc60008000000 */
[--C-:B------:R-:W-:Y:S01]  /*a4e10*/  PRMT R38, R38, 0x3340, R0.reuse ;  /* 0x0000334026267816 */ /* 0x100fe20000000000 */
[----:B------:R-:W-:Y:S01]  /*a4e20*/  ULDC UR4, c[0x0][0x248] ;  /* 0x0000920000047ab9 */ /* 0x000fe20000000800 */
[----:B------:R-:W-:Y:S02]  /*a4e30*/  LOP3.LUT R39, R39, 0xffff, RZ, 0xc0, !PT ;  /* 0x0000ffff27277812 */ /* 0x000fe400078ec0ff */
[----:B------:R-:W-:Y:S02]  /*a4e40*/  LOP3.LUT R40, R40, 0xffff, RZ, 0xc0, !PT ;  /* 0x0000ffff28287812 */ /* 0x000fe400078ec0ff */
[--C-:B------:R-:W-:Y:S02]  /*a4e50*/  PRMT R39, R39, 0x3340, R0.reuse ;  /* 0x0000334027277816 */ /* 0x100fe40000000000 */
[----:B------:R-:W-:Y:S02]  /*a4e60*/  PRMT R40, R40, 0x3340, R0 ;  /* 0x0000334028287816 */ /* 0x000fe40000000000 */
[----:B--2---:R-:W-:-:S02]  /*a4e70*/  PRMT R35, R5, 0x5410, R35 ;  /* 0x0000541005237816 */ /* 0x004fc40000000023 */
[----:B------:R-:W2:Y:S01]  /*a4e80*/  LDL.LU R5, [R1+0x3b98] ;  /* 0x003b980001057983 */ /* 0x000ea20000300800 */
[----:B---3--:R-:W-:-:S03]  /*a4e90*/  PRMT R36, R9, 0x5410, R36 ;  /* 0x0000541009247816 */ /* 0x008fc60000000024 */
[----:B------:R-:W3:Y:S04]  /*a4ea0*/  LDL.LU R9, [R1+0x3b94] ;  /* 0x003b940001097983 */ /* 0x000ee80000300800 */
[----:B------:R0:W-:Y:S01]  /*a4eb0*/  STL [R1+0x4d8], R10 ;  /* 0x0004d80a01007387 */ /* 0x0001e20000100800 */
[----:B----4-:R-:W-:-:S03]  /*a4ec0*/  PRMT R37, R43, 0x5410, R37 ;  /* 0x000054102b257816 */ /* 0x010fc60000000025 */
[----:B------:R-:W4:Y:S01]  /*a4ed0*/  LDL.LU R43, [R1+0x3b90] ;  /* 0x003b9000012b7983 */ /* 0x000f220000300800 */
[----:B------:R-:W-:Y:S01]  /*a4ee0*/  PRMT R38, R2, 0x5410, R38 ;  /* 0x0000541002267816 */ /* 0x000fe20000000026 */
[----:B0-----:R-:W-:Y:S02]  /*a4ef0*/  VIADD R10, R10, UR4 ;  /* 0x000000040a0a7c36 */ /* 0x001fe40008000000 */
[----:B------:R-:W4:Y:S01]  /*a4f00*/  LDL.LU R2, [R1+0x3b8c] ;  /* 0x003b8c0001027983 */ /* 0x000f220000300800 */
[----:B------:R-:W-:Y:S01]  /*a4f10*/  LOP3.LUT R41, R41, 0xffff, RZ, 0xc0, !PT ;  /* 0x0000ffff29297812 */ /* 0x000fe200078ec0ff */
[----:B------:R-:W-:Y:S02]  /*a4f20*/  ULDC UR4, c[0x0][0x248] ;  /* 0x0000920000047ab9 */ /* 0x000fe40000000800 */
[----:B------:R0:W-:Y:S01]  /*a4f30*/  STL [R1+0x4b8], R10 ;  /* 0x0004b80a01007387 */ /* 0x0001e20000100800 */
[----:B------:R-:W-:-:S03]  /*a4f40*/  PRMT R39, R3, 0x5410, R39 ;  /* 0x0000541003277816 */ /* 0x000fc60000000027 */
[----:B------:R-:W4:Y:S01]  /*a4f50*/  LDL.LU R3, [R1+0x3b88] ;  /* 0x003b880001037983 */ /* 0x000f220000300800 */
[----:B------:R-:W-:-:S03]  /*a4f60*/  PRMT R40, R4, 0x5410, R40 ;  /* 0x0000541004287816 */ /* 0x000fc60000000028 */
[----:B------:R-:W4:Y:S01]  /*a4f70*/  LDL.LU R4, [R1+0x3b84] ;  /* 0x003b840001047983 */ /* 0x000f220000300800 */
[----:B0-----:R-:W-:Y:S01]  /*a4f80*/  VIADD R10, R10, UR4 ;  /* 0x000000040a0a7c36 */ /* 0x001fe20008000000 */
[----:B------:R-:W-:Y:S01]  /*a4f90*/  PRMT R41, R41, 0x3340, R0 ;  /* 0x0000334029297816 */ /* 0x000fe20000000000 */
[----:B------:R-:W-:-:S03]  /*a4fa0*/  ULDC UR4, c[0x0][0x248] ;  /* 0x0000920000047ab9 */ /* 0x000fc60000000800 */
[----:B------:R0:W-:Y:S01]  /*a4fb0*/  STL [R1+0x498], R10 ;  /* 0x0004980a01007387 */ /* 0x0001e20000100800 */
[----:B------:R-:W-:Y:S02]  /*a4fc0*/  LOP3.LUT R42, R42, 0xffff, RZ, 0xc0, !PT ;  /* 0x0000ffff2a2a7812 */ /* 0x000fe400078ec0ff */
[----:B------:R-:W-:Y:S02]  /*a4fd0*/  LOP3.LUT R45, R45, 0xffff, RZ, 0xc0, !PT ;  /* 0x0000ffff2d2d7812 */ /* 0x000fe400078ec0ff */
[--C-:B------:R-:W-:Y:S02]  /*a4fe0*/  PRMT R42, R42, 0x3340, R0.reuse ;  /* 0x000033402a2a7816 */ /* 0x100fe40000000000 */
[--C-:B------:R-:W-:Y:S02]  /*a4ff0*/  PRMT R45, R45, 0x3340, R0.reuse ;  /* 0x000033402d2d7816 */ /* 0x100fe40000000000 */
[----:B------:R-:W-:Y:S01]  /*a5000*/  LOP3.LUT R46, R46, 0xffff, RZ, 0xc0, !PT ;  /* 0x0000ffff2e2e7812 */ /* 0x000fe200078ec0ff */
[----:B0-----:R-:W-:Y:S01]  /*a5010*/  VIADD R10, R10, UR4 ;  /* 0x000000040a0a7c36 */ /* 0x001fe20008000000 */
[----:B------:R-:W-:Y:S01]  /*a5020*/  PRMT R27, R12, 0x5410, R27 ;  /* 0x000054100c1b7816 */ /* 0x000fe2000000001b */
[----:B------:R-:W-:Y:S01]  /*a5030*/  ULDC UR4, c[0x0][0x248] ;  /* 0x0000920000047ab9 */ /* 0x000fe20000000800 */
[----:B------:R-:W-:-:S02]  /*a5040*/  PRMT R46, R46, 0x3340, R0 ;  /* 0x000033402e2e7816 */ /* 0x000fc40000000000 */
[----:B------:R-:W-:Y:S02]  /*a5050*/  LOP3.LUT R47, R47, 0xffff, RZ, 0xc0, !PT ;  /* 0x0000ffff2f2f7812 */ /* 0x000fe400078ec0ff */
[----:B------:R-:W-:Y:S02]  /*a5060*/  PRMT R28, R11, 0x5410, R28 ;  /* 0x000054100b1c7816 */ /* 0x000fe4000000001c */
[----:B------:R-:W-:Y:S02]  /*a5070*/  SHF.R.U32.HI R48, RZ, 0x8, R48 ;  /* 0x00000008ff307819 */ /* 0x000fe40000011630 */
[----:B------:R-:W-:Y:S02]  /*a5080*/  PRMT R47, R47, 0x3340, R0 ;  /* 0x000033402f2f7816 */ /* 0x000fe40000000000 */
[----:B------:R-:W-:-:S04]  /*a5090*/  LOP3.LUT R48, R48, 0xffff, RZ, 0xc0, !PT ;  /* 0x0000ffff30307812 */ /* 0x000fc800078ec0ff */
[----:B------:R-:W-:Y:S02]  /*a50a0*/  PRMT R48, R48, 0x3340, R0 ;  /* 0x0000334030307816 */ /* 0x000fe40000000000 */
[----:B--2---:R-:W-:Y:S02]  /*a50b0*/  PRMT R41, R5, 0x5410, R41 ;  /* 0x0000541005297816 */ /* 0x004fe40000000029 */
        /* <DEDUP_REMOVED lines=8> */
[----:B------:R0:W-:Y:S01]  /*a5140*/  STL [R1+0x660], R12 ;  /* 0x0006600c01007387 */ /* 0x0001e20000100800 */
[----:B------:R-:W-:Y:S01]  /*a5150*/  LOP3.LUT R49, R49, 0xffff, RZ, 0xc0, !PT ;  /* 0x0000ffff31317812 */ /* 0x000fe200078ec0ff */
[----:B------:R-:W-:Y:S01]  /*a5160*/  ULDC UR4, c[0x0][0x248] ;  /* 0x0000920000047ab9 */ /* 0x000fe20000000800 */
[----:B------:R-:W-:Y:S01]  /*a5170*/  LOP3.LUT R50, R50, 0xffff, RZ, 0xc0, !PT ;  /* 0x0000ffff32327812 */ /* 0x000fe200078ec0ff */
[----:B------:R-:W4:Y:S01]  /*a5180*/  LDL.LU R2, [R1+0x3b74] ;  /* 0x003b740001027983 */ /* 0x000f220000300800 */
[----:B------:R-:W-:Y:S01]  /*a5190*/  SHF.R.U32.HI R52, RZ, 0x8, R52 ;  /* 0x00000008ff347819 */ /* 0x000fe20000011634 */
[----:B------:R-:W1:Y:S02]  /*a51a0*/  LDC R46, c[0x0][0x244] ;  /* 0x00009100ff2e7b82 */ /* 0x000e640000000800 */
[----:B------:R-:W-:Y:S01]  /*a51b0*/  STL [R1+0x448], R10 ;  /* 0x0004480a01007387 */ /* 0x000fe20000100800 */
[----:B0-----:R-:W-:-:S03]  /*a51c0*/  PRMT R12, R3, 0x5410, R47 ;  /* 0x00005410030c7816 */ /* 0x001fc6000000002f */
[----:B------:R0:W-:Y:S01]  /*a51d0*/  STL [R1+0x664], R11 ;  /* 0x0006640b01007387 */ /* 0x0001e20000100800 */
[----:B------:R-:W-:Y:S01]  /*a51e0*/  PRMT R49, R49, 0x3340, R0 ;  /* 0x0000334031317816 */ /* 0x000fe20000000000 */
[----:B------:R-:W1:Y:S02]  /*a51f0*/  LDC R47, c[0x0][0x244] ;  /* 0x00009100ff2f7b82 */ /* 0x000e640000000800 */
[----:B------:R-:W4:Y:S04]  /*a5200*/  LDL.LU R3, [R1+0x3b70] ;  /* 0x003b700001037983 */ /* 0x000f280000300800 */
[----:B------:R-:W-:Y:S01]  /*a5210*/  STL [R1+0x668], R12 ;  /* 0x0006680c01007387 */ /* 0x000fe20000100800 */
[----:B0-----:R-:W-:-:S03]  /*a5220*/  PRMT R11, R4, 0x5410, R48 ;  /* 0x00005410040b7816 */ /* 0x001fc60000000030 */
[----:B------:R-:W4:Y:S01]  /*a5230*/  LDL.LU R4, [R1+0x3b6c] ;  /* 0x003b6c0001047983 */ /* 0x000f220000300800 */
[----:B------:R-:W-:Y:S01]  /*a5240*/  VIADD R10, R10, UR4 ;  /* 0x000000040a0a7c36 */ /* 0x000fe20008000000 */
[----:B------:R-:W-:Y:S01]  /*a5250*/  LOP3.LUT R51, R51, 0xffff, RZ, 0xc0, !PT ;  /* 0x0000ffff33337812 */ /* 0x000fe200078ec0ff */
[----:B------:R-:W-:-:S03]  /*a5260*/  ULDC UR4, c[0x0][0x248] ;  /* 0x0000920000047ab9 */ /* 0x000fc60000000800 */
[----:B------:R0:W-:Y:S04]  /*a5270*/  STL [R1+0x430], R10 ;  /* 0x0004300a01007387 */ /* 0x0001e80000100800 */
[----:B------:R3:W-:Y:S01]  /*a5280*/  STL [R1+0x670], R11 ;  /* 0x0006700b01007387 */ /* 0x0007e20000100800 */
[--C-:B------:R-:W-:Y:S02]  /*a5290*/  PRMT R50, R50, 0x3340, R0.reuse ;  /* 0x0000334032327816 */ /* 0x100fe40000000000 */
[----:B------:R-:W-:Y:S02]  /*a52a0*/  LOP3.LUT R52, R52, 0xffff, RZ, 0xc0, !PT ;  /* 0x0000ffff34347812 */ /* 0x000fe400078ec0ff */
[--C-:B------:R-:W-:Y:S01]  /*a52b0*/  PRMT R51, R51, 0x3340, R0.reuse ;  /* 0x0000334033337816 */ /* 0x100fe20000000000 */
[----:B0-----:R-:W-:Y:S01]  /*a52c0*/  VIADD R10, R10, UR4 ;  /* 0x000000040a0a7c36 */ /* 0x001fe20008000000 */
[----:B------:R-:W-:Y:S01]  /*a52d0*/  PRMT R52, R52, 0x3340, R0 ;  /* 0x0000334034347816 */ /* 0x000fe20000000000 */
[----:B------:R-:W-:Y:S01]  /*a52e0*/  ULDC UR4, c[0x0][0x248] ;  /* 0x0000920000047ab9 */ /* 0x000fe20000000800 */
[----:B------:R-:W-:-:S02]  /*a52f0*/  LOP3.LUT R53, R53, 0xffff, RZ, 0xc0, !PT ;  /* 0x0000ffff35357812 */ /* 0x000fc400078ec0ff */
[----:B------:R-:W-:Y:S02]  /*a5300*/  SHF.R.U32.HI R54, RZ, 0x8, R54 ;  /* 0x00000008ff367819 */ /* 0x000fe40000011636 */
[----:B------:R-:W-:Y:S02]  /*a5310*/  PRMT R53, R53, 0x3340, R0 ;  /* 0x0000334035357816 */ /* 0x000fe40000000000 */
[----:B------:R-:W-:-:S04]  /*a5320*/  LOP3.LUT R54, R54, 0xffff, RZ, 0xc0, !PT ;  /* 0x0000ffff36367812 */ /* 0x000fc800078ec0ff */
[----:B------:R-:W-:Y:S02]  /*a5330*/  PRMT R54, R54, 0x3340, R0 ;  /* 0x0000334036367816 */ /* 0x000fe40000000000 */
[----:B--2---:R-:W-:Y:S02]  /*a5340*/  PRMT R12, R5, 0x5410, R49 ;  /* 0x00005410050c7816 */ /* 0x004fe40000000031 */
[----:B------:R-:W2:Y:S01]  /*a5350*/  LDL.LU R5, [R1+0x3b68] ;  /* 0x003b680001057983 */ /* 0x000ea20000300800 */
[----:B---3--:R-:W-:-:S03]  /*a5360*/  PRMT R11, R9, 0x5410, R50 ;  /* 0x00005410090b7816 */ /* 0x008fc60000000032 */
[----:B------:R4:W-:Y:S04]  /*a5370*/  STL [R1+0x674], R12 ;  /* 0x0006740c01007387 */ /* 0x0009e80000100800 */
[----:B------:R-:W3:Y:S04]  /*a5380*/  LDL.LU R9, [R1+0x3b64] ;  /* 0x003b640001097983 */ /* 0x000ee80000300800 */
[----:B------:R0:W-:Y:S01]  /*a5390*/  STL [R1+0x420], R10 ;  /* 0x0004200a01007387 */ /* 0x0001e20000100800 */
[----:B----4-:R-:W-:-:S03]  /*a53a0*/  PRMT R12, R43, 0x5410, R51 ;  /* 0x000054102b0c7816 */ /* 0x010fc60000000033 */
[----:B------:R4:W-:Y:S04]  /*a53b0*/  STL [R1+0x68c], R11 ;  /* 0x00068c0b01007387 */ /* 0x0009e80000100800 */
[----:B------:R-:W3:Y:S01]  /*a53c0*/  LDL.LU R43, [R1+0x3b60] ;  /* 0x003b6000012b7983 */ /* 0x000ee20000300800 */
[----:B0-----:R-:W-:Y:S01]  /*a53d0*/  VIADD R10, R10, UR4 ;  /* 0x000000040a0a7c36 */ /* 0x001fe20008000000 */
[----:B------:R-:W-:Y:S02]  /*a53e0*/  ULDC UR4, c[0x0][0x248] ;  /* 0x0000920000047ab9 */ /* 0x000fe40000000800 */
[----:B------:R-:W-:Y:S01]  /*a53f0*/  STL [R1+0x69c], R12 ;  /* 0x00069c0c01007387 */ /* 0x000fe20000100800 */
[----:B----4-:R-:W-:-:S03]  /*a5400*/  PRMT R11, R2, 0x5410, R52 ;  /* 0x00005410020b7816 */ /* 0x010fc60000000034 */
[----:B------:R-:W4:Y:S04]  /*a5410*/  LDL.LU R2, [R1+0x3b5c] ;  /* 0x003b5c0001027983 */ /* 0x000f280000300800 */
[----:B------:R0:W-:Y:S04]  /*a5420*/  STL [R1+0x410], R10 ;  /* 0x0004100a01007387 */ /* 0x0001e80000100800 */
[----:B------:R1:W-:Y:S01]  /*a5430*/  STL [R1+0x6b0], R11 ;  /* 0x0006b00b01007387 */ /* 0x0003e20000100800 */
[----:B0-----:R-:W-:Y:S01]  /*a5440*/  VIADD R10, R10, UR4 ;  /* 0x000000040a0a7c36 */ /* 0x001fe20008000000 */
[----:B------:R-:W-:Y:S01]  /*a5450*/  LOP3.LUT R55, R55, 0xffff, RZ, 0xc0, !PT ;  /* 0x0000ffff37377812 */ /* 0x000fe200078ec0ff */
[----:B------:R-:W-:Y:S01]  /*a5460*/  ULDC UR4, c[0x0][0x248] ;  /* 0x0000920000047ab9 */ /* 0x000fe20000000800 */
[----:B-1----:R-:W-:-:S02]  /*a5470*/  PRMT R11, R3, 0x5410, R53 ;  /* 0x00005410030b7816 */ /* 0x002fc40000000035 */
[----:B------:R-:W4:Y:S04]  /*a5480*/  LDL.LU R3, [R1+0x3b58] ;  /* 0x003b580001037983 */ /* 0x000f280000300800 */
[----:B------:R-:W3:Y:S04]  /*a5490*/  LDL R61, [R1+0x1fa0] ;  /* 0x001fa000013d7983 */ /* 0x000ee80000100800 */
[----:B------:R0:W-:Y:S04]  /*a54a0*/  STL [R1+0x6c0], R11 ;  /* 0x0006c00b01007387 */ /* 0x0001e80000100800 */
[----:B------:R1:W-:Y:S01]  /*a54b0*/  STL [R1+0x400], R10 ;  /* 0x0004000a01007387 */ /* 0x0003e20000100800 */
[----:B0-----:R-:W-:-:S03]  /*a54c0*/  PRMT R11, R4, 0x5410, R54 ;  /* 0x00005410040b7816 */ /* 0x001fc60000000036 */
[----:B------:R-:W4:Y:S04]  /*a54d0*/  LDL.LU R4, [R1+0x3b54] ;  /* 0x003b540001047983 */ /* 0x000f280000300800 */
[----:B------:R-:W4:Y:S01]  /*a54e0*/  LDL R60, [R1+0x1fa4] ;  /* 0x001fa400013c7983 */ /* 0x000f220000100800 */
[----:B-1----:R-:W-:Y:S01]  /*a54f0*/  VIADD R10, R10, UR4 ;  /* 0x000000040a0a7c36 */ /* 0x002fe20008000000 */
[----:B------:R-:W-:Y:S01]  /*a5500*/  PRMT R55, R55, 0x3340, R0 ;  /* 0x0000334037377816 */ /* 0x000fe20000000000 */
[----:B------:R-:W-:Y:S01]  /*a5510*/  ULDC UR4, c[0x0][0x248] ;  /* 0x0000920000047ab9 */ /* 0x000fe20000000800 */
[----:B------:R-:W-:Y:S04]  /*a5520*/  STL [R1+0x6d8], R11 ;  /* 0x0006d80b01007387 */ /* 0x000fe80000100800 */
[----:B------:R0:W-:Y:S02]  /*a5530*/  STL [R1+0x3fc], R10 ;  /* 0x0003fc0a01007387 */ /* 0x0001e40000100800 */
[----:B0-----:R-:W-:Y:S01]  /*a5540*/  VIADD R10, R10, UR4 ;  /* 0x000000040a0a7c36 */ /* 0x001fe20008000000 */
[----:B------:R-:W-:Y:S01]  /*a5550*/  ULDC UR4, c[0x0][0x244] ;  /* 0x0000910000047ab9 */ /* 0x000fe20000000800 */
[----:B--2---:R-:W-:-:S02]  /*a5560*/  PRMT R11, R5, 0x5410, R55 ;  /* 0x00005410050b7816 */ /* 0x004fc40000000037 */
[----:B------:R-:W2:Y:S04]  /*a5570*/  LDL.LU R5, [R1+0x3b50] ;  /* 0x003b500001057983 */ /* 0x000ea80000300800 */
[----:B------:R-:W-:Y:S04]  /*a5580*/  STL [R1+0x6f0], R11 ;  /* 0x0006f00b01007387 */ /* 0x000fe80000100800 */
[----:B------:R0:W-:Y:S02]  /*a5590*/  STL [R1+0x3dc], R10 ;  /* 0x0003dc0a01007387 */ /* 0x0001e40000100800 */
[----:B0-----:R-:W-:Y:S01]  /*a55a0*/  VIADD R10, R10, UR6 ;  /* 0x000000060a0a7c36 */ /* 0x001fe20008000000 */
[----:B------:R-:W-:-:S04]  /*a55b0*/  ULDC UR6, c[0x0][0x248] ;  /* 0x0000920000067ab9 */ /* 0x000fc80000000800 */
[----:B------:R0:W-:Y:S02]  /*a55c0*/  STL [R1+0x3f8], R10 ;  /* 0x0003f80a01007387 */ /* 0x0001e40000100800 */
[----:B0-----:R-:W-:-:S05]  /*a55d0*/  VIADD R10, R10, UR6 ;  /* 0x000000060a0a7c36 */ /* 0x001fca0008000000 */
[----:B------:R0:W-:Y:S02]  /*a55e0*/  STL [R1+0x40c], R10 ;  /* 0x00040c0a01007387 */ /* 0x0001e40000100800 */
[----:B0-----:R-:W-:Y:S01]  /*a55f0*/  VIADD R10, R10, UR7 ;  /* 0x000000070a0a7c36 */ /* 0x001fe20008000000 */
[----:B------:R-:W-:-:S04]  /*a5600*/  ULDC.64 UR6, c[0x0][0x220] ;  /* 0x0000880000067ab9 */ /* 0x000fc80000000a00 */
[----:B------:R0:W-:Y:S01]  /*a5610*/  STL [R1+0x41c], R10 ;  /* 0x00041c0a01007387 */ /* 0x0001e20000100800 */
[----:B---3--:R-:W-:Y:S02]  /*a5620*/  IMAD R51, R61, UR4, RZ ;  /* 0x000000043d337c24 */ /* 0x008fe4000f8e02ff */
[----:B0-----:R-:W-:Y:S01]  /*a5630*/  VIADD R10, R10, UR8 ;  /* 0x000000080a0a7c36 */ /* 0x001fe20008000000 */
[----:B------:R-:W-:-:S04]  /*a5640*/  ULDC UR8, c[0x0][0x248] ;  /* 0x0000920000087ab9 */ /* 0x000fc80000000800 */
[----:B------:R0:W-:Y:S01]  /*a5650*/  STL [R1+0x42c], R10 ;  /* 0x00042c0a01007387 */ /* 0x0001e20000100800 */
[----:B----4-:R-:W-:Y:S01]  /*a5660*/  IMAD R50, R60, UR5, RZ ;  /* 0x000000053c327c24 */ /* 0x010fe2000f8e02ff */
[----:B------:R-:W-:Y:S02]  /*a5670*/  ULDC.64 UR4, c[0x0][0x220] ;  /* 0x0000880000047ab9 */ /* 0x000fe40000000a00 */
[----:B------:R-:W-:Y:S01]  /*a5680*/  IADD3 R53, P2, R51, UR4, RZ ;  /* 0x0000000433357c10 */ /* 0x000fe2000ff5e0ff */
[----:B------:R-:W-:Y:S01]  /*a5690*/  ULDC UR4, c[0x0][0x248] ;  /* 0x0000920000047ab9 */ /* 0x000fe20000000800 */
[----:B0-----:R-:W-:Y:S01]  /*a56a0*/  VIADD R10, R10, UR9 ;  /* 0x000000090a0a7c36 */ /* 0x001fe20008000000 */
[----:B------:R-:W-:Y:S01]  /*a56b0*/  IADD3 R52, P3, R50, UR6, RZ ;  /* 0x0000000632347c10 */ /* 0x000fe2000ff7e0ff */
[----:B------:R-:W-:Y:S01]  /*a56c0*/  ULDC UR6, c[0x0][0x248] ;  /* 0x0000920000067ab9 */ /* 0x000fe20000000800 */
[----:B------:R-:W-:Y:S01]  /*a56d0*/  IMAD R47, R47, 0x40, R51 ;  /* 0x000000402f2f7824 */ /* 0x000fe200078e0233 */
[----:B------:R-:W-:Y:S01]  /*a56e0*/  ULDC UR9, c[0x0][0x248] ;  /* 0x0000920000097ab9 */ /* 0x000fe20000000800 */
[----:B------:R0:W-:Y:S02]  /*a56f0*/  STL [R1+0x444], R10 ;  /* 0x0004440a01007387 */ /* 0x0001e40000100800 */
[----:B0-----:R-:W-:-:S05]  /*a5700*/  VIADD R10, R10, UR4 ;  /* 0x000000040a0a7c36 */ /* 0x001fca0008000000 */
[----:B------:R0:W-:Y:S01]  /*a5710*/  STL [R1+0x44c], R10 ;  /* 0x00044c0a01007387 */ /* 0x0001e20000100800 */
[----:B------:R-:W-:Y:S01]  /*a5720*/  LEA.HI.X.SX32 R51, R51, UR5, 0x1, P2 ;  /* 0x0000000533337c11 */ /* 0x000fe200090f0eff */
[----:B------:R-:W-:Y:S01]  /*a5730*/  ULDC.64 UR4, c[0x0][0x220] ;  /* 0x0000880000047ab9 */ /* 0x000fe20000000a00 */
[----:B0-----:R-:W-:Y:S01]  /*a5740*/  VIADD R10, R10, UR6 ;  /* 0x000000060a0a7c36 */ /* 0x001fe20008000000 */
[----:B------:R-:W-:Y:S01]  /*a5750*/  IADD3 R49, P2, R47, UR4, RZ ;  /* 0x000000042f317c10 */ /* 0x000fe2000ff5e0ff */
[----:B------:R-:W-:-:S03]  /*a5760*/  ULDC UR4, c[0x0][0x248] ;  /* 0x0000920000047ab9 */ /* 0x000fc60000000800 */
[----:B------:R0:W-:Y:S02]  /*a5770*/  STL [R1+0x450], R10 ;  /* 0x0004500a01007387 */ /* 0x0001e40000100800 */
[----:B0-----:R-:W-:Y:S01]  /*a5780*/  VIADD R10, R10, UR8 ;  /* 0x000000080a0a7c36 */ /* 0x001fe20008000000 */
[----:B------:R-:W-:Y:S01]  /*a5790*/  LEA.HI.X.SX32 R50, R50, UR7, 0x1, P3 ;  /* 0x0000000732327c11 */ /* 0x000fe200098f0eff */
[----:B------:R-:W-:Y:S01]  /*a57a0*/  IMAD R46, R46, 0x20, R47 ;  /* 0x000000202e2e7824 */ /* 0x000fe200078e022f */
[----:B------:R-:W-:Y:S02]  /*a57b0*/  ULDC UR8, c[0x0][0x248] ;  /* 0x0000920000087ab9 */ /* 0x000fe40000000800 */
[----:B------:R0:W-:Y:S01]  /*a57c0*/  STL [R1+0x474], R10 ;  /* 0x0004740a01007387 */ /* 0x0001e20000100800 */
[----:B------:R-:W-:Y:S01]  /*a57d0*/  LEA.HI.X.SX32 R47, R47, UR5, 0x1, P2 ;  /* 0x000000052f2f7c11 */ /* 0x000fe200090f0eff */
[----:B------:R-:W-:Y:S01]  /*a57e0*/  ULDC UR5, c[0x0][0x248] ;  /* 0x0000920000057ab9 */ /* 0x000fe20000000800 */
[----:B------:R-:W-:Y:S01]  /*a57f0*/  ULDC.64 UR6, c[0x0][0x220] ;  /* 0x0000880000067ab9 */ /* 0x000fe20000000a00 */
[----:B0-----:R-:W-:Y:S01]  /*a5800*/  VIADD R10, R10, UR4 ;  /* 0x000000040a0a7c36 */ /* 0x001fe20008000000 */
[----:B------:R-:W-:-:S04]  /*a5810*/  ULDC UR4, c[0x0][0x248] ;  /* 0x0000920000047ab9 */ /* 0x000fc80000000800 */
[----:B------:R0:W-:Y:S02]  /*a5820*/  STL [R1+0x470], R10 ;  /* 0x0004700a01007387 */ /* 0x0001e40000100800 */
[----:B0-----:R-:W-:Y:S01]  /*a5830*/  VIADD R10, R10, UR4 ;  /* 0x000000040a0a7c36 */ /* 0x001fe20008000000 */
[----:B------:R-:W-:-:S04]  /*a5840*/  ULDC UR4, c[0x0][0x248] ;  /* 0x0000920000047ab9 */ /* 0x000fc80000000800 */
[----:B------:R0:W-:Y:S01]  /*a5850*/  STL [R1+0x46c], R10 ;  /* 0x00046c0a01007387 */ /* 0x0001e20000100800 */
[----:B------:R-:W-:Y:S01]  /*a5860*/  IADD3 R48, P3, R46, UR6, RZ ;  /* 0x000000062e307c10 */ /* 0x000fe2000ff7e0ff */
[----:B------:R-:W-:Y:S01]  /*a5870*/  ULDC UR6, c[0x0][0x248] ;  /* 0x0000920000067ab9 */ /* 0x000fe20000000800 */
[----:B0-----:R-:W-:Y:S02]  /*a5880*/  VIADD R10, R10, UR5 ;  /* 0x000000050a0a7c36 */ /* 0x001fe40008000000 */
[----:B------:R-:W-:Y:S01]  /*a5890*/  LEA.HI.X.SX32 R46, R46, UR7, 0x1, P3 ;  /* 0x000000072e2e7c11 */ /* 0x000fe200098f0eff */
[----:B------:R-:W-:Y:S01]  /*a58a0*/  ULDC UR7, c[0x0][0x248] ;  /* 0x0000920000077ab9 */ /* 0x000fe20000000800 */
[----:B------:R-:W-:Y:S01]  /*a58b0*/  ULDC UR5, c[0x0][0x248] ;  /* 0x0000920000057ab9 */ /* 0x000fe20000000800 */
[----:B------:R0:W-:Y:S02]  /*a58c0*/  STL [R1+0x494], R10 ;  /* 0x0004940a01007387 */ /* 0x0001e40000100800 */
[----:B0-----:R-:W-:Y:S01]  /*a58d0*/  VIADD R10, R10, UR4 ;  /* 0x000000040a0a7c36 */ /* 0x001fe20008000000 */
[----:B------:R-:W-:-:S04]  /*a58e0*/  ULDC UR4, c[0x0][0x248] ;  /* 0x0000920000047ab9 */ /* 0x000fc80000000800 */
[----:B------:R0:W-:Y:S02]  /*a58f0*/  STL [R1+0x4b4], R10 ;  /* 0x0004b40a01007387 */ /* 0x0001e40000100800 */
[----:B0-----:R-:W-:Y:S01]  /*a5900*/  VIADD R10, R10, UR6 ;  /* 0x000000060a0a7c36 */ /* 0x001fe20008000000 */
[----:B------:R-:W-:Y:S01]  /*a5910*/  LOP3.LUT R43, R43, 0xfeffffff, RZ, 0xc0, !PT ;  /* 0xfeffffff2b2b7812 */ /* 0x000fe200078ec0ff */
[----:B------:R-:W-:-:S03]  /*a5920*/  ULDC UR6, c[0x0][0x228] ;  /* 0x00008a0000067ab9 */ /* 0x000fc60000000800 */
[----:B------:R0:W-:Y:S02]  /*a5930*/  STL [R1+0x4d4], R10 ;  /* 0x0004d40a01007387 */ /* 0x0001e40000100800 */
[----:B0-----:R-:W-:Y:S01]  /*a5940*/  VIADD R10, R10, UR7 ;  /* 0x000000070a0a7c36 */ /* 0x001fe20008000000 */
[----:B------:R-:W-:-:S04]  /*a5950*/  ULDC UR7, c[0x0][0x228] ;  /* 0x00008a0000077ab9 */ /* 0x000fc80000000800 */
[----:B------:R0:W-:Y:S02]  /*a5960*/  STL [R1+0x4f4], R10 ;  /* 0x0004f40a01007387 */ /* 0x0001e40000100800 */
[----:B0-----:R-:W-:Y:S01]  /*a5970*/  VIADD R10, R10, UR5 ;  /* 0x000000050a0a7c36 */ /* 0x001fe20008000000 */
[----:B------:R-:W-:Y:S01]  /*a5980*/  PRMT R57, R57, 0x5410, R13 ;  /* 0x0000541039397816 */ /* 0x000fe2000000000d */
[----:B------:R-:W-:-:S03]  /*a5990*/  ULDC UR5, c[0x0][0x228] ;  /* 0x00008a0000057ab9 */ /* 0x000fc60000000800 */
[----:B------:R0:W-:Y:S02]  /*a59a0*/  STL [R1+0x514], R10 ;  /* 0x0005140a01007387 */ /* 0x0001e40000100800 */
[----:B0-----:R-:W-:Y:S01]  /*a59b0*/  VIADD R10, R10, UR8 ;  /* 0x000000080a0a7c36 */ /* 0x001fe20008000000 */
[----:B------:R-:W-:Y:S01]  /*a59c0*/  PRMT R58, R58, 0x5410, R14 ;  /* 0x000054103a3a7816 */ /* 0x000fe2000000000e */
[----:B------:R-:W-:-:S03]  /*a59d0*/  ULDC UR8, c[0x0][0x228] ;  /* 0x00008a0000087ab9 */ /* 0x000fc60000000800 */
[----:B------:R0:W-:Y:S02]  /*a59e0*/  STL [R1+0x520], R10 ;  /* 0x0005200a01007387 */ /* 0x0001e40000100800 */
[----:B0-----:R-:W-:Y:S01]  /*a59f0*/  VIADD R10, R10, UR9 ;  /* 0x000000090a0a7c36 */ /* 0x001fe20008000000 */
[----:B------:R-:W-:-:S04]  /*a5a00*/  ULDC UR9, c[0x0][0x228] ;  /* 0x00008a0000097ab9 */ /* 0x000fc80000000800 */
[----:B------:R0:W-:Y:S02]  /*a5a10*/  STL [R1+0x530], R10 ;  /* 0x0005300a01007387 */ /* 0x0001e40000100800 */
[----:B0-----:R-:W-:Y:S01]  /*a5a20*/  VIADD R10, R10, UR4 ;  /* 0x000000040a0a7c36 */ /* 0x001fe20008000000 */
[----:B------:R-:W-:Y:S01]  /*a5a30*/  SHF.R.S32.HI R14, RZ, 0x1f, R7 ;  /* 0x0000001fff0e7819 */ /* 0x000fe20000011407 */
[----:B------:R-:W-:-:S03]  /*a5a40*/  ULDC UR4, c[0x0][0x228] ;  /* 0x00008a0000047ab9 */ /* 0x000fc60000000800 */
[----:B------:R0:W-:Y:S02]  /*a5a50*/  STL [R1+0x53c], R10 ;  /* 0x00053c0a01007387 */ /* 0x0001e40000100800 */
[----:B0-----:R-:W-:-:S05]  /*a5a60*/  VIADD R10, R10, UR18 ;  /* 0x000000120a0a7c36 */ /* 0x001fca0008000000 */
[----:B------:R0:W-:Y:S02]  /*a5a70*/  STL [R1+0x540], R10 ;  /* 0x0005400a01007387 */ /* 0x0001e40000100800 */
[----:B0-----:R-:W-:Y:S01]  /*a5a80*/  VIADD R10, R10, UR19 ;  /* 0x000000130a0a7c36 */ /* 0x001fe20008000000 */
[----:B------:R-:W-:-:S04]  /*a5a90*/  ULDC.64 UR18, c[0x0][0x228] ;  /* 0x00008a0000127ab9 */ /* 0x000fc80000000a00 */
[----:B------:R0:W-:Y:S02]  /*a5aa0*/  STL [R1+0x544], R10 ;  /* 0x0005440a01007387 */ /* 0x0001e40000100800 */
[----:B0-----:R-:W-:Y:S01]  /*a5ab0*/  VIADD R10, R10, UR21 ;  /* 0x000000150a0a7c36 */ /* 0x001fe20008000000 */
[----:B------:R-:W-:Y:S01]  /*a5ac0*/  SHF.R.U32.HI R8, RZ, 0x8, R8 ;  /* 0x00000008ff087819 */ /* 0x000fe20000011608 */
[----:B------:R-:W-:-:S03]  /*a5ad0*/  ULDC UR21, c[0x0][0x228] ;  /* 0x00008a0000157ab9 */ /* 0x000fc60000000800 */
[----:B------:R0:W-:Y:S02]  /*a5ae0*/  STL [R1+0x548], R10 ;  /* 0x0005480a01007387 */ /* 0x0001e40000100800 */
[----:B0-----:R-:W-:Y:S01]  /*a5af0*/  VIADD R10, R10, UR23 ;  /* 0x000000170a0a7c36 */ /* 0x001fe20008000000 */
[----:B------:R-:W-:Y:S01]  /*a5b00*/  LOP3.LUT R8, R8, 0xffff, RZ, 0xc0, !PT ;  /* 0x0000ffff08087812 */ /* 0x000fe200078ec0ff */
[----:B------:R-:W-:-:S03]  /*a5b10*/  ULDC UR23, c[0x0][0x228] ;  /* 0x00008a0000177ab9 */ /* 0x000fc60000000800 */
[----:B------:R0:W-:Y:S02]  /*a5b20*/  STL [R1+0x54c], R10 ;  /* 0x00054c0a01007387 */ /* 0x0001e40000100800 */
[----:B0-----:R-:W-:Y:S01]  /*a5b30*/  VIADD R10, R10, UR24 ;  /* 0x000000180a0a7c36 */ /* 0x001fe20008000000 */
[----:B------:R-:W-:Y:S01]  /*a5b40*/  PRMT R8, R8, 0x3340, R0 ;  /* 0x0000334008087816 */ /* 0x000fe20000000000 */
[----:B------:R-:W-:-:S03]  /*a5b50*/  ULDC UR24, c[0x0][0x228] ;  /* 0x00008a0000187ab9 */ /* 0x000fc60000000800 */
        /* <DEDUP_REMOVED lines=21> */
[----:B------:R-:W-:Y:S01]  /*a5cb0*/  LOP3.LUT R2, R2, 0x7fffffff, RZ, 0xc0, !PT ;  /* 0x7fffffff02027812 */ /* 0x000fe200078ec0ff */
[----:B------:R-:W-:-:S03]  /*a5cc0*/  ULDC UR15, c[0x0][0x228] ;  /* 0x00008a00000f7ab9 */ /* 0x000fc60000000800 */
[----:B------:R0:W-:Y:S04]  /*a5cd0*/  STL [R1+0x598], R10 ;  /* 0x0005980a01007387 */ /* 0x0001e80000100800 */
[----:B------:R-:W3:Y:S04]  /*a5ce0*/  LDL R45, [R1+0x1fa8] ;  /* 0x001fa800012d7983 */ /* 0x000ee80000100800 */
[----:B------:R-:W4:Y:S01]  /*a5cf0*/  LDL R59, [R1+0x1fac] ;  /* 0x001fac00013b7983 */ /* 0x000f220000100800 */
[----:B0-----:R-:W-:Y:S01]  /*a5d00*/  VIADD R10, R10, UR14 ;  /* 0x0000000e0a0a7c36 */ /* 0x001fe20008000000 */
[----:B------:R-:W-:-:S04]  /*a5d10*/  ULDC UR14, c[0x0][0x228] ;  /* 0x00008a00000e7ab9 */ /* 0x000fc80000000800 */
[----:B------:R0:W-:Y:S02]  /*a5d20*/  STL [R1+0x59c], R10 ;  /* 0x00059c0a01007387 */ /* 0x0001e40000100800 */
[----:B0-----:R-:W-:-:S05]  /*a5d30*/  VIADD R10, R10, UR13 ;  /* 0x0000000d0a0a7c36 */ /* 0x001fca0008000000 */
        /* <DEDUP_REMOVED lines=8> */
[----:B------:R-:W-:-:S03]  /*a5dc0*/  ULDC.64 UR12, c[0x0][0x228] ;  /* 0x00008a00000c7ab9 */ /* 0x000fc60000000a00 */
[----:B------:R-:W-:Y:S01]  /*a5dd0*/  VIADD R11, R10, UR17 ;  /* 0x000000110a0b7c36 */ /* 0x000fe20008000000 */
[----:B------:R0:W-:Y:S02]  /*a5de0*/  STL [R1+0x5ac], R10 ;  /* 0x0005ac0a01007387 */ /* 0x0001e40000100800 */
[----:B0-----:R-:W-:Y:S02]  /*a5df0*/  SHF.R.S32.HI R10, RZ, 0x1f, R6 ;  /* 0x0000001fff0a7819 */ /* 0x001fe40000011406 */
[----:B------:R-:W-:Y:S04]  /*a5e00*/  STL [R1+0x5b0], R11 ;  /* 0x0005b00b01007387 */ /* 0x000fe80000100800 */
[----:B------:R-:W-:Y:S01]  /*a5e10*/  STL [R1+0x66c], R10 ;  /* 0x00066c0a01007387 */ /* 0x000fe20000100800 */
[----:B---3--:R-:W-:-:S02]  /*a5e20*/  ISETP.LT.AND P3, PT, R45, UR12, !P1 ;  /* 0x0000000c2d007c0c */ /* 0x008fc4000cf61270 */
[----:B----4-:R-:W-:Y:S01]  /*a5e30*/  ISETP.LT.AND P2, PT, R59, UR16, !P1 ;  /* 0x000000103b007c0c */ /* 0x010fe2000cf41270 */
[----:B------:R-:W-:-:S10]  /*a5e40*/  ULDC.64 UR16, c[0x0][0x228] ;  /* 0x00008a0000107ab9 */ /* 0x000fd40000000a00 */
[----:B------:R-:W-:Y:S02]  /*a5e50*/  @P3 LOP3.LUT R43, R43, 0x1000000, RZ, 0xfc, !PT ;  /* 0x010000002b2b3812 */ /* 0x000fe400078efcff */
[----:B------:R-:W-:Y:S02]  /*a5e60*/  ISETP.LT.AND P3, PT, R60, UR9, !P1 ;  /* 0x000000093c007c0c */ /* 0x000fe4000cf61270 */
[----:B------:R-:W-:-:S04]  /*a5e70*/  LOP3.LUT R43, R43, 0xff7fffff, RZ, 0xc0, !PT ;  /* 0xff7fffff2b2b7812 */ /* 0x000fc800078ec0ff */
[----:B------:R-:W-:Y:S02]  /*a5e80*/  @P2 LOP3.LUT R43, R43, 0x800000, RZ, 0xfc, !PT ;  /* 0x008000002b2b2812 */ /* 0x000fe400078efcff */
[----:B------:R-:W-:Y:S02]  /*a5e90*/  ISETP.LT.AND P2, PT, R61, UR16, !P1 ;  /* 0x000000103d007c0c */ /* 0x000fe4000cf41270 */
[----:B------:R-:W-:-:S04]  /*a5ea0*/  LOP3.LUT R43, R43, 0xffbfffff, RZ, 0xc0, !PT ;  /* 0xffbfffff2b2b7812 */ /* 0x000fc800078ec0ff */
[----:B------:R-:W-:-:S04]  /*a5eb0*/  @P3 LOP3.LUT R43, R43, 0x400000, RZ, 0xfc, !PT ;  /* 0x004000002b2b3812 */ /* 0x000fc800078efcff */
[----:B------:R-:W-:-:S04]  /*a5ec0*/  LOP3.LUT R43, R43, 0xffdfffff, RZ, 0xc0, !PT ;  /* 0xffdfffff2b2b7812 */ /* 0x000fc800078ec0ff */
[----:B------:R-:W-:Y:S02]  /*a5ed0*/  @P2 LOP3.LUT R43, R43, 0x200000, RZ, 0xfc, !PT ;  /* 0x002000002b2b2812 */ /* 0x000fe400078efcff */
[----:B------:R-:W-:-:S05]  /*a5ee0*/  IADD3 R16, P2, R6, R52, RZ ;  /* 0x0000003406107210 */ /* 0x000fca0007f5e0ff */
[----:B------:R-:W-:Y:S01]  /*a5ef0*/  IMAD.X R17, R10, 0x1, R50, P2 ;  /* 0x000000010a117824 */ /* 0x000fe200010e0632 */
[----:B------:R-:W-:Y:S02]  /*a5f00*/  ISETP.LT.AND P2, PT, R45, UR7, !P0 ;  /* 0x000000072d007c0c */ /* 0x000fe4000c741270 */
[----:B------:R-:W-:Y:S02]  /*a5f10*/  IADD3 R12, P1, R6, R53, RZ ;  /* 0x00000035060c7210 */ /* 0x000fe40007f3e0ff */
[----:B------:R-:W-:Y:S01]  /*a5f20*/  LOP3.LUT R43, R43, 0xffefffff, RZ, 0xc0, !PT ;  /* 0xffefffff2b2b7812 */ /* 0x000fe200078ec0ff */
[----:B------:R-:W3:Y:S02]  /*a5f30*/  LDL.LU R6, [R1+0x3b4c] ;  /* 0x003b4c0001067983 */ /* 0x000ee40000300800 */
[----:B------:R-:W-:-:S06]  /*a5f40*/  IMAD.X R13, R10, 0x1, R51, P1 ;  /* 0x000000010a0d7824 */ /* 0x000fcc00008e0633 */
[----:B------:R-:W-:Y:S01]  /*a5f50*/  @P2 LOP3.LUT R43, R43, 0x100000, RZ, 0xfc, !PT ;  /* 0x001000002b2b2812 */ /* 0x000fe200078efcff */
[----:B------:R0:W-:Y:S01]  /*a5f60*/  STL.64 [R1+0x620], R12 ;  /* 0x0006200c01007387 */ /* 0x0001e20000100a00 */
[----:B------:R-:W-:Y:S01]  /*a5f70*/  ISETP.LT.AND P2, PT, R59, UR6, !P0 ;  /* 0x000000063b007c0c */ /* 0x000fe2000c741270 */
[----:B------:R-:W-:Y:S01]  /*a5f80*/  ULDC.64 UR6, c[0x0][0x228] ;  /* 0x00008a0000067ab9 */ /* 0x000fe20000000a00 */
[----:B------:R-:W-:Y:S02]  /*a5f90*/  LOP3.LUT R43, R43, 0xfff7ffff, RZ, 0xc0, !PT ;  /* 0xfff7ffff2b2b7812 */ /* 0x000fe400078ec0ff */
[----:B0-----:R-:W-:-:S09]  /*a5fa0*/  IADD3 R12, P1, R7, R53, RZ ;  /* 0x00000035070c7210 */ /* 0x001fd20007f3e0ff */
[----:B------:R-:W-:Y:S01]  /*a5fb0*/  @P2 LOP3.LUT R43, R43, 0x80000, RZ, 0xfc, !PT ;  /* 0x000800002b2b2812 */ /* 0x000fe200078efcff */
[----:B------:R-:W-:Y:S01]  /*a5fc0*/  VIADD R10, R44, 0xa9 ;  /* 0x000000a92c0a7836 */ /* 0x000fe20000000000 */
[----:B------:R-:W4:Y:S01]  /*a5fd0*/  LDL.LU R7, [R1+0x3b48] ;  /* 0x003b480001077983 */ /* 0x000f220000300800 */
[----:B------:R-:W-:Y:S01]  /*a5fe0*/  IMAD.X R13, R14, 0x1, R51, P1 ;  /* 0x000000010e0d7824 */ /* 0x000fe200008e0633 */
[----:B------:R-:W-:Y:S01]  /*a5ff0*/  ISETP.LT.AND P1, PT, R60, UR8, !P0 ;  /* 0x000000083c007c0c */ /* 0x000fe2000c721270 */
[----:B------:R-:W-:Y:S01]  /*a6000*/  ULDC.64 UR8, c[0x0][0x228] ;  /* 0x00008a0000087ab9 */ /* 0x000fe20000000a00 */
[----:B------:R-:W-:Y:S02]  /*a6010*/  ISETP.LT.AND P0, PT, R61, UR6, !P0 ;  /* 0x000000063d007c0c */ /* 0x000fe4000c701270 */
[----:B------:R-:W-:-:S09]  /*a6020*/  LOP3.LUT R43, R43, 0xfffbffff, RZ, 0xc0, !PT ;  /* 0xfffbffff2b2b7812 */ /* 0x000fd200078ec0ff */
[----:B------:R-:W-:-:S04]  /*a6030*/  @P1 LOP3.LUT R43, R43, 0x40000, RZ, 0xfc, !PT ;  /* 0x000400002b2b1812 */ /* 0x000fc800078efcff */
[----:B------:R-:W-:-:S04]  /*a6040*/  LOP3.LUT R43, R43, 0xfffdffff, RZ, 0xc0, !PT ;  /* 0xfffdffff2b2b7812 */ /* 0x000fc800078ec0ff */
[----:B------:R-:W-:Y:S02]  /*a6050*/  @P0 LOP3.LUT R43, R43, 0x20000, RZ, 0xfc, !PT ;  /* 0x000200002b2b0812 */ /* 0x000fe400078efcff */
[----:B------:R-:W-:-:S04]  /*a6060*/  ISETP.GE.AND P0, PT, R10, UR19, PT ;  /* 0x000000130a007c0c */ /* 0x000fc8000bf06270 */
[----:B------:R-:W-:Y:S02]  /*a6070*/  ISETP.LT.AND P3, PT, R45, UR5, !P0 ;  /* 0x000000052d007c0c */ /* 0x000fe4000c761270 */
[----:B------:R-:W-:Y:S02]  /*a6080*/  ISETP.LT.AND P2, PT, R59, UR4, !P0 ;  /* 0x000000043b007c0c */ /* 0x000fe4000c741270 */
[----:B------:R-:W-:Y:S01]  /*a6090*/  LOP3.LUT R43, R43, 0xfffeffff, RZ, 0xc0, !PT ;  /* 0xfffeffff2b2b7812 */ /* 0x000fe200078ec0ff */
[----:B------:R-:W-:Y:S01]  /*a60a0*/  VIADD R10, R44, 0xa8 ;  /* 0x000000a82c0a7836 */ /* 0x000fe20000000000 */
[----:B------:R-:W-:Y:S01]  /*a60b0*/  ISETP.LT.AND P1, PT, R60, UR61, !P0 ;  /* 0x0000003d3c007c0c */ /* 0x000fe2000c721270 */
[----:B------:R-:W-:-:S06]  /*a60c0*/  ULDC.64 UR4, c[0x0][0x228] ;  /* 0x00008a0000047ab9 */ /* 0x000fcc0000000a00 */
[----:B------:R-:W-:Y:S01]  /*a60d0*/  @P3 LOP3.LUT R43, R43, 0x10000, RZ, 0xfc, !PT ;  /* 0x000100002b2b3812 */ /* 0x000fe200078efcff */
[----:B------:R-:W-:Y:S01]  /*a60e0*/  STL [R1+0x65c], R14 ;  /* 0x00065c0e01007387 */ /* 0x000fe20000100800 */
[----:B------:R-:W-:Y:S02]  /*a60f0*/  ULDC UR61, c[0x0][0x228] ;  /* 0x00008a00003d7ab9 */ /* 0x000fe40000000800 */
[----:B------:R-:W-:-:S04]  /*a6100*/  LOP3.LUT R43, R43, 0xffff7fff, RZ, 0xc0, !PT ;  /* 0xffff7fff2b2b7812 */ /* 0x000fc800078ec0ff */
[----:B------:R-:W-:Y:S02]  /*a6110*/  @P2 LOP3.LUT R43, R43, 0x8000, RZ, 0xfc, !PT ;  /* 0x000080002b2b2812 */ /* 0x000fe400078efcff */
[----:B------:R-:W-:Y:S02]  /*a6120*/  ISETP.LT.AND P0, PT, R61, UR8, !P0 ;  /* 0x000000083d007c0c */ /* 0x000fe4000c701270 */
[----:B------:R-:W-:-:S04]  /*a6130*/  LOP3.LUT R43, R43, 0xffffbfff, RZ, 0xc0, !PT ;  /* 0xffffbfff2b2b7812 */ /* 0x000fc800078ec0ff */
[----:B------:R-:W-:-:S04]  /*a6140*/  @P1 LOP3.LUT R43, R43, 0x4000, RZ, 0xfc, !PT ;  /* 0x000040002b2b1812 */ /* 0x000fc800078efcff */
[----:B------:R-:W-:-:S04]  /*a6150*/  LOP3.LUT R43, R43, 0xffffdfff, RZ, 0xc0, !PT ;  /* 0xffffdfff2b2b7812 */ /* 0x000fc800078ec0ff */
[----:B------:R-:W-:Y:S02]  /*a6160*/  @P0 LOP3.LUT R43, R43, 0x2000, RZ, 0xfc, !PT ;  /* 0x000020002b2b0812 */ /* 0x000fe400078efcff */
[----:B------:R-:W-:Y:S02]  /*a6170*/  ISETP.GE.AND P0, PT, R10, UR13, PT ;  /* 0x0000000d0a007c0c */ /* 0x000fe4000bf06270 */
[----:B------:R-:W-:Y:S01]  /*a6180*/  LOP3.LUT R43, R43, 0xffffefff, RZ, 0xc0, !PT ;  /* 0xffffefff2b2b7812 */ /* 0x000fe200078ec0ff */
[----:B------:R-:W-:Y:S01]  /*a6190*/  VIADD R10, R44, 0xa7 ;  /* 0x000000a72c0a7836 */ /* 0x000fe20000000000 */
[----:B------:R-:W-:Y:S01]  /*a61a0*/  ISETP.LT.AND P3, PT, R45, UR29, !P0 ;  /* 0x0000001d2d007c0c */ /* 0x000fe2000c761270 */
[----:B------:R-:W-:Y:S01]  /*a61b0*/  ULDC.64 UR12, c[0x0][0x228] ;  /* 0x00008a00000c7ab9 */ /* 0x000fe20000000a00 */
[----:B------:R-:W-:Y:S01]  /*a61c0*/  ISETP.LT.AND P2, PT, R59, UR59, !P0 ;  /* 0x0000003b3b007c0c */ /* 0x000fe2000c741270 */
[----:B------:R-:W-:Y:S01]  /*a61d0*/  STL.64 [R1+0x638], R16 ;  /* 0x0006381001007387 */ /* 0x000fe20000100a00 */
[----:B------:R-:W-:Y:S01]  /*a61e0*/  ISETP.LT.AND P1, PT, R60, UR60, !P0 ;  /* 0x0000003c3c007c0c */ /* 0x000fe2000c721270 */
[----:B------:R-:W-:-:S08]  /*a61f0*/  ULDC UR59, c[0x0][0x228] ;  /* 0x00008a00003b7ab9 */ /* 0x000fd00000000800 */
[----:B------:R-:W-:Y:S01]  /*a6200*/  @P3 LOP3.LUT R43, R43, 0x1000, RZ, 0xfc, !PT ;  /* 0x000010002b2b3812 */ /* 0x000fe200078efcff */
[----:B------:R-:W-:Y:S01]  /*a6210*/  STL.64 [R1+0x650], R12 ;  /* 0x0006500c01007387 */ /* 0x000fe20000100a00 */
        /* <DEDUP_REMOVED lines=14> */
[----:B------:R-:W-:Y:S01]  /*a6300*/  ULDC UR57, c[0x0][0x228] ;  /* 0x00008a0000397ab9 */ /* 0x000fe20000000800 */
[----:B------:R-:W-:Y:S01]  /*a6310*/  ISETP.LT.AND P1, PT, R60, UR58, !P0 ;  /* 0x0000003a3c007c0c */ /* 0x000fe2000c721270 */
[----:B------:R-:W-:-:S08]  /*a6320*/  ULDC UR56, c[0x0][0x228] ;  /* 0x00008a0000387ab9 */ /* 0x000fd00000000800 */
[----:B------:R-:W-:Y:S01]  /*a6330*/  @P3 LOP3.LUT R43, R43, 0x100, RZ, 0xfc, !PT ;  /* 0x000001002b2b3812 */ /* 0x000fe200078efcff */
[----:B------:R-:W-:-:S03]  /*a6340*/  ULDC UR58, c[0x0][0x228] ;  /* 0x00008a00003a7ab9 */ /* 0x000fc60000000800 */
        /* <DEDUP_REMOVED lines=25> */
[----:B------:R-:W-:Y:S01]  /*a64e0*/  ISETP.GE.AND P0, PT, R10, UR9, PT ;  /* 0x000000090a007c0c */ /* 0x000fe2000bf06270 */
[----:B------:R-:W-:Y:S01]  /*a64f0*/  VIADD R10, R44, 0xa4 ;  /* 0x000000a42c0a7836 */ /* 0x000fe20000000000 */
[----:B------:R-:W-:Y:S01]  /*a6500*/  LOP3.LUT R43, R43, 0xfffffffe, RZ, 0xc0, !PT ;  /* 0xfffffffe2b2b7812 */ /* 0x000fe200078ec0ff */
[----:B------:R-:W-:Y:S01]  /*a6510*/  ULDC.64 UR8, c[0x0][0x228] ;  /* 0x00008a0000087ab9 */ /* 0x000fe20000000a00 */
[----:B------:R-:W-:Y:S01]  /*a6520*/  ISETP.LT.AND P2, PT, R59, UR50, !P0 ;  /* 0x000000323b007c0c */ /* 0x000fe2000c741270 */
[----:B------:R-:W-:Y:S01]  /*a6530*/  ULDC UR50, c[0x0][0x228] ;  /* 0x00008a0000327ab9 */ /* 0x000fe20000000800 */
[----:B------:R-:W-:Y:S01]  /*a6540*/  ISETP.LT.AND P1, PT, R60, UR54, !P0 ;  /* 0x000000363c007c0c */ /* 0x000fe2000c721270 */
[----:B------:R-:W-:Y:S01]  /*a6550*/  ULDC UR54, c[0x0][0x228] ;  /* 0x00008a0000367ab9 */ /* 0x000fe20000000800 */
[----:B------:R-:W-:Y:S01]  /*a6560*/  ISETP.LT.AND P3, PT, R45, UR49, !P0 ;  /* 0x000000312d007c0c */ /* 0x000fe2000c761270 */
[----:B------:R-:W-:Y:S01]  /*a6570*/  ULDC UR49, c[0x0][0x228] ;  /* 0x00008a0000317ab9 */ /* 0x000fe20000000800 */
[----:B------:R-:W-:-:S07]  /*a6580*/  ISETP.LT.AND P0, PT, R61, UR6, !P0 ;  /* 0x000000063d007c0c */ /* 0x000fce000c701270 */
[----:B------:R-:W-:-:S04]  /*a6590*/  @P2 LOP3.LUT R0, R0, 0x80000000, RZ, 0xfc, !PT ;  /* 0x8000000000002812 */ /* 0x000fc800078efcff */
[----:B------:R-:W-:-:S04]  /*a65a0*/  LOP3.LUT R0, R0, 0xbfffffff, RZ, 0xc0, !PT ;  /* 0xbfffffff00007812 */ /* 0x000fc800078ec0ff */
[----:B------:R-:W-:-:S04]  /*a65b0*/  @P1 LOP3.LUT R0, R0, 0x40000000, RZ, 0xfc, !PT ;  /* 0x4000000000001812 */ /* 0x000fc800078efcff */
[----:B------:R-:W-:-:S04]  /*a65c0*/  LOP3.LUT R0, R0, 0xdfffffff, RZ, 0xc0, !PT ;  /* 0xdfffffff00007812 */ /* 0x000fc800078ec0ff */
[----:B------:R-:W-:Y:S02]  /*a65d0*/  @P0 LOP3.LUT R0, R0, 0x20000000, RZ, 0xfc, !PT ;  /* 0x2000000000000812 */ /* 0x000fe400078efcff */
[----:B------:R-:W-:Y:S02]  /*a65e0*/  ISETP.GE.AND P0, PT, R10, UR5, PT ;  /* 0x000000050a007c0c */ /* 0x000fe4000bf06270 */
[----:B------:R-:W-:Y:S02]  /*a65f0*/  @P3 LOP3.LUT R43, R43, 0x1, RZ, 0xfc, !PT ;  /* 0x000000012b2b3812 */ /* 0x000fe400078efcff */
        /* <DEDUP_REMOVED lines=25> */
[----:B------:R-:W-:Y:S01]  /*a6790*/  ULDC UR43, c[0x0][0x228] ;  /* 0x00008a00002b7ab9 */ /* 0x000fe20000000800 */
[----:B------:R-:W-:Y:S01]  /*a67a0*/  LOP3.LUT R3, R3, 0x7fffffff, RZ, 0xc0, !PT ;  /* 0x7fffffff03037812 */ /* 0x000fe200078ec0ff */
[----:B------:R-:W-:-:S06]  /*a67b0*/  ULDC UR42, c[0x0][0x228] ;  /* 0x00008a00002a7ab9 */ /* 0x000fcc0000000800 */
[----:B------:R-:W-:-:S04]  /*a67c0*/  @P3 LOP3.LUT R0, R0, 0x1000000, RZ, 0xfc, !PT ;  /* 0x0100000000003812 */ /* 0x000fc800078efcff */
        /* <DEDUP_REMOVED lines=33> */
[----:B------:R-:W-:-:S08]  /*a69e0*/  ULDC.64 UR36, c[0x0][0x228] ;  /* 0x00008a0000247ab9 */ /* 0x000fd00000000a00 */
[----:B------:R-:W-:-:S04]  /*a69f0*/  @P3 LOP3.LUT R0, R0, 0x10000, RZ, 0xfc, !PT ;  /* 0x0001000000003812 */ /* 0x000fc800078efcff */
[----:B------:R-:W-:-:S04]  /*a6a00*/  LOP3.LUT R0, R0, 0xffff7fff, RZ, 0xc0, !PT ;  /* 0xffff7fff00007812 */ /* 0x000fc800078ec0ff */
[----:B------:R-:W-:Y:S02]  /*a6a10*/  @P2 LOP3.LUT R0, R0, 0x8000, RZ, 0xfc, !PT ;  /* 0x0000800000002812 */ /* 0x000fe400078efcff */
[----:B------:R-:W-:Y:S01]  /*a6a20*/  ISETP.LT.AND P0, PT, R61, UR16, !P0 ;  /* 0x000000103d007c0c */ /* 0x000fe2000c701270 */
[----:B------:R-:W0:Y:S01]  /*a6a30*/  S2UR UR29, SR_CgaCtaId ;  /* 0x00000000001d79c3 */ /* 0x000e220000008800 */
[----:B------:R-:W-:Y:S01]  /*a6a40*/  LOP3.LUT R0, R0, 0xffffbfff, RZ, 0xc0, !PT ;  /* 0xffffbfff00007812 */ /* 0x000fe200078ec0ff */
[----:B------:R-:W-:Y:S01]  /*a6a50*/  UMOV UR19, 0x400 ;  /* 0x0000040000137882 */ /* 0x000fe20000000000 */
[----:B------:R-:W-:Y:S01]  /*a6a60*/  LOP3.LUT R4, R4, 0x7fffffff, RZ, 0xc0, !PT ;  /* 0x7fffffff04047812 */ /* 0x000fe200078ec0ff */
[----:B------:R-:W-:Y:S01]  /*a6a70*/  ULDC UR16, c[0x0][0x228] ;  /* 0x00008a0000107ab9 */ /* 0x000fe20000000800 */
        /* <DEDUP_REMOVED lines=12> */
[----:B------:R-:W-:-:S07]  /*a6b40*/  ULDC UR35, c[0x0][0x228] ;  /* 0x00008a0000237ab9 */ /* 0x000fce0000000800 */
[----:B------:R-:W-:-:S04]  /*a6b50*/  @P3 LOP3.LUT R0, R0, 0x1000, RZ, 0xfc, !PT ;  /* 0x0000100000003812 */ /* 0x000fc800078efcff */
[----:B------:R-:W-:-:S04]  /*a6b60*/  LOP3.LUT R0, R0, 0xfffff7ff, RZ, 0xc0, !PT ;  /* 0xfffff7ff00007812 */ /* 0x000fc800078ec0ff */
[----:B------:R-:W-:Y:S02]  /*a6b70*/  @P2 LOP3.LUT R0, R0, 0x800, RZ, 0xfc, !PT ;  /* 0x0000080000002812 */ /* 0x000fe400078efcff */
[----:B------:R-:W-:Y:S01]  /*a6b80*/  ISETP.LT.AND P0, PT, R61, UR6, !P0 ;  /* 0x000000063d007c0c */ /* 0x000fe2000c701270 */
[----:B------:R-:W-:Y:S01]  /*a6b90*/  ULDC UR6, c[0x0][0x248] ;  /* 0x0000920000067ab9 */ /* 0x000fe20000000800 */
        /* <DEDUP_REMOVED lines=10> */
[----:B------:R-:W-:Y:S01]  /*a6c40*/  VIADD R11, R11, UR6 ;  /* 0x000000060b0b7c36 */ /* 0x000fe20008000000 */
[----:B------:R-:W-:Y:S01]  /*a6c50*/  ISETP.LT.AND P1, PT, R60, UR32, !P0 ;  /* 0x000000203c007c0c */ /* 0x000fe2000c721270 */
[----:B------:R-:W-:Y:S01]  /*a6c60*/  ULDC UR6, c[0x0][0x248] ;  /* 0x0000920000067ab9 */ /* 0x000fe20000000800 */
[----:B------:R-:W-:-:S07]  /*a6c70*/  ULDC UR34, c[0x0][0x228] ;  /* 0x00008a0000227ab9 */ /* 0x000fce0000000800 */
[----:B------:R-:W-:Y:S01]  /*a6c80*/  @P3 LOP3.LUT R0, R0, 0x100, RZ, 0xfc, !PT ;  /* 0x0000010000003812 */ /* 0x000fe200078efcff */
[----:B------:R-:W-:-:S03]  /*a6c90*/  ULDC.64 UR32, c[0x0][0x228] ;  /* 0x00008a0000207ab9 */ /* 0x000fc60000000a00 */
        /* <DEDUP_REMOVED lines=8> */
[----:B------:R-:W-:Y:S01]  /*a6d20*/  ISETP.GE.AND P0, PT, R10, UR13, PT ;  /* 0x0000000d0a007c0c */ /* 0x000fe2000bf06270 */
[----:B------:R-:W-:-:S03]  /*a6d30*/  ULDC.64 UR12, c[0x0][0x228] ;  /* 0x00008a00000c7ab9 */ /* 0x000fc60000000a00 */
[----:B------:R-:W-:Y:S01]  /*a6d40*/  ISETP.LT.AND P3, PT, R45, UR28, !P0 ;  /* 0x0000001c2d007c0c */ /* 0x000fe2000c761270 */
[----:B------:R-:W-:Y:S01]  /*a6d50*/  ULDC UR28, c[0x0][0x228] ;  /* 0x00008a00001c7ab9 */ /* 0x000fe20000000800 */
[----:B------:R-:W-:Y:S02]  /*a6d60*/  ISETP.LT.AND P2, PT, R59, UR26, !P0 ;  /* 0x0000001a3b007c0c */ /* 0x000fe4000c741270 */
[----:B------:R-:W-:Y:S02]  /*a6d70*/  LOP3.LUT R0, R0, 0xffffffef, RZ, 0xc0, !PT ;  /* 0xffffffef00007812 */ /* 0x000fe400078ec0ff */
[----:B------:R-:W-:Y:S01]  /*a6d80*/  ISETP.LT.AND P1, PT, R60, UR27, !P0 ;  /* 0x0000001b3c007c0c */ /* 0x000fe2000c721270 */
[----:B------:R-:W-:-:S06]  /*a6d90*/  ULDC.64 UR26, c[0x0][0x228] ;  /* 0x00008a00001a7ab9 */ /* 0x000fcc0000000a00 */
[----:B------:R-:W-:-:S04]  /*a6da0*/  @P3 LOP3.LUT R0, R0, 0x10, RZ, 0xfc, !PT ;  /* 0x0000001000003812 */ /* 0x000fc800078efcff */
[----:B------:R-:W-:-:S04]  /*a6db0*/  LOP3.LUT R0, R0, 0xfffffff7, RZ, 0xc0, !PT ;  /* 0xfffffff700007812 */ /* 0x000fc800078ec0ff */
[----:B------:R-:W-:Y:S02]  /*a6dc0*/  @P2 LOP3.LUT R0, R0, 0x8, RZ, 0xfc, !PT ;  /* 0x0000000800002812 */ /* 0x000fe400078efcff */
[----:B------:R-:W-:Y:S02]  /*a6dd0*/  ISETP.LT.AND P0, PT, R61, UR4, !P0 ;  /* 0x000000043d007c0c */ /* 0x000fe4000c701270 */
[----:B------:R-:W-:Y:S02]  /*a6de0*/  LOP3.LUT R0, R0, 0xfffffffb, RZ, 0xc0, !PT ;  /* 0xfffffffb00007812 */ /* 0x000fe400078ec0ff */
[----:B------:R-:W-:Y:S02]  /*a6df0*/  PRMT R10, R9, 0x5410, R8 ;  /* 0x00005410090a7816 */ /* 0x000fe40000000008 */
[----:B------:R-:W-:Y:S01]  /*a6e00*/  @P1 LOP3.LUT R0, R0, 0x4, RZ, 0xfc, !PT ;  /* 0x0000000400001812 */ /* 0x000fe200078efcff */
[----:B------:R-:W4:Y:S04]  /*a6e10*/  LDL.LU R8, [R1+0x3b44] ;  /* 0x003b440001087983 */ /* 0x000f280000300800 */
[----:B------:R-:W4:Y:S01]  /*a6e20*/  LDL.LU R9, [R1+0x3b40] ;  /* 0x003b400001097983 */ /* 0x000f220000300800 */
[----:B------:R-:W-:-:S03]  /*a6e30*/  LOP3.LUT R0, R0, 0xfffffffd, RZ, 0xc0, !PT ;  /* 0xfffffffd00007812 */ /* 0x000fc600078ec0ff */
[----:B------:R1:W-:Y:S01]  /*a6e40*/  STL [R1+0x6f4], R10 ;  /* 0x0006f40a01007387 */ /* 0x0003e20000100800 */
[----:B------:R-:W-:Y:S01]  /*a6e50*/  @P0 LOP3.LUT R0, R0, 0x2, RZ, 0xfc, !PT ;  /* 0x0000000200000812 */ /* 0x000fe200078efcff */
[----:B-1----:R-:W-:-:S05]  /*a6e60*/  VIADD R10, R44, 0x9d ;  /* 0x0000009d2c0a7836 */ /* 0x002fca0000000000 */
[----:B------:R-:W-:Y:S01]  /*a6e70*/  ISETP.GE.AND P0, PT, R10, UR17, PT ;  /* 0x000000110a007c0c */ /* 0x000fe2000bf06270 */
[----:B------:R-:W-:Y:S01]  /*a6e80*/  VIADD R10, R44, 0x9c ;  /* 0x0000009c2c0a7836 */ /* 0x000fe20000000000 */
[----:B------:R-:W-:Y:S01]  /*a6e90*/  LOP3.LUT R0, R0, 0xfffffffe, RZ, 0xc0, !PT ;  /* 0xfffffffe00007812 */ /* 0x000fe200078ec0ff */
[----:B------:R1:W-:Y:S01]  /*a6ea0*/  STL [R1+0x554], R11 ;  /* 0x0005540b01007387 */ /* 0x0003e20000100800 */
[----:B------:R-:W-:Y:S01]  /*a6eb0*/  ISETP.LT.AND P2, PT, R59, UR24, !P0 ;  /* 0x000000183b007c0c */ /* 0x000fe2000c741270 */
[----:B0-----:R-:W-:Y:S01]  /*a6ec0*/  ULEA UR4, UR29, UR19, 0x18 ;  /* 0x000000131d047291 */ /* 0x001fe2000f8ec03f */
[----:B------:R-:W-:Y:S01]  /*a6ed0*/  ISETP.LT.AND P1, PT, R60, UR25, !P0 ;  /* 0x000000193c007c0c */ /* 0x000fe2000c721270 */
[----:B------:R-:W-:Y:S01]  /*a6ee0*/  ULDC UR24, c[0x0][0x228] ;  /* 0x00008a0000187ab9 */ /* 0x000fe20000000800 */
[----:B------:R-:W-:Y:S01]  /*a6ef0*/  ISETP.LT.AND P3, PT, R45, UR23, !P0 ;  /* 0x000000172d007c0c */ /* 0x000fe2000c761270 */
[----:B------:R-:W-:Y:S01]  /*a6f00*/  ULDC UR29, c[0x0][0x228] ;  /* 0x00008a00001d7ab9 */ /* 0x000fe20000000800 */
[----:B------:R-:W-:Y:S01]  /*a6f10*/  ISETP.LT.AND P0, PT, R61, UR12, !P0 ;  /* 0x0000000c3d007c0c */ /* 0x000fe2000c701270 */
[----:B------:R-:W-:Y:S01]  /*a6f20*/  ULDC UR25, c[0x0][0x228] ;  /* 0x00008a0000197ab9 */ /* 0x000fe20000000800 */
[----:B------:R-:W-:Y:S01]  /*a6f30*/  ULDC UR23, c[0x0][0x228] ;  /* 0x00008a0000177ab9 */ /* 0x000fe20000000800 */
[----:B-1----:R-:W-:Y:S01]  /*a6f40*/  VIADD R11, R11, UR6 ;  /* 0x000000060b0b7c36 */ /* 0x002fe20008000000 */
[----:B------:R-:W-:Y:S01]  /*a6f50*/  ULDC UR6, c[0x0][0x248] ;  /* 0x0000920000067ab9 */ /* 0x000fe20000000800 */
[----:B------:R-:W-:Y:S01]  /*a6f60*/  ULDC UR19, c[0x0][0x228] ;  /* 0x00008a0000137ab9 */ /* 0x000fe20000000800 */
[----:B------:R-:W-:Y:S01]  /*a6f70*/  ULDC UR17, c[0x0][0x228] ;  /* 0x00008a0000117ab9 */ /* 0x000fe20000000800 */
[----:B------:R-:W-:-:S04]  /*a6f80*/  @P2 LOP3.LUT R2, R2, 0x80000000, RZ, 0xfc, !PT ;  /* 0x8000000002022812 */ /* 0x000fc800078efcff */
[----:B------:R-:W-:-:S04]  /*a6f90*/  LOP3.LUT R2, R2, 0xbfffffff, RZ, 0xc0, !PT ;  /* 0xbfffffff02027812 */ /* 0x000fc800078ec0ff */
[----:B------:R-:W-:-:S04]  /*a6fa0*/  @P1 LOP3.LUT R2, R2, 0x40000000, RZ, 0xfc, !PT ;  /* 0x4000000002021812 */ /* 0x000fc800078efcff */
[----:B------:R-:W-:-:S04]  /*a6fb0*/  LOP3.LUT R2, R2, 0xdfffffff, RZ, 0xc0, !PT ;  /* 0xdfffffff02027812 */ /* 0x000fc800078ec0ff */
[----:B------:R-:W-:Y:S02]  /*a6fc0*/  @P0 LOP3.LUT R2, R2, 0x20000000, RZ, 0xfc, !PT ;  /* 0x2000000002020812 */ /* 0x000fe400078efcff */
[----:B------:R-:W-:Y:S02]  /*a6fd0*/  ISETP.GE.AND P0, PT, R10, UR7, PT ;  /* 0x000000070a007c0c */ /* 0x000fe4000bf06270 */
[----:B------:R-:W-:Y:S02]  /*a6fe0*/  @P3 LOP3.LUT R0, R0, 0x1, RZ, 0xfc, !PT ;  /* 0x0000000100003812 */ /* 0x000fe400078efcff */
[----:B------:R-:W-:Y:S02]  /*a6ff0*/  ISETP.LT.AND P3, PT, R45, UR14, !P0 ;  /* 0x0000000e2d007c0c */ /* 0x000fe4000c761270 */
[----:B------:R-:W-:Y:S01]  /*a7000*/  LOP3.LUT R2, R2, 0xefffffff, RZ, 0xc0, !PT ;  /* 0xefffffff02027812 */ /* 0x000fe200078ec0ff */
[----:B------:R-:W-:Y:S01]  /*a7010*/  VIADD R10, R44, 0x9b ;  /* 0x0000009b2c0a7836 */ /* 0x000fe20000000000 */
[----:B------:R-:W-:Y:S01]  /*a7020*/  ISETP.LT.AND P2, PT, R59, UR15, !P0 ;  /* 0x0000000f3b007c0c */ /* 0x000fe2000c741270 */
[----:B------:R0:W-:Y:S01]  /*a7030*/  STL [R1+0x560], R11 ;  /* 0x0005600b01007387 */ /* 0x0001e20000100800 */
[----:B------:R-:W-:Y:S01]  /*a7040*/  ISETP.LT.AND P1, PT, R60, UR21, !P0 ;  /* 0x000000153c007c0c */ /* 0x000fe2000c721270 */
[----:B------:R-:W-:-:S06]  /*a7050*/  ULDC UR14, c[0x0][0x228] ;  /* 0x00008a00000e7ab9 */ /* 0x000fcc0000000800 */
[----:B------:R-:W-:Y:S01]  /*a7060*/  @P3 LOP3.LUT R2, R2, 0x10000000, RZ, 0xfc, !PT ;  /* 0x1000000002023812 */ /* 0x000fe200078efcff */
[----:B------:R-:W-:Y:S01]  /*a7070*/  ULDC UR21, c[0x0][0x228] ;  /* 0x00008a0000157ab9 */ /* 0x000fe20000000800 */
[----:B------:R-:W-:Y:S02]  /*a7080*/  ULDC UR15, c[0x0][0x228] ;  /* 0x00008a00000f7ab9 */ /* 0x000fe40000000800 */
[----:B------:R-:W-:-:S04]  /*a7090*/  LOP3.LUT R2, R2, 0xf7ffffff, RZ, 0xc0, !PT ;  /* 0xf7ffffff02027812 */ /* 0x000fc800078ec0ff */
[----:B------:R-:W-:Y:S02]  /*a70a0*/  @P2 LOP3.LUT R2, R2, 0x8000000, RZ, 0xfc, !PT ;  /* 0x0800000002022812 */ /* 0x000fe400078efcff */
[----:B------:R-:W-:Y:S01]  /*a70b0*/  ISETP.LT.AND P0, PT, R61, UR26, !P0 ;  /* 0x0000001a3d007c0c */ /* 0x000fe2000c701270 */
[----:B0-----:R-:W-:Y:S01]  /*a70c0*/  VIADD R11, R11, UR6 ;  /* 0x000000060b0b7c36 */ /* 0x001fe20008000000 */
[----:B------:R-:W-:Y:S01]  /*a70d0*/  LOP3.LUT R2, R2, 0xfbffffff, RZ, 0xc0, !PT ;  /* 0xfbffffff02027812 */ /* 0x000fe200078ec0ff */
[----:B------:R-:W-:Y:S01]  /*a70e0*/  ULDC UR6, c[0x0][0x248] ;  /* 0x0000920000067ab9 */ /* 0x000fe20000000800 */
[----:B------:R-:W-:Y:S02]  /*a70f0*/  ULDC UR26, c[0x0][0x228] ;  /* 0x00008a00001a7ab9 */ /* 0x000fe40000000800 */
[----:B------:R-:W-:-:S04]  /*a7100*/  @P1 LOP3.LUT R2, R2, 0x4000000, RZ, 0xfc, !PT ;  /* 0x0400000002021812 */ /* 0x000fc800078efcff */
[----:B------:R-:W-:-:S04]  /*a7110*/  LOP3.LUT R2, R2, 0xfdffffff, RZ, 0xc0, !PT ;  /* 0xfdffffff02027812 */ /* 0x000fc800078ec0ff */
[----:B------:R-:W-:Y:S02]  /*a7120*/  @P0 LOP3.LUT R2, R2, 0x2000000, RZ, 0xfc, !PT ;  /* 0x0200000002020812 */ /* 0x000fe400078efcff */
[----:B------:R-:W-:Y:S01]  /*a7130*/  ISETP.GE.AND P0, PT, R10, UR9, PT ;  /* 0x000000090a007c0c */ /* 0x000fe2000bf06270 */
[----:B------:R0:W-:Y:S01]  /*a7140*/  STL [R1+0x55c], R11 ;  /* 0x00055c0b01007387 */ /* 0x0001e20000100800 */
[----:B------:R-:W-:Y:S01]  /*a7150*/  LOP3.LUT R2, R2, 0xfeffffff, RZ, 0xc0, !PT ;  /* 0xfeffffff02027812 */ /* 0x000fe200078ec0ff */
[----:B------:R-:W-:Y:S01]  /*a7160*/  VIADD R10, R44, 0x9a ;  /* 0x0000009a2c0a7836 */ /* 0x000fe20000000000 */
[----:B------:R-:W-:Y:S01]  /*a7170*/  ISETP.LT.AND P3, PT, R45, UR59, !P0 ;  /* 0x0000003b2d007c0c */ /* 0x000fe2000c761270 */
[----:B------:R-:W-:Y:S01]  /*a7180*/  ULDC UR59, c[0x0][0x228] ;  /* 0x00008a00003b7ab9 */ /* 0x000fe20000000800 */
[----:B------:R-:W-:Y:S01]  /*a7190*/  ISETP.LT.AND P2, PT, R59, UR11, !P0 ;  /* 0x0000000b3b007c0c */ /* 0x000fe2000c741270 */
[----:B------:R-:W-:Y:S01]  /*a71a0*/  ULDC UR9, c[0x0][0x228] ;  /* 0x00008a0000097ab9 */ /* 0x000fe20000000800 */
[----:B------:R-:W-:Y:S01]  /*a71b0*/  ISETP.LT.AND P1, PT, R60, UR10, !P0 ;  /* 0x0000000a3c007c0c */ /* 0x000fe2000c721270 */
[----:B------:R-:W-:Y:S01]  /*a71c0*/  ULDC UR10, c[0x0][0x228] ;  /* 0x00008a00000a7ab9 */ /* 0x000fe20000000800 */
[----:B------:R-:W-:Y:S01]  /*a71d0*/  ULDC UR11, c[0x0][0x228] ;  /* 0x00008a00000b7ab9 */ /* 0x000fe20000000800 */
[----:B0-----:R-:W-:Y:S01]  /*a71e0*/  VIADD R11, R11, UR6 ;  /* 0x000000060b0b7c36 */ /* 0x001fe20008000000 */
[----:B------:R-:W-:-:S04]  /*a71f0*/  ULDC UR6, c[0x0][0x248] ;  /* 0x0000920000067ab9 */ /* 0x000fc80000000800 */
[----:B------:R0:W-:Y:S01]  /*a7200*/  STL [R1+0x56c], R11 ;  /* 0x00056c0b01007387 */ /* 0x0001e20000100800 */
[----:B------:R-:W-:-:S04]  /*a7210*/  @P3 LOP3.LUT R2, R2, 0x1000000, RZ, 0xfc, !PT ;  /* 0x0100000002023812 */ /* 0x000fc800078efcff */
[----:B------:R-:W-:Y:S01]  /*a7220*/  LOP3.LUT R2, R2, 0xff7fffff, RZ, 0xc0, !PT ;  /* 0xff7fffff02027812 */ /* 0x000fe200078ec0ff */
[----:B0-----:R-:W-:Y:S01]  /*a7230*/  VIADD R11, R11, UR6 ;  /* 0x000000060b0b7c36 */ /* 0x001fe20008000000 */
[----:B------:R-:W-:Y:S02]  /*a7240*/  ULDC UR6, c[0x0][0x248] ;  /* 0x0000920000067ab9 */ /* 0x000fe40000000800 */
[----:B------:R-:W-:Y:S02]  /*a7250*/  @P2 LOP3.LUT R2, R2, 0x800000, RZ, 0xfc, !PT ;  /* 0x0080000002022812 */ /* 0x000fe400078efcff */
[----:B------:R0:W-:Y:S02]  /*a7260*/  STL [R1+0x568], R11 ;  /* 0x0005680b01007387 */ /* 0x0001e40000100800 */
[----:B------:R-:W-:Y:S01]  /*a7270*/  LOP3.LUT R2, R2, 0xffbfffff, RZ, 0xc0, !PT ;  /* 0xffbfffff02027812 */ /* 0x000fe200078ec0ff */
[----:B0-----:R-:W-:Y:S01]  /*a7280*/  VIADD R11, R11, UR6 ;  /* 0x000000060b0b7c36 */ /* 0x001fe20008000000 */
[----:B------:R-:W-:-:S02]  /*a7290*/  ULDC.64 UR6, c[0x0][0x228] ;  /* 0x00008a0000067ab9 */ /* 0x000fc40000000a00 */
[----:B------:R-:W-:Y:S01]  /*a72a0*/  ISETP.LT.AND P0, PT, R61, UR6, !P0 ;  /* 0x000000063d007c0c */ /* 0x000fe2000c701270 */
[----:B------:R-:W-:Y:S01]  /*a72b0*/  ULDC UR6, c[0x0][0x248] ;  /* 0x0000920000067ab9 */ /* 0x000fe20000000800 */
[----:B------:R-:W-:-:S04]  /*a72c0*/  @P1 LOP3.LUT R2, R2, 0x400000, RZ, 0xfc, !PT ;  /* 0x0040000002021812 */ /* 0x000fc800078efcff */
[----:B------:R-:W-:-:S07]  /*a72d0*/  LOP3.LUT R2, R2, 0xffdfffff, RZ, 0xc0, !PT ;  /* 0xffdfffff02027812 */ /* 0x000fce00078ec0ff */
[----:B------:R-:W-:Y:S02]  /*a72e0*/  @P0 LOP3.LUT R2, R2, 0x200000, RZ, 0xfc, !PT ;  /* 0x0020000002020812 */ /* 0x000fe400078efcff */
[----:B------:R-:W-:Y:S02]  /*a72f0*/  ISETP.GE.AND P0, PT, R10, UR5, PT ;  /* 0x000000050a007c0c */ /* 0x000fe4000bf06270 */
        /* <DEDUP_REMOVED lines=8> */
[----:B------:R0:W-:Y:S01]  /*a7380*/  STL [R1+0x578], R11 ;  /* 0x0005780b01007387 */ /* 0x0001e20000100800 */
[----:B------:R-:W-:-:S06]  /*a7390*/  ULDC UR5, c[0x0][0x248] ;  /* 0x0000920000057ab9 */ /* 0x000fcc0000000800 */
        /* <DEDUP_REMOVED lines=18> */
[----:B0-----:R-:W-:Y:S01]  /*a74c0*/  VIADD R11, R11, UR8 ;  /* 0x000000080b0b7c36 */ /* 0x001fe20008000000 */
[----:B------:R-:W-:-:S06]  /*a74d0*/  ULDC UR48, c[0x0][0x228] ;  /* 0x00008a0000307ab9 */ /* 0x000fcc0000000800 */
        /* <DEDUP_REMOVED lines=9> */
[----:B------:R-:W-:-:S04]  /*a7570*/  ISETP.GE.AND P0, PT, R10, UR27, PT ;  /* 0x0000001b0a007c0c */ /* 0x000fc8000bf06270 */
[----:B------:R-:W-:Y:S02]  /*a7580*/  ISETP.LT.AND P3, PT, R45, UR26, !P0 ;  /* 0x0000001a2d007c0c */ /* 0x000fe4000c761270 */
[----:B------:R-:W-:Y:S01]  /*a7590*/  LOP3.LUT R2, R2, 0xffffefff, RZ, 0xc0, !PT ;  /* 0xffffefff02027812 */ /* 0x000fe200078ec0ff */
[----:B------:R-:W-:Y:S01]  /*a75a0*/  VIADD R10, R44, 0x97 ;  /* 0x000000972c0a7836 */ /* 0x000fe20000000000 */
[----:B------:R-:W-:Y:S01]  /*a75b0*/  ISETP.LT.AND P2, PT, R59, UR60, !P0 ;  /* 0x0000003c3b007c0c */ /* 0x000fe2000c741270 */
[----:B------:R0:W-:Y:S01]  /*a75c0*/  STL [R1+0x574], R11 ;  /* 0x0005740b01007387 */ /* 0x0001e20000100800 */
[----:B------:R-:W-:Y:S01]  /*a75d0*/  ISETP.LT.AND P1, PT, R60, UR59, !P0 ;  /* 0x0000003b3c007c0c */ /* 0x000fe2000c721270 */
[----:B------:R-:W-:-:S06]  /*a75e0*/  ULDC.64 UR26, c[0x0][0x228] ;  /* 0x00008a00001a7ab9 */ /* 0x000fcc0000000a00 */
[----:B------:R-:W-:Y:S01]  /*a75f0*/  @P3 LOP3.LUT R2, R2, 0x1000, RZ, 0xfc, !PT ;  /* 0x0000100002023812 */ /* 0x000fe200078efcff */
[----:B------:R-:W-:Y:S01]  /*a7600*/  ULDC UR60, c[0x0][0x228] ;  /* 0x00008a00003c7ab9 */ /* 0x000fe20000000800 */
[----:B0-----:R-:W-:Y:S01]  /*a7610*/  VIADD R11, R11, UR6 ;  /* 0x000000060b0b7c36 */ /* 0x001fe20008000000 */
[----:B------:R-:W-:Y:S01]  /*a7620*/  ISETP.LT.AND P0, PT, R61, UR12, !P0 ;  /* 0x0000000c3d007c0c */ /* 0x000fe2000c701270 */
[----:B------:R-:W-:Y:S01]  /*a7630*/  ULDC UR6, c[0x0][0x248] ;  /* 0x0000920000067ab9 */ /* 0x000fe20000000800 */
[----:B------:R-:W-:Y:S01]  /*a7640*/  LOP3.LUT R2, R2, 0xfffff7ff, RZ, 0xc0, !PT ;  /* 0xfffff7ff02027812 */ /* 0x000fe200078ec0ff */
[----:B------:R-:W-:Y:S01]  /*a7650*/  ULDC UR12, c[0x0][0x248] ;  /* 0x00009200000c7ab9 */ /* 0x000fe20000000800 */
[----:B------:R-:W-:Y:S02]  /*a7660*/  ULDC UR59, c[0x0][0x228] ;  /* 0x00008a00003b7ab9 */ /* 0x000fe40000000800 */
[----:B------:R-:W-:-:S04]  /*a7670*/  @P2 LOP3.LUT R2, R2, 0x800, RZ, 0xfc, !PT ;  /* 0x0000080002022812 */ /* 0x000fc800078efcff */
[----:B------:R-:W-:-:S04]  /*a7680*/  LOP3.LUT R2, R2, 0xfffffbff, RZ, 0xc0, !PT ;  /* 0xfffffbff02027812 */ /* 0x000fc800078ec0ff */
[----:B------:R-:W-:-:S04]  /*a7690*/  @P1 LOP3.LUT R2, R2, 0x400, RZ, 0xfc, !PT ;  /* 0x0000040002021812 */ /* 0x000fc800078efcff */
[----:B------:R-:W-:-:S04]  /*a76a0*/  LOP3.LUT R2, R2, 0xfffffdff, RZ, 0xc0, !PT ;  /* 0xfffffdff02027812 */ /* 0x000fc800078ec0ff */
[----:B------:R-:W-:Y:S02]  /*a76b0*/  @P0 LOP3.LUT R2, R2, 0x200, RZ, 0xfc, !PT ;  /* 0x0000020002020812 */ /* 0x000fe400078efcff */
[----:B------:R-:W-:-:S04]  /*a76c0*/  ISETP.GE.AND P0, PT, R10, UR7, PT ;  /* 0x000000070a007c0c */ /* 0x000fc8000bf06270 */
[----:B------:R-:W-:Y:S02]  /*a76d0*/  ISETP.LT.AND P3, PT, R45, UR32, !P0 ;  /* 0x000000202d007c0c */ /* 0x000fe4000c761270 */
[----:B------:R-:W-:Y:S02]  /*a76e0*/  ISETP.LT.AND P2, PT, R59, UR57, !P0 ;  /* 0x000000393b007c0c */ /* 0x000fe4000c741270 */
[----:B------:R-:W-:Y:S01]  /*a76f0*/  LOP3.LUT R2, R2, 0xfffffeff, RZ, 0xc0, !PT ;  /* 0xfffffeff02027812 */ /* 0x000fe200078ec0ff */
[----:B------:R0:W-:Y:S01]  /*a7700*/  STL [R1+0x584], R11 ;  /* 0x0005840b01007387 */ /* 0x0001e20000100800 */
[----:B------:R-:W-:Y:S01]  /*a7710*/  ISETP.LT.AND P1, PT, R60, UR56, !P0 ;  /* 0x000000383c007c0c */ /* 0x000fe2000c721270 */
[----:B------:R-:W-:Y:S01]  /*a7720*/  VIADD R10, R44, 0x96 ;  /* 0x000000962c0a7836 */ /* 0x000fe20000000000 */
[----:B--2---:R-:W-:Y:S01]  /*a7730*/  LOP3.LUT R5, R5, 0x7fffffff, RZ, 0xc0, !PT ;  /* 0x7fffffff05057812 */ /* 0x004fe200078ec0ff */
[----:B------:R-:W-:-:S04]  /*a7740*/  ULDC UR57, c[0x0][0x228] ;  /* 0x00008a0000397ab9 */ /* 0x000fc80000000800 */
[----:B------:R-:W-:Y:S01]  /*a7750*/  @P3 LOP3.LUT R2, R2, 0x100, RZ, 0xfc, !PT ;  /* 0x0000010002023812 */ /* 0x000fe200078efcff */
[----:B------:R-:W-:-:S03]  /*a7760*/  ULDC UR56, c[0x0][0x228] ;  /* 0x00008a0000387ab9 */ /* 0x000fc60000000800 */
[----:B------:R-:W-:Y:S01]  /*a7770*/  LOP3.LUT R2, R2, 0xffffff7f, RZ, 0xc0, !PT ;  /* 0xffffff7f02027812 */ /* 0x000fe200078ec0ff */
[----:B0-----:R-:W-:Y:S01]  /*a7780*/  VIADD R11, R11, UR6 ;  /* 0x000000060b0b7c36 */ /* 0x001fe20008000000 */
[----:B------:R-:W-:Y:S01]  /*a7790*/  ISETP.LT.AND P0, PT, R61, UR26, !P0 ;  /* 0x0000001a3d007c0c */ /* 0x000fe2000c701270 */
[----:B------:R-:W-:Y:S01]  /*a77a0*/  ULDC UR6, c[0x0][0x248] ;  /* 0x0000920000067ab9 */ /* 0x000fe20000000800 */
[----:B------:R-:W-:Y:S02]  /*a77b0*/  @P2 LOP3.LUT R2, R2, 0x80, RZ, 0xfc, !PT ;  /* 0x0000008002022812 */ /* 0x000fe400078efcff */
[----:B------:R0:W-:Y:S02]  /*a77c0*/  STL [R1+0x580], R11 ;  /* 0x0005800b01007387 */ /* 0x0001e40000100800 */
[----:B------:R-:W-:-:S04]  /*a77d0*/  LOP3.LUT R2, R2, 0xffffffbf, RZ, 0xc0, !PT ;  /* 0xffffffbf02027812 */ /* 0x000fc800078ec0ff */
[----:B------:R-:W-:Y:S01]  /*a77e0*/  @P1 LOP3.LUT R2, R2, 0x40, RZ, 0xfc, !PT ;  /* 0x0000004002021812 */ /* 0x000fe200078efcff */
[----:B0-----:R-:W-:Y:S01]  /*a77f0*/  VIADD R11, R11, UR5 ;  /* 0x000000050b0b7c36 */ /* 0x001fe20008000000 */
[----:B------:R-:W-:Y:S02]  /*a7800*/  ULDC UR5, c[0x0][0x248] ;  /* 0x0000920000057ab9 */ /* 0x000fe40000000800 */
[----:B------:R-:W-:Y:S02]  /*a7810*/  LOP3.LUT R2, R2, 0xffffffdf, RZ, 0xc0, !PT ;  /* 0xffffffdf02027812 */ /* 0x000fe400078ec0ff */
[----:B------:R0:W-:Y:S02]  /*a7820*/  STL [R1+0x590], R11 ;  /* 0x0005900b01007387 */ /* 0x0001e40000100800 */
[----:B------:R-:W-:Y:S02]  /*a7830*/  @P0 LOP3.LUT R2, R2, 0x20, RZ, 0xfc, !PT ;  /* 0x0000002002020812 */ /* 0x000fe400078efcff */
[----:B------:R-:W-:Y:S01]  /*a7840*/  ISETP.GE.AND P0, PT, R10, UR33, PT ;  /* 0x000000210a007c0c */ /* 0x000fe2000bf06270 */
[----:B0-----:R-:W-:-:S03]  /*a7850*/  VIADD R11, R11, UR5 ;  /* 0x000000050b0b7c36 */ /* 0x001fc60008000000 */
[----:B------:R-:W-:Y:S02]  /*a7860*/  ISETP.LT.AND P3, PT, R45, UR61, !P0 ;  /* 0x0000003d2d007c0c */ /* 0x000fe4000c761270 */
[----:B------:R-:W-:Y:S01]  /*a7870*/  LOP3.LUT R2, R2, 0xffffffef, RZ, 0xc0, !PT ;  /* 0xffffffef02027812 */ /* 0x000fe200078ec0ff */
[----:B------:R-:W-:Y:S01]  /*a7880*/  VIADD R10, R44, 0x95 ;  /* 0x000000952c0a7836 */ /* 0x000fe20000000000 */
[----:B------:R0:W-:Y:S01]  /*a7890*/  STL [R1+0x58c], R11 ;  /* 0x00058c0b01007387 */ /* 0x0001e20000100800 */
[----:B------:R-:W-:Y:S01]  /*a78a0*/  ISETP.LT.AND P2, PT, R59, UR53, !P0 ;  /* 0x000000353b007c0c */ /* 0x000fe2000c741270 */
[----:B------:R-:W-:Y:S01]  /*a78b0*/  ULDC.64 UR32, c[0x0][0x228] ;  /* 0x00008a0000207ab9 */ /* 0x000fe20000000a00 */
[----:B------:R-:W-:Y:S01]  /*a78c0*/  ISETP.LT.AND P1, PT, R60, UR51, !P0 ;  /* 0x000000333c007c0c */ /* 0x000fe2000c721270 */
[----:B------:R-:W-:Y:S01]  /*a78d0*/  ULDC UR5, c[0x0][0x228] ;  /* 0x00008a0000057ab9 */ /* 0x000fe20000000800 */
[----:B------:R-:W-:Y:S01]  /*a78e0*/  ULDC UR61, c[0x0][0x228] ;  /* 0x00008a00003d7ab9 */ /* 0x000fe20000000800 */
[----:B------:R-:W-:Y:S01]  /*a78f0*/  ULDC UR53, c[0x0][0x228] ;  /* 0x00008a0000357ab9 */ /* 0x000fe20000000800 */
[----:B------:R-:W-:Y:S01]  /*a7900*/  ULDC UR51, c[0x0][0x228] ;  /* 0x00008a0000337ab9 */ /* 0x000fe20000000800 */
[----:B0-----:R-:W-:Y:S01]  /*a7910*/  VIADD R11, R11, UR6 ;  /* 0x000000060b0b7c36 */ /* 0x001fe20008000000 */
[----:B------:R-:W-:-:S04]  /*a7920*/  ULDC UR6, c[0x0][0x248] ;  /* 0x0000920000067ab9 */ /* 0x000fc80000000800 */
[----:B------:R0:W-:Y:S02]  /*a7930*/  STL [R1+0x5b4], R11 ;  /* 0x0005b40b01007387 */ /* 0x0001e40000100800 */
[----:B0-----:R-:W-:Y:S01]  /*a7940*/  VIADD R11, R11, UR6 ;  /* 0x000000060b0b7c36 */ /* 0x001fe20008000000 */
[----:B------:R-:W-:-:S04]  /*a7950*/  ULDC UR6, c[0x0][0x248] ;  /* 0x0000920000067ab9 */ /* 0x000fc80000000800 */
[----:B------:R0:W-:Y:S01]  /*a7960*/  STL [R1+0x5b8], R11 ;  /* 0x0005b80b01007387 */ /* 0x0001e20000100800 */
[----:B------:R-:W-:Y:S01]  /*a7970*/  @P3 LOP3.LUT R2, R2, 0x10, RZ, 0xfc, !PT ;  /* 0x0000001002023812 */ /* 0x000fe200078efcff */
[----:B0-----:R-:W-:Y:S01]  /*a7980*/  VIADD R11, R11, UR6 ;  /* 0x000000060b0b7c36 */ /* 0x001fe20008000000 */
[----:B------:R-:W-:Y:S02]  /*a7990*/  ULDC UR6, c[0x0][0x248] ;  /* 0x0000920000067ab9 */ /* 0x000fe40000000800 */
[----:B------:R-:W-:Y:S02]  /*a79a0*/  LOP3.LUT R2, R2, 0xfffffff7, RZ, 0xc0, !PT ;  /* 0xfffffff702027812 */ /* 0x000fe400078ec0ff */
[----:B------:R0:W-:Y:S02]  /*a79b0*/  STL [R1+0x5bc], R11 ;  /* 0x0005bc0b01007387 */ /* 0x0001e40000100800 */
[----:B------:R-:W-:Y:S01]  /*a79c0*/  @P2 LOP3.LUT R2, R2, 0x8, RZ, 0xfc, !PT ;  /* 0x0000000802022812 */ /* 0x000fe200078efcff */
[----:B0-----:R-:W-:Y:S01]  /*a79d0*/  VIADD R11, R11, UR6 ;  /* 0x000000060b0b7c36 */ /* 0x001fe20008000000 */
[----:B------:R-:W-:-:S04]  /*a79e0*/  ULDC UR6, c[0x0][0x248] ;  /* 0x0000920000067ab9 */ /* 0x000fc80000000800 */
[----:B------:R0:W-:Y:S01]  /*a79f0*/  STL [R1+0x5c0], R11 ;  /* 0x0005c00b01007387 */ /* 0x0001e20000100800 */
[----:B------:R-:W-:Y:S01]  /*a7a00*/  LOP3.LUT R2, R2, 0xfffffffb, RZ, 0xc0, !PT ;  /* 0xfffffffb02027812 */ /* 0x000fe200078ec0ff */
[----:B0-----:R-:W-:Y:S01]  /*a7a10*/  VIADD R11, R11, UR6 ;  /* 0x000000060b0b7c36 */ /* 0x001fe20008000000 */
[----:B------:R-:W-:Y:S02]  /*a7a20*/  ULDC.64 UR6, c[0x0][0x228] ;  /* 0x00008a0000067ab9 */ /* 0x000fe40000000a00 */
[----:B------:R-:W-:Y:S01]  /*a7a30*/  ISETP.LT.AND P0, PT, R61, UR6, !P0 ;  /* 0x000000063d007c0c */ /* 0x000fe2000c701270 */
[----:B------:R-:W-:Y:S01]  /*a7a40*/  ULDC UR6, c[0x0][0x248] ;  /* 0x0000920000067ab9 */ /* 0x000fe20000000800 */
[----:B------:R-:W-:-:S04]  /*a7a50*/  @P1 LOP3.LUT R2, R2, 0x4, RZ, 0xfc, !PT ;  /* 0x0000000402021812 */ /* 0x000fc800078efcff */
[----:B------:R-:W-:-:S07]  /*a7a60*/  LOP3.LUT R2, R2, 0xfffffffd, RZ, 0xc0, !PT ;  /* 0xfffffffd02027812 */ /* 0x000fce00078ec0ff */
[----:B------:R-:W-:Y:S02]  /*a7a70*/  @P0 LOP3.LUT R2, R2, 0x2, RZ, 0xfc, !PT ;  /* 0x0000000202020812 */ /* 0x000fe400078efcff */
[----:B------:R-:W-:Y:S01]  /*a7a80*/  ISETP.GE.AND P0, PT, R10, UR37, PT ;  /* 0x000000250a007c0c */ /* 0x000fe2000bf06270 */
[----:B------:R-:W-:Y:S01]  /*a7a90*/  VIADD R10, R44, 0x94 ;  /* 0x000000942c0a7836 */ /* 0x000fe20000000000 */
[----:B------:R-:W-:Y:S01]  /*a7aa0*/  LOP3.LUT R2, R2, 0xfffffffe, RZ, 0xc0, !PT ;  /* 0xfffffffe02027812 */ /* 0x000fe200078ec0ff */
[----:B------:R-:W-:Y:S01]  /*a7ab0*/  ULDC.64 UR36, c[0x0][0x228] ;  /* 0x00008a0000247ab9 */ /* 0x000fe20000000a00 */
[----:B------:R-:W-:Y:S01]  /*a7ac0*/  ISETP.LT.AND P2, PT, R59, UR50, !P0 ;  /* 0x000000323b007c0c */ /* 0x000fe2000c741270 */
[----:B------:R0:W-:Y:S01]  /*a7ad0*/  STL [R1+0x5c4], R11 ;  /* 0x0005c40b01007387 */ /* 0x0001e20000100800 */
[----:B------:R-:W-:Y:S01]  /*a7ae0*/  ISETP.LT.AND P1, PT, R60, UR49, !P0 ;  /* 0x000000313c007c0c */ /* 0x000fe2000c721270 */
[----:B------:R-:W-:Y:S01]  /*a7af0*/  ULDC UR49, c[0x0][0x228] ;  /* 0x00008a0000317ab9 */ /* 0x000fe20000000800 */
[----:B------:R-:W-:Y:S01]  /*a7b00*/  ISETP.LT.AND P3, PT, R45, UR58, !P0 ;  /* 0x0000003a2d007c0c */ /* 0x000fe2000c761270 */
[----:B------:R-:W-:Y:S01]  /*a7b10*/  ULDC UR58, c[0x0][0x228] ;  /* 0x00008a00003a7ab9 */ /* 0x000fe20000000800 */
[----:B------:R-:W-:Y:S01]  /*a7b20*/  ISETP.LT.AND P0, PT, R61, UR32, !P0 ;  /* 0x000000203d007c0c */ /* 0x000fe2000c701270 */
[----:B------:R-:W-:-:S06]  /*a7b30*/  ULDC UR50, c[0x0][0x228] ;  /* 0x00008a0000327ab9 */ /* 0x000fcc0000000800 */
        /* <DEDUP_REMOVED lines=11> */
[----:B0-----:R-:W-:Y:S01]  /*a7bf0*/  VIADD R11, R11, UR12 ;  /* 0x0000000c0b0b7c36 */ /* 0x001fe20008000000 */
[----:B------:R-:W-:Y:S01]  /*a7c00*/  ISETP.LT.AND P1, PT, R60, UR47, !P0 ;  /* 0x0000002f3c007c0c */ /* 0x000fe2000c721270 */
[----:B------:R-:W-:Y:S01]  /*a7c10*/  ULDC.64 UR12, c[0x0][0x228] ;  /* 0x00008a00000c7ab9 */ /* 0x000fe20000000a00 */
[----:B------:R-:W-:-:S05]  /*a7c20*/  ULDC UR55, c[0x0][0x228] ;  /* 0x00008a0000377ab9 */ /* 0x000fca0000000800 */
[----:B------:R-:W-:Y:S01]  /*a7c30*/  @P3 LOP3.LUT R3, R3, 0x10000000, RZ, 0xfc, !PT ;  /* 0x1000000003033812 */ /* 0x000fe200078efcff */
[----:B------:R0:W-:Y:S01]  /*a7c40*/  STL [R1+0x5e8], R11 ;  /* 0x0005e80b01007387 */ /* 0x0001e20000100800 */
[----:B------:R-:W-:Y:S01]  /*a7c50*/  ULDC UR47, c[0x0][0x228] ;  /* 0x00008a00002f7ab9 */ /* 0x000fe20000000800 */
[----:B------:R-:W-:Y:S01]  /*a7c60*/  ULDC UR46, c[0x0][0x228] ;  /* 0x00008a00002e7ab9 */ /* 0x000fe20000000800 */
        /* <DEDUP_REMOVED lines=10> */
[----:B------:R-:W-:Y:S02]  /*a7d10*/  ISETP.GE.AND P0, PT, R10, UR27, PT ;  /* 0x0000001b0a007c0c */ /* 0x000fe4000bf06270 */
[----:B------:R-:W-:Y:S01]  /*a7d20*/  LOP3.LUT R3, R3, 0xfeffffff, RZ, 0xc0, !PT ;  /* 0xfeffffff03037812 */ /* 0x000fe200078ec0ff */
[----:B------:R-:W-:Y:S01]  /*a7d30*/  VIADD R10, R44, 0x92 ;  /* 0x000000922c0a7836 */ /* 0x000fe20000000000 */
[----:B------:R-:W-:Y:S01]  /*a7d40*/  ISETP.LT.AND P3, PT, R45, UR54, !P0 ;  /* 0x000000362d007c0c */ /* 0x000fe2000c761270 */
[----:B------:R0:W-:Y:S01]  /*a7d50*/  STL [R1+0x5ec], R11 ;  /* 0x0005ec0b01007387 */ /* 0x0001e20000100800 */
[----:B------:R-:W-:Y:S01]  /*a7d60*/  ISETP.LT.AND P2, PT, R59, UR43, !P0 ;  /* 0x0000002b3b007c0c */ /* 0x000fe2000c741270 */
[----:B------:R-:W-:Y:S01]  /*a7d70*/  ULDC.64 UR26, c[0x0][0x228] ;  /* 0x00008a00001a7ab9 */ /* 0x000fe20000000a00 */
[----:B------:R-:W-:Y:S01]  /*a7d80*/  ISETP.LT.AND P1, PT, R60, UR42, !P0 ;  /* 0x0000002a3c007c0c */ /* 0x000fe2000c721270 */
[----:B------:R-:W-:-:S08]  /*a7d90*/  ULDC UR54, c[0x0][0x228] ;  /* 0x00008a0000367ab9 */ /* 0x000fd00000000800 */
[----:B------:R-:W-:Y:S01]  /*a7da0*/  @P3 LOP3.LUT R3, R3, 0x1000000, RZ, 0xfc, !PT ;  /* 0x0100000003033812 */ /* 0x000fe200078efcff */
[----:B0-----:R-:W-:Y:S01]  /*a7db0*/  VIADD R11, R11, UR6 ;  /* 0x000000060b0b7c36 */ /* 0x001fe20008000000 */
[----:B------:R-:W-:Y:S01]  /*a7dc0*/  ISETP.LT.AND P0, PT, R61, UR12, !P0 ;  /* 0x0000000c3d007c0c */ /* 0x000fe2000c701270 */
[----:B------:R-:W-:Y:S01]  /*a7dd0*/  ULDC UR6, c[0x0][0x248] ;  /* 0x0000920000067ab9 */ /* 0x000fe20000000800 */
[----:B------:R-:W-:Y:S01]  /*a7de0*/  LOP3.LUT R3, R3, 0xff7fffff, RZ, 0xc0, !PT ;  /* 0xff7fffff03037812 */ /* 0x000fe200078ec0ff */
        /* <DEDUP_REMOVED lines=8> */
[----:B------:R-:W-:-:S04]  /*a7e70*/  ISETP.GE.AND P0, PT, R10, UR7, PT ;  /* 0x000000070a007c0c */ /* 0x000fc8000bf06270 */
[----:B------:R-:W-:Y:S02]  /*a7e80*/  ISETP.LT.AND P3, PT, R45, UR52, !P0 ;  /* 0x000000342d007c0c */ /* 0x000fe4000c761270 */
[----:B------:R-:W-:Y:S01]  /*a7e90*/  LOP3.LUT R3, R3, 0xffefffff, RZ, 0xc0, !PT ;  /* 0xffefffff03037812 */ /* 0x000fe200078ec0ff */
[----:B------:R0:W-:Y:S01]  /*a7ea0*/  STL [R1+0x5f8], R11 ;  /* 0x0005f80b01007387 */ /* 0x0001e20000100800 */
[----:B------:R-:W-:Y:S01]  /*a7eb0*/  ISETP.LT.AND P2, PT, R59, UR40, !P0 ;  /* 0x000000283b007c0c */ /* 0x000fe2000c741270 */
[----:B------:R-:W-:Y:S01]  /*a7ec0*/  VIADD R10, R44, 0x91 ;  /* 0x000000912c0a7836 */ /* 0x000fe20000000000 */
[----:B------:R-:W-:Y:S01]  /*a7ed0*/  ISETP.LT.AND P1, PT, R60, UR41, !P0 ;  /* 0x000000293c007c0c */ /* 0x000fe2000c721270 */
[----:B------:R-:W-:-:S06]  /*a7ee0*/  ULDC UR52, c[0x0][0x228] ;  /* 0x00008a0000347ab9 */ /* 0x000fcc0000000800 */
[----:B------:R-:W-:Y:S01]  /*a7ef0*/  @P3 LOP3.LUT R3, R3, 0x100000, RZ, 0xfc, !PT ;  /* 0x0010000003033812 */ /* 0x000fe200078efcff */
[----:B0-----:R-:W-:Y:S01]  /*a7f00*/  VIADD R11, R11, UR6 ;  /* 0x000000060b0b7c36 */ /* 0x001fe20008000000 */
[----:B------:R-:W-:Y:S01]  /*a7f10*/  ISETP.LT.AND P0, PT, R61, UR26, !P0 ;  /* 0x0000001a3d007c0c */ /* 0x000fe2000c701270 */
[----:B------:R-:W-:Y:S01]  /*a7f20*/  ULDC UR6, c[0x0][0x248] ;  /* 0x0000920000067ab9 */ /* 0x000fe20000000800 */
[----:B------:R-:W-:Y:S01]  /*a7f30*/  LOP3.LUT R3, R3, 0xfff7ffff, RZ, 0xc0, !PT ;  /* 0xfff7ffff03037812 */ /* 0x000fe200078ec0ff */
[----:B------:R-:W-:Y:S01]  /*a7f40*/  ULDC UR41, c[0x0][0x228] ;  /* 0x00008a0000297ab9 */ /* 0x000fe20000000800 */
[----:B------:R0:W-:Y:S01]  /*a7f50*/  STL [R1+0x5fc], R11 ;  /* 0x0005fc0b01007387 */ /* 0x0001e20000100800 */
[----:B------:R-:W-:Y:S01]  /*a7f60*/  ULDC UR40, c[0x0][0x228] ;  /* 0x00008a0000287ab9 */ /* 0x000fe20000000800 */
[----:B------:R-:W-:Y:S01]  /*a7f70*/  @P2 LOP3.LUT R3, R3, 0x80000, RZ, 0xfc, !PT ;  /* 0x0008000003032812 */ /* 0x000fe200078efcff */
[----:B------:R-:W-:-:S03]  /*a7f80*/  ULDC UR26, c[0x0][0x228] ;  /* 0x00008a00001a7ab9 */ /* 0x000fc60000000800 */
        /* <DEDUP_REMOVED lines=9> */
[----:B------:R-:W-:Y:S01]  /*a8020*/  ISETP.LT.AND P3, PT, R45, UR49, !P0 ;  /* 0x000000312d007c0c */ /* 0x000fe2000c761270 */
[----:B------:R-:W-:Y:S01]  /*a8030*/  ULDC UR6, c[0x0][0x248] ;  /* 0x0000920000067ab9 */ /* 0x000fe20000000800 */
[----:B------:R-:W-:Y:S02]  /*a8040*/  ISETP.LT.AND P2, PT, R59, UR38, !P0 ;  /* 0x000000263b007c0c */ /* 0x000fe4000c741270 */
[----:B------:R-:W-:Y:S01]  /*a8050*/  LOP3.LUT R3, R3, 0xfffeffff, RZ, 0xc0, !PT ;  /* 0xfffeffff03037812 */ /* 0x000fe200078ec0ff */
[----:B------:R0:W-:Y:S01]  /*a8060*/  STL [R1+0x604], R11 ;  /* 0x0006040b01007387 */ /* 0x0001e20000100800 */
[----:B------:R-:W-:Y:S01]  /*a8070*/  ISETP.LT.AND P1, PT, R60, UR39, !P0 ;  /* 0x000000273c007c0c */ /* 0x000fe2000c721270 */
[----:B------:R-:W-:Y:S01]  /*a8080*/  VIADD R10, R44, 0x90 ;  /* 0x000000902c0a7836 */ /* 0x000fe20000000000 */
[----:B------:R-:W-:Y:S01]  /*a8090*/  ULDC.64 UR32, c[0x0][0x228] ;  /* 0x00008a0000207ab9 */ /* 0x000fe20000000a00 */
[----:B------:R-:W-:Y:S01]  /*a80a0*/  ULDC UR49, c[0x0][0x228] ;  /* 0x00008a0000317ab9 */ /* 0x000fe20000000800 */
[----:B------:R-:W-:Y:S01]  /*a80b0*/  ULDC UR39, c[0x0][0x228] ;  /* 0x00008a0000277ab9 */ /* 0x000fe20000000800 */
[----:B------:R-:W-:Y:S01]  /*a80c0*/  ULDC UR38, c[0x0][0x228] ;  /* 0x00008a0000267ab9 */ /* 0x000fe20000000800 */
        /* <DEDUP_REMOVED lines=26> */
[----:B------:R0:W-:Y:S01]  /*a8270*/  STL [R1+0x62c], R11 ;  /* 0x00062c0b01007387 */ /* 0x0001e20000100800 */
[----:B------:R-:W-:Y:S01]  /*a8280*/  ISETP.LT.AND P1, PT, R60, UR31, !P0 ;  /* 0x0000001f3c007c0c */ /* 0x000fe2000c721270 */
[----:B------:R-:W-:Y:S01]  /*a8290*/  ULDC.64 UR30, c[0x0][0x228] ;  /* 0x00008a00001e7ab9 */ /* 0x000fe20000000a00 */
[----:B------:R-:W-:-:S07]  /*a82a0*/  ULDC UR37, c[0x0][0x228] ;  /* 0x00008a0000257ab9 */ /* 0x000fce0000000800 */
        /* <DEDUP_REMOVED lines=13> */
[----:B------:R-:W-:Y:S01]  /*a8380*/  ULDC UR36, c[0x0][0x228] ;  /* 0x00008a0000247ab9 */ /* 0x000fe20000000800 */
[----:B------:R-:W-:Y:S01]  /*a8390*/  ISETP.LT.AND P1, PT, R60, UR34, !P0 ;  /* 0x000000223c007c0c */ /* 0x000fe2000c721270 */
[----:B0-----:R-:W-:-:S06]  /*a83a0*/  VIADD R11, R11, UR12 ;  /* 0x0000000c0b0b7c36 */ /* 0x001fcc0008000000 */
[----:B------:R-:W-:Y:S01]  /*a83b0*/  @P3 LOP3.LUT R3, R3, 0x100, RZ, 0xfc, !PT ;  /* 0x0000010003033812 */ /* 0x000fe200078efcff */
[----:B------:R-:W-:Y:S01]  /*a83c0*/  ULDC.64 UR12, c[0x0][0x228] ;  /* 0x00008a00000c7ab9 */ /* 0x000fe20000000a00 */
[----:B------:R-:W-:Y:S02]  /*a83d0*/  ULDC.64 UR34, c[0x0][0x228] ;  /* 0x00008a0000227ab9 */ /* 0x000fe40000000a00 */
        /* <DEDUP_REMOVED lines=13> */
[----:B------:R-:W-:Y:S01]  /*a84b0*/  ULDC UR36, c[0x0][0x228] ;  /* 0x00008a0000247ab9 */ /* 0x000fe20000000800 */
[----:B------:R-:W-:Y:S01]  /*a84c0*/  ISETP.LT.AND P1, PT, R60, UR28, !P0 ;  /* 0x0000001c3c007c0c */ /* 0x000fe2000c721270 */
[----:B------:R-:W-:Y:S01]  /*a84d0*/  ULDC.64 UR28, c[0x0][0x228] ;  /* 0x00008a00001c7ab9 */ /* 0x000fe20000000a00 */
[----:B------:R-:W-:-:S07]  /*a84e0*/  ULDC UR27, c[0x0][0x228] ;  /* 0x00008a00001b7ab9 */ /* 0x000fce0000000800 */
[----:B------:R-:W-:-:S04]  /*a84f0*/  @P3 LOP3.LUT R3, R3, 0x10, RZ, 0xfc, !PT ;  /* 0x0000001003033812 */ /* 0x000fc800078efcff */
        /* <DEDUP_REMOVED lines=10> */
[----:B------:R-:W-:-:S04]  /*a85a0*/  ISETP.GE.AND P0, PT, R10, UR7, PT ;  /* 0x000000070a007c0c */ /* 0x000fc8000bf06270 */
[----:B------:R-:W-:Y:S01]  /*a85b0*/  ISETP.LT.AND P2, PT, R59, UR24, !P0 ;  /* 0x000000183b007c0c */ /* 0x000fe2000c741270 */
[----:B------:R0:W-:Y:S01]  /*a85c0*/  STL [R1+0x634], R11 ;  /* 0x0006340b01007387 */ /* 0x0001e20000100800 */
[----:B------:R-:W-:Y:S01]  /*a85d0*/  ISETP.LT.AND P1, PT, R60, UR25, !P0 ;  /* 0x000000193c007c0c */ /* 0x000fe2000c721270 */
[----:B------:R-:W-:Y:S01]  /*a85e0*/  VIADD R10, R44, 0x8c ;  /* 0x0000008c2c0a7836 */ /* 0x000fe20000000000 */
[----:B------:R-:W-:Y:S01]  /*a85f0*/  ISETP.LT.AND P3, PT, R45, UR23, !P0 ;  /* 0x000000172d007c0c */ /* 0x000fe2000c761270 */
[----:B------:R-:W-:Y:S01]  /*a8600*/  ULDC UR24, c[0x0][0x228] ;  /* 0x00008a0000187ab9 */ /* 0x000fe20000000800 */
[----:B------:R-:W-:Y:S01]  /*a8610*/  ISETP.LT.AND P0, PT, R61, UR28, !P0 ;  /* 0x0000001c3d007c0c */ /* 0x000fe2000c701270 */
[----:B------:R-:W-:Y:S01]  /*a8620*/  ULDC UR25, c[0x0][0x228] ;  /* 0x00008a0000197ab9 */ /* 0x000fe20000000800 */
[----:B------:R-:W-:Y:S01]  /*a8630*/  LOP3.LUT R3, R3, 0xfffffffe, RZ, 0xc0, !PT ;  /* 0xfffffffe03037812 */ /* 0x000fe200078ec0ff */
[----:B------:R-:W-:Y:S01]  /*a8640*/  ULDC UR23, c[0x0][0x228] ;  /* 0x00008a0000177ab9 */ /* 0x000fe20000000800 */
[----:B0-----:R-:W-:Y:S01]  /*a8650*/  VIADD R11, R11, UR6 ;  /* 0x000000060b0b7c36 */ /* 0x001fe20008000000 */
[----:B------:R-:W-:-:S02]  /*a8660*/  ULDC UR6, c[0x0][0x248] ;  /* 0x0000920000067ab9 */ /* 0x000fc40000000800 */
        /* <DEDUP_REMOVED lines=10> */
[----:B0-----:R-:W-:Y:S01]  /*a8710*/  VIADD R11, R11, UR6 ;  /* 0x000000060b0b7c36 */ /* 0x001fe20008000000 */
[----:B------:R-:W-:Y:S01]  /*a8720*/  ULDC UR6, c[0x0][0x248] ;  /* 0x0000920000067ab9 */ /* 0x000fe20000000800 */
[----:B------:R-:W-:-:S02]  /*a8730*/  @P3 LOP3.LUT R3, R3, 0x1, RZ, 0xfc, !PT ;  /* 0x0000000103033812 */ /* 0x000fc400078efcff */
[----:B------:R-:W-:Y:S01]  /*a8740*/  LOP3.LUT R4, R4, 0xefffffff, RZ, 0xc0, !PT ;  /* 0xefffffff04047812 */ /* 0x000fe200078ec0ff */
[----:B------:R0:W-:Y:S01]  /*a8750*/  STL [R1+0x648], R11 ;  /* 0x0006480b01007387 */ /* 0x0001e20000100800 */
[----:B------:R-:W-:Y:S01]  /*a8760*/  ISETP.LT.AND P3, PT, R45, UR14, !P0 ;  /* 0x0000000e2d007c0c */ /* 0x000fe2000c761270 */
[----:B------:R-:W-:Y:S01]  /*a8770*/  VIADD R10, R44, 0x8b ;  /* 0x0000008b2c0a7836 */ /* 0x000fe20000000000 */
[----:B------:R-:W-:Y:S01]  /*a8780*/  ULDC.64 UR32, c[0x0][0x228] ;  /* 0x00008a0000207ab9 */ /* 0x000fe20000000a00 */
[----:B0-----:R-:W-:Y:S01]  /*a8790*/  VIADD R11, R11, UR6 ;  /* 0x000000060b0b7c36 */ /* 0x001fe20008000000 */
[----:B------:R-:W-:-:S04]  /*a87a0*/  ULDC UR6, c[0x0][0x248] ;  /* 0x0000920000067ab9 */ /* 0x000fc80000000800 */
[----:B------:R0:W-:Y:S01]  /*a87b0*/  STL [R1+0x678], R11 ;  /* 0x0006780b01007387 */ /* 0x0001e20000100800 */
[----:B------:R-:W-:Y:S01]  /*a87c0*/  ISETP.LT.AND P2, PT, R59, UR21, !P0 ;  /* 0x000000153b007c0c */ /* 0x000fe2000c741270 */
[----:B------:R-:W-:Y:S01]  /*a87d0*/  ULDC UR21, c[0x0][0x228] ;  /* 0x00008a0000157ab9 */ /* 0x000fe20000000800 */
[----:B0-----:R-:W-:Y:S01]  /*a87e0*/  VIADD R11, R11, UR6 ;  /* 0x000000060b0b7c36 */ /* 0x001fe20008000000 */
[----:B------:R-:W-:-:S04]  /*a87f0*/  ULDC UR6, c[0x0][0x248] ;  /* 0x0000920000067ab9 */ /* 0x000fc80000000800 */
[----:B------:R0:W-:Y:S01]  /*a8800*/  STL [R1+0x6a0], R11 ;  /* 0x0006a00b01007387 */ /* 0x0001e20000100800 */
[----:B------:R-:W-:Y:S02]  /*a8810*/  @P3 LOP3.LUT R4, R4, 0x10000000, RZ, 0xfc, !PT ;  /* 0x1000000004043812 */ /* 0x000fe400078efcff */
[----:B------:R-:W-:Y:S01]  /*a8820*/  ISETP.LT.AND P1, PT, R60, UR15, !P0 ;  /* 0x0000000f3c007c0c */ /* 0x000fe2000c721270 */
[----:B------:R-:W-:Y:S01]  /*a8830*/  ULDC.64 UR14, c[0x0][0x228] ;  /* 0x00008a00000e7ab9 */ /* 0x000fe20000000a00 */
[----:B0-----:R-:W-:Y:S01]  /*a8840*/  VIADD R11, R11, UR6 ;  /* 0x000000060b0b7c36 */ /* 0x001fe20008000000 */
[----:B------:R-:W-:Y:S01]  /*a8850*/  ULDC UR6, c[0x0][0x248] ;  /* 0x0000920000067ab9 */ /* 0x000fe20000000800 */
[----:B------:R-:W-:-:S03]  /*a8860*/  LOP3.LUT R4, R4, 0xf7ffffff, RZ, 0xc0, !PT ;  /* 0xf7ffffff04047812 */ /* 0x000fc600078ec0ff */
[----:B------:R0:W-:Y:S01]  /*a8870*/  STL [R1+0x6e0], R11 ;  /* 0x0006e00b01007387 */ /* 0x0001e20000100800 */
        /* <DEDUP_REMOVED lines=16> */
[----:B------:R-:W-:Y:S01]  /*a8980*/  ULDC.64 UR30, c[0x0][0x228] ;  /* 0x00008a00001e7ab9 */ /* 0x000fe20000000a00 */
[----:B------:R-:W-:Y:S01]  /*a8990*/  ISETP.LT.AND P2, PT, R59, UR17, !P0 ;  /* 0x000000113b007c0c */ /* 0x000fe2000c741270 */
[----:B------:R0:W-:Y:S01]  /*a89a0*/  STL [R1+0x760], R11 ;  /* 0x0007600b01007387 */ /* 0x0001e20000100800 */
        /* <DEDUP_REMOVED lines=8> */
[----:B---3--:R-:W-:Y:S01]  /*a8a30*/  LOP3.LUT R6, R6, 0x7fffffff, RZ, 0xc0, !PT ;  /* 0x7fffffff06067812 */ /* 0x008fe200078ec0ff */
[----:B------:R-:W-:Y:S01]  /*a8a40*/  ULDC UR17, c[0x0][0x228] ;  /* 0x00008a0000117ab9 */ /* 0x000fe20000000800 */
[----:B------:R-:W-:Y:S01]  /*a8a50*/  @P2 LOP3.LUT R4, R4, 0x800000, RZ, 0xfc, !PT ;  /* 0x0080000004042812 */ /* 0x000fe200078efcff */
[----:B------:R-:W-:-:S03]  /*a8a60*/  ULDC UR12, c[0x0][0x228] ;  /* 0x00008a00000c7ab9 */ /* 0x000fc60000000800 */
        /* <DEDUP_REMOVED lines=12> */
[----:B------:R-:W-:Y:S01]  /*a8b30*/  ULDC UR11, c[0x0][0x228] ;  /* 0x00008a00000b7ab9 */ /* 0x000fe20000000800 */
[----:B------:R-:W-:-:S07]  /*a8b40*/  ULDC UR9, c[0x0][0x228] ;  /* 0x00008a0000097ab9 */ /* 0x000fce0000000800 */
[----:B------:R-:W-:Y:S01]  /*a8b50*/  @P3 LOP3.LUT R4, R4, 0x100000, RZ, 0xfc, !PT ;  /* 0x0010000004043812 */ /* 0x000fe200078efcff */
        /* <DEDUP_REMOVED lines=19> */
[----:B------:R0:W-:Y:S08]  /*a8c90*/  STL [R1+0x7d8], R11 ;  /* 0x0007d80b01007387 */ /* 0x0001f00000100800 */
[----:B------:R-:W-:Y:S01]  /*a8ca0*/  @P3 LOP3.LUT R4, R4, 0x10000, RZ, 0xfc, !PT ;  /* 0x0001000004043812 */ /* 0x000fe200078efcff */
[----:B------:R-:W-:Y:S01]  /*a8cb0*/  ULDC UR5, c[0x0][0x248] ;  /* 0x0000920000057ab9 */ /* 0x000fe20000000800 */
[----:B------:R-:W-:-:S02]  /*a8cc0*/  ULDC UR8, c[0x0][0x228] ;  /* 0x00008a0000087ab9 */ /* 0x000fc40000000800 */
        /* <DEDUP_REMOVED lines=12> */
[----:B------:R-:W-:Y:S01]  /*a8d90*/  ULDC UR36, c[0x0][0x228] ;  /* 0x00008a0000247ab9 */ /* 0x000fe20000000800 */
[----:B------:R-:W-:Y:S01]  /*a8da0*/  ISETP.LT.AND P2, PT, R59, UR60, !P0 ;  /* 0x0000003c3b007c0c */ /* 0x000fe2000c741270 */
[----:B0-----:R-:W-:Y:S01]  /*a8db0*/  VIADD R11, R11, UR6 ;  /* 0x000000060b0b7c36 */ /* 0x001fe20008000000 */
[----:B------:R-:W-:Y:S01]  /*a8dc0*/  ISETP.LT.AND P1, PT, R60, UR59, !P0 ;  /* 0x0000003b3c007c0c */ /* 0x000fe2000c721270 */
[----:B------:R-:W-:Y:S01]  /*a8dd0*/  ULDC UR6, c[0x0][0x248] ;  /* 0x0000920000067ab9 */ /* 0x000fe20000000800 */
[----:B------:R-:W-:-:S07]  /*a8de0*/  ULDC UR7, c[0x0][0x228] ;  /* 0x00008a0000077ab9 */ /* 0x000fce0000000800 */
[----:B------:R-:W-:Y:S01]  /*a8df0*/  @P3 LOP3.LUT R4, R4, 0x1000, RZ, 0xfc, !PT ;  /* 0x0000100004043812 */ /* 0x000fe200078efcff */
[----:B------:R0:W-:Y:S01]  /*a8e00*/  STL [R1+0x820], R11 ;  /* 0x0008200b01007387 */ /* 0x0001e20000100800 */
[----:B----4-:R-:W-:Y:S01]  /*a8e10*/  LOP3.LUT R7, R7, 0x7fffffff, RZ, 0xc0, !PT ;  /* 0x7fffffff07077812 */ /* 0x010fe200078ec0ff */
[----:B------:R-:W-:Y:S01]  /*a8e20*/  ULDC UR60, c[0x0][0x228] ;  /* 0x00008a00003c7ab9 */ /* 0x000fe20000000800 */
[----:B------:R-:W-:Y:S01]  /*a8e30*/  LOP3.LUT R4, R4, 0xfffff7ff, RZ, 0xc0, !PT ;  /* 0xfffff7ff04047812 */ /* 0x000fe200078ec0ff */
[----:B------:R-:W-:-:S03]  /*a8e40*/  ULDC UR59, c[0x0][0x228] ;  /* 0x00008a00003b7ab9 */ /* 0x000fc60000000800 */
        /* <DEDUP_REMOVED lines=10> */
[----:B0-----:R-:W-:Y:S01]  /*a8ef0*/  VIADD R11, R11, UR6 ;  /* 0x000000060b0b7c36 */ /* 0x001fe20008000000 */
[----:B------:R-:W-:Y:S01]  /*a8f00*/  ISETP.LT.AND P2, PT, R59, UR37, !P0 ;  /* 0x000000253b007c0c */ /* 0x000fe2000c741270 */
[----:B------:R-:W-:Y:S01]  /*a8f10*/  ULDC UR6, c[0x0][0x248] ;  /* 0x0000920000067ab9 */ /* 0x000fe20000000800 */
[----:B------:R-:W-:Y:S01]  /*a8f20*/  ISETP.LT.AND P1, PT, R60, UR36, !P0 ;  /* 0x000000243c007c0c */ /* 0x000fe2000c721270 */
[----:B------:R-:W-:Y:S01]  /*a8f30*/  ULDC.64 UR36, c[0x0][0x228] ;  /* 0x00008a0000247ab9 */ /* 0x000fe20000000a00 */
[----:B------:R-:W-:Y:S01]  /*a8f40*/  ULDC UR15, c[0x0][0x248] ;  /* 0x00009200000f7ab9 */ /* 0x000fe20000000800 */
[----:B------:R-:W-:-:S06]  /*a8f50*/  ULDC UR14, c[0x0][0x228] ;  /* 0x00008a00000e7ab9 */ /* 0x000fcc0000000800 */
[----:B------:R-:W-:-:S04]  /*a8f60*/  @P3 LOP3.LUT R4, R4, 0x100, RZ, 0xfc, !PT ;  /* 0x0000010004043812 */ /* 0x000fc800078efcff */
[----:B------:R-:W-:-:S04]  /*a8f70*/  LOP3.LUT R4, R4, 0xffffff7f, RZ, 0xc0, !PT ;  /* 0xffffff7f04047812 */ /* 0x000fc800078ec0ff */
[----:B------:R-:W-:Y:S02]  /*a8f80*/  @P2 LOP3.LUT R4, R4, 0x80, RZ, 0xfc, !PT ;  /* 0x0000008004042812 */ /* 0x000fe400078efcff */
[----:B------:R-:W-:Y:S01]  /*a8f90*/  ISETP.LT.AND P0, PT, R61, UR28, !P0 ;  /* 0x0000001c3d007c0c */ /* 0x000fe2000c701270 */
[----:B------:R0:W-:Y:S01]  /*a8fa0*/  STL [R1+0x860], R11 ;  /* 0x0008600b01007387 */ /* 0x0001e20000100800 */
[----:B------:R-:W-:Y:S01]  /*a8fb0*/  LOP3.LUT R4, R4, 0xffffffbf, RZ, 0xc0, !PT ;  /* 0xffffffbf04047812 */ /* 0x000fe200078ec0ff */
[----:B------:R-:W-:-:S03]  /*a8fc0*/  ULDC UR28, c[0x0][0x248] ;  /* 0x00009200001c7ab9 */ /* 0x000fc60000000800 */
        /* <DEDUP_REMOVED lines=10> */
[----:B------:R-:W-:-:S06]  /*a9070*/  ULDC UR32, c[0x0][0x228] ;  /* 0x00008a0000207ab9 */ /* 0x000fcc0000000800 */
[----:B------:R-:W-:Y:S01]  /*a9080*/  @P3 LOP3.LUT R4, R4, 0x10, RZ, 0xfc, !PT ;  /* 0x0000001004043812 */ /* 0x000fe200078efcff */
[----:B------:R-:W-:-:S03]  /*a9090*/  ULDC.64 UR34, c[0x0][0x228] ;  /* 0x00008a0000227ab9 */ /* 0x000fc60000000a00 */
        /* <DEDUP_REMOVED lines=8> */
[----:B------:R-:W-:Y:S01]  /*a9120*/  ISETP.LT.AND P2, PT, R59, UR48, !P0 ;  /* 0x000000303b007c0c */ /* 0x000fe2000c741270 */
[----:B------:R-:W-:Y:S01]  /*a9130*/  VIADD R10, R44, 0x84 ;  /* 0x000000842c0a7836 */ /* 0x000fe20000000000 */
[----:B------:R-:W-:Y:S01]  /*a9140*/  ISETP.LT.AND P1, PT, R60, UR61, !P0 ;  /* 0x0000003d3c007c0c */ /* 0x000fe2000c721270 */
[----:B0-----:R-:W-:Y:S01]  /*a9150*/  VIADD R11, R11, UR6 ;  /* 0x000000060b0b7c36 */ /* 0x001fe20008000000 */
[----:B------:R-:W-:Y:S01]  /*a9160*/  ISETP.LT.AND P3, PT, R45, UR32, !P0 ;  /* 0x000000202d007c0c */ /* 0x000fe2000c761270 */
[----:B------:R-:W-:Y:S01]  /*a9170*/  ULDC UR6, c[0x0][0x248] ;  /* 0x0000920000067ab9 */ /* 0x000fe20000000800 */
[----:B------:R-:W-:Y:S01]  /*a9180*/  ISETP.LT.AND P0, PT, R61, UR34, !P0 ;  /* 0x000000223d007c0c */ /* 0x000fe2000c701270 */
[----:B------:R-:W-:Y:S01]  /*a9190*/  ULDC.64 UR32, c[0x0][0x228] ;  /* 0x00008a0000207ab9 */ /* 0x000fe20000000a00 */
[----:B------:R-:W-:Y:S01]  /*a91a0*/  LOP3.LUT R4, R4, 0xfffffffe, RZ, 0xc0, !PT ;  /* 0xfffffffe04047812 */ /* 0x000fe200078ec0ff */
[----:B------:R-:W-:Y:S01]  /*a91b0*/  ULDC UR48, c[0x0][0x228] ;  /* 0x00008a0000307ab9 */ /* 0x000fe20000000800 */
[----:B------:R-:W-:-:S03]  /*a91c0*/  ULDC UR61, c[0x0][0x228] ;  /* 0x00008a00003d7ab9 */ /* 0x000fc60000000800 */
        /* <DEDUP_REMOVED lines=8> */
[----:B------:R0:W-:Y:S01]  /*a9250*/  STL [R1+0x8a0], R11 ;  /* 0x0008a00b01007387 */ /* 0x0001e20000100800 */
[----:B------:R-:W-:Y:S01]  /*a9260*/  ISETP.LT.AND P3, PT, R45, UR58, !P0 ;  /* 0x0000003a2d007c0c */ /* 0x000fe2000c761270 */
[----:B------:R-:W-:Y:S01]  /*a9270*/  VIADD R10, R44, 0x83 ;  /* 0x000000832c0a7836 */ /* 0x000fe20000000000 */
        /* <DEDUP_REMOVED lines=10> */
[----:B------:R-:W-:Y:S02]  /*a9320*/  ULDC UR56, c[0x0][0x228] ;  /* 0x00008a0000387ab9 */ /* 0x000fe40000000800 */
[----:B------:R-:W-:Y:S01]  /*a9330*/  @P2 LOP3.LUT R5, R5, 0x8000000, RZ, 0xfc, !PT ;  /* 0x0800000005052812 */ /* 0x000fe200078efcff */
[----:B------:R0:W-:Y:S03]  /*a9340*/  STL [R1+0x8e0], R11 ;  /* 0x0008e00b01007387 */ /* 0x0001e60000100800 */
[----:B------:R-:W-:-:S04]  /*a9350*/  LOP3.LUT R5, R5, 0xfbffffff, RZ, 0xc0, !PT ;  /* 0xfbffffff05057812 */ /* 0x000fc800078ec0ff */
[----:B------:R-:W-:Y:S01]  /*a9360*/  @P1 LOP3.LUT R5, R5, 0x4000000, RZ, 0xfc, !PT ;  /* 0x0400000005051812 */ /* 0x000fe200078efcff */
[----:B0-----:R-:W-:-:S03]  /*a9370*/  VIADD R11, R11, UR6 ;  /* 0x000000060b0b7c36 */ /* 0x001fc60008000000 */
[----:B------:R-:W-:Y:S01]  /*a9380*/  LOP3.LUT R5, R5, 0xfdffffff, RZ, 0xc0, !PT ;  /* 0xfdffffff05057812 */ /* 0x000fe200078ec0ff */
[----:B------:R-:W-:Y:S01]  /*a9390*/  ULDC UR6, c[0x0][0x248] ;  /* 0x0000920000067ab9 */ /* 0x000fe20000000800 */
        /* <DEDUP_REMOVED lines=9> */
[----:B------:R-:W-:Y:S01]  /*a9430*/  ULDC UR54, c[0x0][0x228] ;  /* 0x00008a0000367ab9 */ /* 0x000fe20000000800 */
[----:B------:R-:W-:Y:S01]  /*a9440*/  ISETP.LT.AND P1, PT, R60, UR53, !P0 ;  /* 0x000000353c007c0c */ /* 0x000fe2000c721270 */
[----:B------:R-:W-:Y:S01]  /*a9450*/  ULDC UR5, c[0x0][0x228] ;  /* 0x00008a0000057ab9 */ /* 0x000fe20000000800 */
[----:B------:R-:W-:Y:S01]  /*a9460*/  ULDC UR55, c[0x0][0x228] ;  /* 0x00008a0000377ab9 */ /* 0x000fe20000000800 */
[----:B0-----:R-:W-:Y:S01]  /*a9470*/  VIADD R11, R11, UR6 ;  /* 0x000000060b0b7c36 */ /* 0x001fe20008000000 */
[----:B------:R-:W-:-:S02]  /*a9480*/  ULDC UR6, c[0x0][0x248] ;  /* 0x0000920000067ab9 */ /* 0x000fc40000000800 */
[----:B------:R-:W-:Y:S01]  /*a9490*/  @P3 LOP3.LUT R5, R5, 0x1000000, RZ, 0xfc, !PT ;  /* 0x0100000005053812 */ /* 0x000fe200078efcff */
[----:B------:R-:W-:Y:S01]  /*a94a0*/  ULDC UR53, c[0x0][0x228] ;  /* 0x00008a0000357ab9 */ /* 0x000fe20000000800 */
[----:B------:R0:W-:Y:S02]  /*a94b0*/  STL [R1+0x9b8], R11 ;  /* 0x0009b80b01007387 */ /* 0x0001e40000100800 */
[----:B0-----:R-:W-:Y:S01]  /*a94c0*/  VIADD R11, R11, UR6 ;  /* 0x000000060b0b7c36 */ /* 0x001fe20008000000 */
[----:B------:R-:W-:Y:S01]  /*a94d0*/  LOP3.LUT R5, R5, 0xff7fffff, RZ, 0xc0, !PT ;  /* 0xff7fffff05057812 */ /* 0x000fe200078ec0ff */
[----:B------:R-:W-:-:S03]  /*a94e0*/  ULDC UR6, c[0x0][0x228] ;  /* 0x00008a0000067ab9 */ /* 0x000fc60000000800 */
[----:B------:R0:W-:Y:S02]  /*a94f0*/  STL [R1+0x9f8], R11 ;  /* 0x0009f80b01007387 */ /* 0x0001e40000100800 */
[----:B0-----:R-:W-:Y:S01]  /*a9500*/  VIADD R11, R11, UR19 ;  /* 0x000000130b0b7c36 */ /* 0x001fe20008000000 */
[----:B------:R-:W-:Y:S01]  /*a9510*/  @P2 LOP3.LUT R5, R5, 0x800000, RZ, 0xfc, !PT ;  /* 0x0080000005052812 */ /* 0x000fe200078efcff */
[----:B------:R-:W-:-:S03]  /*a9520*/  ULDC UR19, c[0x0][0x228] ;  /* 0x00008a0000137ab9 */ /* 0x000fc60000000800 */
[----:B------:R0:W-:Y:S01]  /*a9530*/  STL [R1+0xa38], R11 ;  /* 0x000a380b01007387 */ /* 0x0001e20000100800 */
[----:B------:R-:W-:Y:S01]  /*a9540*/  ISETP.LT.AND P0, PT, R61, UR30, !P0 ;  /* 0x0000001e3d007c0c */ /* 0x000fe2000c701270 */
[----:B------:R-:W-:Y:S01]  /*a9550*/  ULDC UR30, c[0x0][0x248] ;  /* 0x00009200001e7ab9 */ /* 0x000fe20000000800 */
[----:B0-----:R-:W-:Y:S01]  /*a9560*/  VIADD R11, R11, UR15 ;  /* 0x0000000f0b0b7c36 */ /* 0x001fe20008000000 */
[----:B------:R-:W-:Y:S01]  /*a9570*/  LOP3.LUT R5, R5, 0xffbfffff, RZ, 0xc0, !PT ;  /* 0xffbfffff05057812 */ /* 0x000fe200078ec0ff */
[----:B------:R-:W-:-:S03]  /*a9580*/  ULDC UR15, c[0x0][0x228] ;  /* 0x00008a00000f7ab9 */ /* 0x000fc60000000800 */
[----:B------:R0:W-:Y:S01]  /*a9590*/  STL [R1+0xa78], R11 ;  /* 0x000a780b01007387 */ /* 0x0001e20000100800 */
[----:B------:R-:W-:Y:S01]  /*a95a0*/  @P1 LOP3.LUT R5, R5, 0x400000, RZ, 0xfc, !PT ;  /* 0x0040000005051812 */ /* 0x000fe200078efcff */
[----:B0-----:R-:W-:Y:S01]  /*a95b0*/  VIADD R11, R11, UR28 ;  /* 0x0000001c0b0b7c36 */ /* 0x001fe20008000000 */
[----:B------:R-:W-:-:S04]  /*a95c0*/  ULDC UR28, c[0x0][0x248] ;  /* 0x00009200001c7ab9 */ /* 0x000fc80000000800 */
[----:B------:R0:W-:Y:S01]  /*a95d0*/  STL [R1+0xab8], R11 ;  /* 0x000ab80b01007387 */ /* 0x0001e20000100800 */
[----:B------:R-:W-:Y:S01]  /*a95e0*/  LOP3.LUT R5, R5, 0xffdfffff, RZ, 0xc0, !PT ;  /* 0xffdfffff05057812 */ /* 0x000fe200078ec0ff */
[----:B0-----:R-:W-:Y:S01]  /*a95f0*/  VIADD R11, R11, UR28 ;  /* 0x0000001c0b0b7c36 */ /* 0x001fe20008000000 */
[----:B------:R-:W-:-:S04]  /*a9600*/  ULDC UR28, c[0x0][0x248] ;  /* 0x00009200001c7ab9 */ /* 0x000fc80000000800 */
[----:B------:R0:W-:Y:S01]  /*a9610*/  STL [R1+0xaf8], R11 ;  /* 0x000af80b01007387 */ /* 0x0001e20000100800 */
[----:B------:R-:W-:Y:S02]  /*a9620*/  @P0 LOP3.LUT R5, R5, 0x200000, RZ, 0xfc, !PT ;  /* 0x0020000005050812 */ /* 0x000fe400078efcff */
[----:B------:R-:W-:Y:S01]  /*a9630*/  ISETP.GE.AND P0, PT, R10, UR37, PT ;  /* 0x000000250a007c0c */ /* 0x000fe2000bf06270 */
[----:B0-----:R-:W-:Y:S01]  /*a9640*/  VIADD R11, R11, UR28 ;  /* 0x0000001c0b0b7c36 */ /* 0x001fe20008000000 */
[----:B------:R-:W-:Y:S01]  /*a9650*/  ULDC UR28, c[0x0][0x248] ;  /* 0x00009200001c7ab9 */ /* 0x000fe20000000800 */
[----:B------:R-:W-:Y:S01]  /*a9660*/  LOP3.LUT R5, R5, 0xffefffff, RZ, 0xc0, !PT ;  /* 0xffefffff05057812 */ /* 0x000fe200078ec0ff */
[----:B------:R-:W-:Y:S01]  /*a9670*/  VIADD R10, R44, 0x81 ;  /* 0x000000812c0a7836 */ /* 0x000fe20000000000 */
[----:B------:R-:W-:Y:S01]  /*a9680*/  ULDC.64 UR36, c[0x0][0x228] ;  /* 0x00008a0000247ab9 */ /* 0x000fe20000000a00 */
[----:B------:R0:W-:Y:S01]  /*a9690*/  STL [R1+0xb38], R11 ;  /* 0x000b380b01007387 */ /* 0x0001e20000100800 */
[----:B------:R-:W-:Y:S01]  /*a96a0*/  ISETP.LT.AND P3, PT, R45, UR52, !P0 ;  /* 0x000000342d007c0c */ /* 0x000fe2000c761270 */
[----:B------:R-:W-:Y:S01]  /*a96b0*/  ULDC UR52, c[0x0][0x228] ;  /* 0x00008a0000347ab9 */ /* 0x000fe20000000800 */
        /* <DEDUP_REMOVED lines=10> */
[----:B------:R-:W-:Y:S01]  /*a9760*/  ULDC UR50, c[0x0][0x228] ;  /* 0x00008a0000327ab9 */ /* 0x000fe20000000800 */
        /* <DEDUP_REMOVED lines=24> */
[----:B------:R-:W-:Y:S01]  /*a98f0*/  ULDC UR47, c[0x0][0x228] ;  /* 0x00008a00002f7ab9 */ /* 0x000fe20000000800 */
[----:B------:R-:W-:-:S07]  /*a9900*/  ULDC UR49, c[0x0][0x228] ;  /* 0x00008a0000317ab9 */ /* 0x000fce0000000800 */
[----:B------:R-:W-:Y:S01]  /*a9910*/  @P3 LOP3.LUT R5, R5, 0x10000, RZ, 0xfc, !PT ;  /* 0x0001000005053812 */ /* 0x000fe200078efcff */
[----:B0-----:R-:W-:Y:S01]  /*a9920*/  VIADD R11, R11, UR30 ;  /* 0x0000001e0b0b7c36 */ /* 0x001fe20008000000 */
        /* <DEDUP_REMOVED lines=17> */
[----:B------:R-:W-:Y:S01]  /*a9a40*/  LOP3.LUT R8, R8, 0x7fffffff, RZ, 0xc0, !PT ;  /* 0x7fffffff08087812 */ /* 0x000fe200078ec0ff */
        /* <DEDUP_REMOVED lines=19> */
[----:B------:R-:W-:-:S07]  /*a9b80*/  ULDC UR40, c[0x0][0x228] ;  /* 0x00008a0000287ab9 */ /* 0x000fce0000000800 */
[----:B------:R-:W-:Y:S01]  /*a9b90*/  @P3 LOP3.LUT R5, R5, 0x100, RZ, 0xfc, !PT ;  /* 0x0000010005053812 */ /* 0x000fe200078efcff */
[----:B------:R0:W-:Y:S01]  /*a9ba0*/  STL [R1+0xd00], R11 ;  /* 0x000d000b01007387 */ /* 0x0001e20000100800 */
[----:B------:R-:W-:Y:S01]  /*a9bb0*/  ULDC UR38, c[0x0][0x228] ;  /* 0x00008a0000267ab9 */ /* 0x000fe20000000800 */
[----:B------:R-:W-:Y:S01]  /*a9bc0*/  ULDC UR39, c[0x0][0x228] ;  /* 0x00008a0000277ab9 */ /* 0x000fe20000000800 */
        /* <DEDUP_REMOVED lines=10> */
[----:B0-----:R-:W-:Y:S01]  /*a9c70*/  VIADD R11, R11, UR28 ;  /* 0x0000001c0b0b7c36 */ /* 0x001fe20008000000 */
[----:B------:R-:W-:Y:S01]  /*a9c80*/  ISETP.LT.AND P2, PT, R59, UR26, !P0 ;  /* 0x0000001a3b007c0c */ /* 0x000fe2000c741270 */
[----:B------:R-:W-:Y:S01]  /*a9c90*/  ULDC UR28, c[0x0][0x248] ;  /* 0x00009200001c7ab9 */ /* 0x000fe20000000800 */
[----:B------:R-:W-:Y:S01]  /*a9ca0*/  ISETP.LT.AND P1, PT, R60, UR27, !P0 ;  /* 0x0000001b3c007c0c */ /* 0x000fe2000c721270 */
[----:B------:R-:W-:Y:S01]  /*a9cb0*/  VIADD R10, R44, 0x7d ;  /* 0x0000007d2c0a7836 */ /* 0x000fe20000000000 */
[----:B------:R-:W-:-:S05]  /*a9cc0*/  ULDC UR54, c[0x0][0x228] ;  /* 0x00008a0000367ab9 */ /* 0x000fca0000000800 */
[----:B------:R-:W-:Y:S01]  /*a9cd0*/  @P3 LOP3.LUT R5, R5, 0x10, RZ, 0xfc, !PT ;  /* 0x0000001005053812 */ /* 0x000fe200078efcff */
[----:B------:R0:W-:Y:S01]  /*a9ce0*/  STL [R1+0xd58], R11 ;  /* 0x000d580b01007387 */ /* 0x0001e20000100800 */
[----:B------:R-:W-:Y:S02]  /*a9cf0*/  ULDC UR26, c[0x0][0x248] ;  /* 0x00009200001a7ab9 */ /* 0x000fe40000000800 */
[----:B------:R-:W-:-:S04]  /*a9d00*/  LOP3.LUT R5, R5, 0xfffffff7, RZ, 0xc0, !PT ;  /* 0xfffffff705057812 */ /* 0x000fc800078ec0ff */
[----:B------:R-:W-:Y:S02]  /*a9d10*/  @P2 LOP3.LUT R5, R5, 0x8, RZ, 0xfc, !PT ;  /* 0x0000000805052812 */ /* 0x000fe400078efcff */
[----:B------:R-:W-:Y:S01]  /*a9d20*/  ISETP.LT.AND P0, PT, R61, UR30, !P0 ;  /* 0x0000001e3d007c0c */ /* 0x000fe2000c701270 */
[----:B0-----:R-:W-:Y:S01]  /*a9d30*/  VIADD R11, R11, UR28 ;  /* 0x0000001c0b0b7c36 */ /* 0x001fe20008000000 */
[----:B------:R-:W-:Y:S01]  /*a9d40*/  LOP3.LUT R5, R5, 0xfffffffb, RZ, 0xc0, !PT ;  /* 0xfffffffb05057812 */ /* 0x000fe200078ec0ff */
[----:B------:R-:W-:-:S03]  /*a9d50*/  ULDC UR28, c[0x0][0x248] ;  /* 0x00009200001c7ab9 */ /* 0x000fc60000000800 */
[----:B------:R-:W-:Y:S01]  /*a9d60*/  @P1 LOP3.LUT R5, R5, 0x4, RZ, 0xfc, !PT ;  /* 0x0000000405051812 */ /* 0x000fe200078efcff */
[----:B------:R0:W-:Y:S03]  /*a9d70*/  STL [R1+0xd80], R11 ;  /* 0x000d800b01007387 */ /* 0x0001e60000100800 */
[----:B------:R-:W-:Y:S01]  /*a9d80*/  LOP3.LUT R5, R5, 0xfffffffd, RZ, 0xc0, !PT ;  /* 0xfffffffd05057812 */ /* 0x000fe200078ec0ff */
[----:B0-----:R-:W-:Y:S01]  /*a9d90*/  VIADD R11, R11, UR28 ;  /* 0x0000001c0b0b7c36 */ /* 0x001fe20008000000 */
[----:B------:R-:W-:Y:S02]  /*a9da0*/  ULDC UR28, c[0x0][0x248] ;  /* 0x00009200001c7ab9 */ /* 0x000fe40000000800 */
[----:B------:R-:W-:Y:S02]  /*a9db0*/  @P0 LOP3.LUT R5, R5, 0x2, RZ, 0xfc, !PT ;  /* 0x0000000205050812 */ /* 0x000fe400078efcff */
[----:B------:R0:W-:Y:S01]  /*a9dc0*/  STL [R1+0xdc0], R11 ;  /* 0x000dc00b01007387 */ /* 0x0001e20000100800 */
[----:B------:R-:W-:Y:S01]  /*a9dd0*/  ISETP.GE.AND P0, PT, R10, UR37, PT ;  /* 0x000000250a007c0c */ /* 0x000fe2000bf06270 */
[----:B0-----:R-:W-:Y:S01]  /*a9de0*/  VIADD R11, R11, UR28 ;  /* 0x0000001c0b0b7c36 */ /* 0x001fe20008000000 */
[----:B------:R-:W-:-:S02]  /*a9df0*/  ULDC UR28, c[0x0][0x248] ;  /* 0x00009200001c7ab9 */ /* 0x000fc40000000800 */
[----:B------:R-:W-:Y:S01]  /*a9e00*/  ISETP.LT.AND P2, PT, R59, UR24, !P0 ;  /* 0x000000183b007c0c */ /* 0x000fe2000c741270 */
[----:B------:R-:W-:Y:S01]  /*a9e10*/  VIADD R10, R44, 0x7c ;  /* 0x0000007c2c0a7836 */ /* 0x000fe20000000000 */
[----:B------:R-:W-:Y:S01]  /*a9e20*/  ISETP.LT.AND P1, PT, R60, UR25, !P0 ;  /* 0x000000193c007c0c */ /* 0x000fe2000c721270 */
[----:B------:R0:W-:Y:S01]  /*a9e30*/  STL [R1+0xdf8], R11 ;  /* 0x000df80b01007387 */ /* 0x0001e20000100800 */
[----:B------:R-:W-:Y:S01]  /*a9e40*/  ISETP.LT.AND P3, PT, R45, UR51, !P0 ;  /* 0x000000332d007c0c */ /* 0x000fe2000c761270 */
[----:B------:R-:W-:Y:S01]  /*a9e50*/  ULDC UR24, c[0x0][0x248] ;  /* 0x0000920000187ab9 */ /* 0x000fe20000000800 */
[----:B------:R-:W-:Y:S01]  /*a9e60*/  LOP3.LUT R5, R5, 0xfffffffe, RZ, 0xc0, !PT ;  /* 0xfffffffe05057812 */ /* 0x000fe200078ec0ff */
[----:B------:R-:W-:Y:S01]  /*a9e70*/  ULDC.64 UR36, c[0x0][0x228] ;  /* 0x00008a0000247ab9 */ /* 0x000fe20000000a00 */
[----:B------:R-:W-:Y:S01]  /*a9e80*/  ULDC UR51, c[0x0][0x228] ;  /* 0x00008a0000337ab9 */ /* 0x000fe20000000800 */
[----:B0-----:R-:W-:Y:S01]  /*a9e90*/  VIADD R11, R11, UR28 ;  /* 0x0000001c0b0b7c36 */ /* 0x001fe20008000000 */
[----:B------:R-:W-:-:S04]  /*a9ea0*/  ULDC UR28, c[0x0][0x248] ;  /* 0x00009200001c7ab9 */ /* 0x000fc80000000800 */
        /* <DEDUP_REMOVED lines=8> */
[----:B------:R-:W-:Y:S02]  /*a9f30*/  ISETP.LT.AND P0, PT, R61, UR28, !P0 ;  /* 0x0000001c3d007c0c */ /* 0x000fe4000c701270 */
[----:B------:R-:W-:-:S04]  /*a9f40*/  @P1 LOP3.LUT R6, R6, 0x40000000, RZ, 0xfc, !PT ;  /* 0x4000000006061812 */ /* 0x000fc800078efcff */
[----:B------:R-:W-:Y:S02]  /*a9f50*/  LOP3.LUT R6, R6, 0xdfffffff, RZ, 0xc0, !PT ;  /* 0xdfffffff06067812 */ /* 0x000fe400078ec0ff */
[----:B------:R-:W-:-:S05]  /*a9f60*/  @P3 LOP3.LUT R5, R5, 0x1, RZ, 0xfc, !PT ;  /* 0x0000000105053812 */ /* 0x000fca00078efcff */
[----:B------:R-:W-:Y:S02]  /*a9f70*/  @P0 LOP3.LUT R6, R6, 0x20000000, RZ, 0xfc, !PT ;  /* 0x2000000006060812 */ /* 0x000fe400078efcff */
[----:B------:R-:W-:Y:S02]  /*a9f80*/  ISETP.GE.AND P0, PT, R10, UR35, PT ;  /* 0x000000230a007c0c */ /* 0x000fe4000bf06270 */
[----:B------:R-:W-:Y:S01]  /*a9f90*/  LOP3.LUT R6, R6, 0xefffffff, RZ, 0xc0, !PT ;  /* 0xefffffff06067812 */ /* 0x000fe200078ec0ff */
[----:B------:R0:W-:Y:S01]  /*a9fa0*/  STL [R1+0xe80], R11 ;  /* 0x000e800b01007387 */ /* 0x0001e20000100800 */
[----:B------:R-:W-:Y:S01]  /*a9fb0*/  ISETP.LT.AND P3, PT, R45, UR50, !P0 ;  /* 0x000000322d007c0c */ /* 0x000fe2000c761270 */
[----:B------:R-:W-:Y:S01]  /*a9fc0*/  VIADD R10, R44, 0x7b ;  /* 0x0000007b2c0a7836 */ /* 0x000fe20000000000 */
[----:B------:R-:W-:Y:S01]  /*a9fd0*/  ISETP.LT.AND P2, PT, R59, UR21, !P0 ;  /* 0x000000153b007c0c */ /* 0x000fe2000c741270 */
[----:B------:R-:W-:Y:S01]  /*a9fe0*/  ULDC UR50, c[0x0][0x228] ;  /* 0x00008a0000327ab9 */ /* 0x000fe20000000800 */
[----:B------:R-:W-:Y:S01]  /*a9ff0*/  ISETP.LT.AND P1, PT, R60, UR23, !P0 ;  /* 0x000000173c007c0c */ /* 0x000fe2000c721270 */
[----:B------:R-:W-:Y:S01]  /*aa000*/  ULDC UR21, c[0x0][0x248] ;  /* 0x0000920000157ab9 */ /* 0x000fe20000000800 */
[----:B------:R-:W-:Y:S01]  /*aa010*/  ULDC.64 UR34, c[0x0][0x228] ;  /* 0x00008a0000227ab9 */ /* 0x000fe20000000a00 */
[----:B------:R-:W-:Y:S01]  /*aa020*/  ULDC UR23, c[0x0][0x228] ;  /* 0x00008a0000177ab9 */ /* 0x000fe20000000800 */
[----:B0-----:R-:W-:Y:S01]  /*aa030*/  VIADD R11, R11, UR26 ;  /* 0x0000001a0b0b7c36 */ /* 0x001fe20008000000 */
[----:B------:R-:W-:-:S04]  /*aa040*/  ULDC UR26, c[0x0][0x248] ;  /* 0x00009200001a7ab9 */ /* 0x000fc80000000800 */
[----:B------:R-:W-:Y:S01]  /*aa050*/  @P3 LOP3.LUT R6, R6, 0x10000000, RZ, 0xfc, !PT ;  /* 0x1000000006063812 */ /* 0x000fe200078efcff */
[----:B------:R0:W-:Y:S03]  /*aa060*/  STL [R1+0xec0], R11 ;  /* 0x000ec00b01007387 */ /* 0x0001e60000100800 */
[----:B------:R-:W-:-:S04]  /*aa070*/  LOP3.LUT R6, R6, 0xf7ffffff, RZ, 0xc0, !PT ;  /* 0xf7ffffff06067812 */ /* 0x000fc800078ec0ff */
[----:B------:R-:W-:Y:S01]  /*aa080*/  @P2 LOP3.LUT R6, R6, 0x8000000, RZ, 0xfc, !PT ;  /* 0x0800000006062812 */ /* 0x000fe200078efcff */
[----:B0-----:R-:W-:Y:S01]  /*aa090*/  VIADD R11, R11, UR26 ;  /* 0x0000001a0b0b7c36 */ /* 0x001fe20008000000 */
[----:B------:R-:W-:Y:S02]  /*aa0a0*/  ULDC.64 UR26, c[0x0][0x228] ;  /* 0x00008a00001a7ab9 */ /* 0x000fe40000000a00 */
[----:B------:R-:W-:Y:S02]  /*aa0b0*/  LOP3.LUT R6, R6, 0xfbffffff, RZ, 0xc0, !PT ;  /* 0xfbffffff06067812 */ /* 0x000fe400078ec0ff */
[----:B------:R-:W-:Y:S02]  /*aa0c0*/  ISETP.LT.AND P0, PT, R61, UR26, !P0 ;  /* 0x0000001a3d007c0c */ /* 0x000fe4000c701270 */
[----:B------:R-:W-:-:S04]  /*aa0d0*/  @P1 LOP3.LUT R6, R6, 0x4000000, RZ, 0xfc, !PT ;  /* 0x0400000006061812 */ /* 0x000fc800078efcff */
[----:B------:R-:W-:-:S07]  /*aa0e0*/  LOP3.LUT R6, R6, 0xfdffffff, RZ, 0xc0, !PT ;  /* 0xfdffffff06067812 */ /* 0x000fce00078ec0ff */
        /* <DEDUP_REMOVED lines=9> */
[----:B------:R-:W-:Y:S01]  /*aa180*/  ULDC.64 UR32, c[0x0][0x228] ;  /* 0x00008a0000207ab9 */ /* 0x000fe20000000a00 */
[----:B------:R-:W-:Y:S01]  /*aa190*/  ULDC UR50, c[0x0][0x228] ;  /* 0x00008a0000327ab9 */ /* 0x000fe20000000800 */
[----:B0-----:R-:W-:Y:S01]  /*aa1a0*/  VIADD R11, R11, UR24 ;  /* 0x000000180b0b7c36 */ /* 0x001fe20008000000 */
[----:B------:R-:W-:-:S05]  /*aa1b0*/  ULDC UR24, c[0x0][0x248] ;  /* 0x0000920000187ab9 */ /* 0x000fca0000000800 */
[----:B------:R-:W-:Y:S01]  /*aa1c0*/  @P3 LOP3.LUT R6, R6, 0x1000000, RZ, 0xfc, !PT ;  /* 0x0100000006063812 */ /* 0x000fe200078efcff */
[----:B------:R0:W-:Y:S03]  /*aa1d0*/  STL [R1+0xf20], R11 ;  /* 0x000f200b01007387 */ /* 0x0001e60000100800 */
[----:B------:R-:W-:-:S04]  /*aa1e0*/  LOP3.LUT R6, R6, 0xff7fffff, RZ, 0xc0, !PT ;  /* 0xff7fffff06067812 */ /* 0x000fc800078ec0ff */
[----:B------:R-:W-:Y:S01]  /*aa1f0*/  @P2 LOP3.LUT R6, R6, 0x800000, RZ, 0xfc, !PT ;  /* 0x0080000006062812 */ /* 0x000fe200078efcff */
[----:B0-----:R-:W-:Y:S01]  /*aa200*/  VIADD R11, R11, UR24 ;  /* 0x000000180b0b7c36 */ /* 0x001fe20008000000 */
[----:B------:R-:W-:Y:S02]  /*aa210*/  ULDC.64 UR24, c[0x0][0x228] ;  /* 0x00008a0000187ab9 */ /* 0x000fe40000000a00 */
[----:B------:R-:W-:Y:S02]  /*aa220*/  LOP3.LUT R6, R6, 0xffbfffff, RZ, 0xc0, !PT ;  /* 0xffbfffff06067812 */ /* 0x000fe400078ec0ff */
[----:B------:R-:W-:Y:S01]  /*aa230*/  ISETP.LT.AND P0, PT, R61, UR24, !P0 ;  /* 0x000000183d007c0c */ /* 0x000fe2000c701270 */
[----:B------:R0:W-:Y:S01]  /*aa240*/  STL [R1+0xf58], R11 ;  /* 0x000f580b01007387 */ /* 0x0001e20000100800 */
[----:B------:R-:W-:Y:S01]  /*aa250*/  @P1 LOP3.LUT R6, R6, 0x400000, RZ, 0xfc, !PT ;  /* 0x0040000006061812 */ /* 0x000fe200078efcff */
[----:B------:R-:W-:-:S03]  /*aa260*/  ULDC UR24, c[0x0][0x228] ;  /* 0x00008a0000187ab9 */ /* 0x000fc60000000800 */
[----:B------:R-:W-:-:S07]  /*aa270*/  LOP3.LUT R6, R6, 0xffdfffff, RZ, 0xc0, !PT ;  /* 0xffdfffff06067812 */ /* 0x000fce00078ec0ff */
[----:B------:R-:W-:Y:S02]  /*aa280*/  @P0 LOP3.LUT R6, R6, 0x200000, RZ, 0xfc, !PT ;  /* 0x0020000006060812 */ /* 0x000fe400078efcff */
[----:B------:R-:W-:Y:S01]  /*aa290*/  ISETP.GE.AND P0, PT, R10, UR31, PT ;  /* 0x0000001f0a007c0c */ /* 0x000fe2000bf06270 */
[----:B0-----:R-:W-:Y:S01]  /*aa2a0*/  VIADD R11, R11, UR21 ;  /* 0x000000150b0b7c36 */ /* 0x001fe20008000000 */
[----:B------:R-:W-:Y:S01]  /*aa2b0*/  LOP3.LUT R6, R6, 0xffefffff, RZ, 0xc0, !PT ;  /* 0xffefffff06067812 */ /* 0x000fe200078ec0ff */
[----:B------:R-:W-:Y:S01]  /*aa2c0*/  ULDC UR21, c[0x0][0x248] ;  /* 0x0000920000157ab9 */ /* 0x000fe20000000800 */
[----:B------:R-:W-:Y:S01]  /*aa2d0*/  ISETP.LT.AND P3, PT, R45, UR12, !P0 ;  /* 0x0000000c2d007c0c */ /* 0x000fe2000c761270 */
[----:B------:R-:W-:Y:S01]  /*aa2e0*/  VIADD R10, R44, 0x79 ;  /* 0x000000792c0a7836 */ /* 0x000fe20000000000 */
[----:B------:R-:W-:Y:S01]  /*aa2f0*/  ISETP.LT.AND P2, PT, R59, UR11, !P0 ;  /* 0x0000000b3b007c0c */ /* 0x000fe2000c741270 */
[----:B------:R0:W-:Y:S01]  /*aa300*/  STL [R1+0xf78], R11 ;  /* 0x000f780b01007387 */ /* 0x0001e20000100800 */
[----:B------:R-:W-:Y:S01]  /*aa310*/  ISETP.LT.AND P1, PT, R60, UR13, !P0 ;  /* 0x0000000d3c007c0c */ /* 0x000fe2000c721270 */
[----:B------:R-:W-:Y:S01]  /*aa320*/  ULDC.64 UR30, c[0x0][0x228] ;  /* 0x00008a00001e7ab9 */ /* 0x000fe20000000a00 */
[----:B------:R-:W-:Y:S01]  /*aa330*/  ULDC UR13, c[0x0][0x248] ;  /* 0x00009200000d7ab9 */ /* 0x000fe20000000800 */
[----:B------:R-:W-:Y:S01]  /*aa340*/  ULDC UR11, c[0x0][0x228] ;  /* 0x00008a00000b7ab9 */ /* 0x000fe20000000800 */
[----:B------:R-:W-:-:S05]  /*aa350*/  ULDC UR12, c[0x0][0x228] ;  /* 0x00008a00000c7ab9 */ /* 0x000fca0000000800 */
[----:B------:R-:W-:Y:S01]  /*aa360*/  @P3 LOP3.LUT R6, R6, 0x100000, RZ, 0xfc, !PT ;  /* 0x0010000006063812 */ /* 0x000fe200078efcff */
[----:B0-----:R-:W-:Y:S01]  /*aa370*/  VIADD R11, R11, UR21 ;  /* 0x000000150b0b7c36 */ /* 0x001fe20008000000 */
[----:B------:R-:W-:Y:S02]  /*aa380*/  ULDC UR21, c[0x0][0x248] ;  /* 0x0000920000157ab9 */ /* 0x000fe40000000800 */
[----:B------:R-:W-:Y:S02]  /*aa390*/  LOP3.LUT R6, R6, 0xfff7ffff, RZ, 0xc0, !PT ;  /* 0xfff7ffff06067812 */ /* 0x000fe400078ec0ff */
[----:B------:R0:W-:Y:S02]  /*aa3a0*/  STL [R1+0xf98], R11 ;  /* 0x000f980b01007387 */ /* 0x0001e40000100800 */
[----:B------:R-:W-:-:S04]  /*aa3b0*/  @P2 LOP3.LUT R6, R6, 0x80000, RZ, 0xfc, !PT ;  /* 0x0008000006062812 */ /* 0x000fc800078efcff */
        /* <DEDUP_REMOVED lines=19> */
[----:B------:R-:W-:-:S03]  /*aa4f0*/  ULDC UR9, c[0x0][0x228] ;  /* 0x00008a0000097ab9 */ /* 0x000fc60000000800 */
        /* <DEDUP_REMOVED lines=37> */
[----:B------:R-:W-:Y:S01]  /*aa750*/  ULDC UR15, c[0x0][0x248] ;  /* 0x00009200000f7ab9 */ /* 0x000fe20000000800 */
[----:B------:R-:W-:Y:S01]  /*aa760*/  ULDC UR14, c[0x0][0x228] ;  /* 0x00008a00000e7ab9 */ /* 0x000fe20000000800 */
[----:B------:R-:W-:-:S06]  /*aa770*/  ULDC UR25, c[0x0][0x228] ;  /* 0x00008a0000197ab9 */ /* 0x000fcc0000000800 */
[----:B------:R-:W-:Y:S01]  /*aa780*/  @P3 LOP3.LUT R6, R6, 0x100, RZ, 0xfc, !PT ;  /* 0x0000010006063812 */ /* 0x000fe200078efcff */
[----:B------:R-:W-:-:S03]  /*aa790*/  ULDC UR13, c[0x0][0x228] ;  /* 0x00008a00000d7ab9 */ /* 0x000fc60000000800 */
        /* <DEDUP_REMOVED lines=39> */
[----:B------:R-:W-:Y:S01]  /*aaa10*/  ULDC UR28, c[0x0][0x248] ;  /* 0x00009200001c7ab9 */ /* 0x000fe20000000800 */
[----:B------:R-:W-:Y:S01]  /*aaa20*/  LOP3.LUT R6, R6, 0xfffffffe, RZ, 0xc0, !PT ;  /* 0xfffffffe06067812 */ /* 0x000fe200078ec0ff */
[----:B------:R-:W-:-:S04]  /*aaa30*/  ULDC UR50, c[0x0][0x228] ;  /* 0x00008a0000327ab9 */ /* 0x000fc80000000800 */
[----:B------:R-:W-:Y:S01]  /*aaa40*/  @P2 LOP3.LUT R7, R7, 0x80000000, RZ, 0xfc, !PT ;  /* 0x8000000007072812 */ /* 0x000fe200078efcff */
[----:B------:R0:W-:Y:S01]  /*aaa50*/  STL [R1+0x1018], R11 ;  /* 0x0010180b01007387 */ /* 0x0001e20000100800 */
[----:B------:R-:W-:Y:S01]  /*aaa60*/  ULDC UR49, c[0x0][0x228] ;  /* 0x00008a0000317ab9 */ /* 0x000fe20000000800 */
[----:B------:R-:W-:Y:S01]  /*aaa70*/  ULDC UR48, c[0x0][0x228] ;  /* 0x00008a0000307ab9 */ /* 0x000fe20000000800 */
[----:B------:R-:W-:-:S04]  /*aaa80*/  LOP3.LUT R7, R7, 0xbfffffff, RZ, 0xc0, !PT ;  /* 0xbfffffff07077812 */ /* 0x000fc800078ec0ff */
[----:B------:R-:W-:-:S04]  /*aaa90*/  @P1 LOP3.LUT R7, R7, 0x40000000, RZ, 0xfc, !PT ;  /* 0x4000000007071812 */ /* 0x000fc800078efcff */
[----:B------:R-:W-:-:S04]  /*aaaa0*/  LOP3.LUT R7, R7, 0xdfffffff, RZ, 0xc0, !PT ;  /* 0xdfffffff07077812 */ /* 0x000fc800078ec0ff */
[----:B------:R-:W-:Y:S02]  /*aaab0*/  @P0 LOP3.LUT R7, R7, 0x20000000, RZ, 0xfc, !PT ;  /* 0x2000000007070812 */ /* 0x000fe400078efcff */
[----:B------:R-:W-:Y:S02]  /*aaac0*/  ISETP.GE.AND P0, PT, R10, UR33, PT ;  /* 0x000000210a007c0c */ /* 0x000fe4000bf06270 */
[----:B------:R-:W-:Y:S02]  /*aaad0*/  @P3 LOP3.LUT R6, R6, 0x1, RZ, 0xfc, !PT ;  /* 0x0000000106063812 */ /* 0x000fe400078efcff */
[----:B------:R-:W-:Y:S01]  /*aaae0*/  LOP3.LUT R7, R7, 0xefffffff, RZ, 0xc0, !PT ;  /* 0xefffffff07077812 */ /* 0x000fe200078ec0ff */
[----:B0-----:R-:W-:Y:S01]  /*aaaf0*/  VIADD R11, R11, UR16 ;  /* 0x000000100b0b7c36 */ /* 0x001fe20008000000 */
[----:B------:R-:W-:Y:S01]  /*aab00*/  ISETP.LT.AND P3, PT, R45, UR24, !P0 ;  /* 0x000000182d007c0c */ /* 0x000fe2000c761270 */
[----:B------:R-:W-:Y:S01]  /*aab10*/  VIADD R10, R44, 0x73 ;  /* 0x000000732c0a7836 */ /* 0x000fe20000000000 */
[----:B------:R-:W-:Y:S01]  /*aab20*/  ISETP.LT.AND P2, PT, R59, UR23, !P0 ;  /* 0x000000173b007c0c */ /* 0x000fe2000c741270 */
[----:B------:R-:W-:Y:S01]  /*aab30*/  ULDC.64 UR32, c[0x0][0x228] ;  /* 0x00008a0000207ab9 */ /* 0x000fe20000000a00 */
[----:B------:R-:W-:Y:S01]  /*aab40*/  ISETP.LT.AND P1, PT, R60, UR47, !P0 ;  /* 0x0000002f3c007c0c */ /* 0x000fe2000c721270 */
[----:B------:R0:W-:Y:S01]  /*aab50*/  STL [R1+0x1014], R11 ;  /* 0x0010140b01007387 */ /* 0x0001e20000100800 */
[----:B------:R-:W-:Y:S01]  /*aab60*/  ULDC UR16, c[0x0][0x228] ;  /* 0x00008a0000107ab9 */ /* 0x000fe20000000800 */
[----:B------:R-:W-:Y:S01]  /*aab70*/  LOP3.LUT R9, R9, 0x7fffffff, RZ, 0xc0, !PT ;  /* 0x7fffffff09097812 */ /* 0x000fe200078ec0ff */
[----:B------:R-:W-:Y:S01]  /*aab80*/  ULDC UR47, c[0x0][0x228] ;  /* 0x00008a00002f7ab9 */ /* 0x000fe20000000800 */
[----:B------:R-:W-:-:S04]  /*aab90*/  ULDC UR24, c[0x0][0x228] ;  /* 0x00008a0000187ab9 */ /* 0x000fc80000000800 */
        /* <DEDUP_REMOVED lines=10> */
[----:B------:R-:W-:Y:S01]  /*aac40*/  LOP3.LUT R7, R7, 0xfdffffff, RZ, 0xc0, !PT ;  /* 0xfdffffff07077812 */ /* 0x000fe200078ec0ff */
[----:B------:R0:W-:Y:S03]  /*aac50*/  STL [R1+0x1020], R11 ;  /* 0x0010200b01007387 */ /* 0x0001e60000100800 */
[----:B------:R-:W-:Y:S02]  /*aac60*/  @P0 LOP3.LUT R7, R7, 0x2000000, RZ, 0xfc, !PT ;  /* 0x0200000007070812 */ /* 0x000fe400078efcff */
[----:B------:R-:W-:Y:S01]  /*aac70*/  ISETP.GE.AND P0, PT, R10, UR31, PT ;  /* 0x0000001f0a007c0c */ /* 0x000fe2000bf06270 */
[----:B0-----:R-:W-:Y:S01]  /*aac80*/  VIADD R11, R11, UR21 ;  /* 0x000000150b0b7c36 */ /* 0x001fe20008000000 */
[----:B------:R-:W-:Y:S01]  /*aac90*/  ULDC UR21, c[0x0][0x228] ;  /* 0x00008a0000157ab9 */ /* 0x000fe20000000800 */
[----:B------:R-:W-:Y:S01]  /*aaca0*/  LOP3.LUT R7, R7, 0xfeffffff, RZ, 0xc0, !PT ;  /* 0xfeffffff07077812 */ /* 0x000fe200078ec0ff */
[----:B------:R-:W-:Y:S01]  /*aacb0*/  VIADD R10, R44, 0x72 ;  /* 0x000000722c0a7836 */ /* 0x000fe20000000000 */
[----:B------:R-:W-:Y:S01]  /*aacc0*/  ISETP.LT.AND P3, PT, R45, UR21, !P0 ;  /* 0x000000152d007c0c */ /* 0x000fe2000c761270 */
[----:B------:R-:W-:Y:S01]  /*aacd0*/  ULDC UR31, c[0x0][0x228] ;  /* 0x00008a00001f7ab9 */ /* 0x000fe20000000800 */
[----:B------:R-:W-:Y:S01]  /*aace0*/  ISETP.LT.AND P2, PT, R59, UR30, !P0 ;  /* 0x0000001e3b007c0c */ /* 0x000fe2000c741270 */
[----:B------:R-:W-:Y:S01]  /*aacf0*/  ULDC UR30, c[0x0][0x228] ;  /* 0x00008a00001e7ab9 */ /* 0x000fe20000000800 */
[----:B------:R-:W-:Y:S01]  /*aad00*/  ISETP.LT.AND P1, PT, R60, UR34, !P0 ;  /* 0x000000223c007c0c */ /* 0x000fe2000c721270 */
[----:B------:R-:W-:Y:S01]  /*aad10*/  ULDC.64 UR34, c[0x0][0x228] ;  /* 0x00008a0000227ab9 */ /* 0x000fe20000000a00 */
        /* <DEDUP_REMOVED lines=36> */
[----:B------:R-:W-:-:S06]  /*aaf60*/  VIADD R10, R44, 0x70 ;  /* 0x000000702c0a7836 */ /* 0x000fcc0000000000 */
[----:B------:R-:W-:Y:S01]  /*aaf70*/  @P3 LOP3.LUT R7, R7, 0x10000, RZ, 0xfc, !PT ;  /* 0x0001000007073812 */ /* 0x000fe200078efcff */
[----:B------:R-:W-:Y:S01]  /*aaf80*/  VIADD R12, R44, 0x61 ;  /* 0x000000612c0c7836 */ /* 0x000fe20000000000 */
[----:B------:R-:W-:Y:S01]  /*aaf90*/  PRMT R56, R56, 0x5410, R26 ;  /* 0x0000541038387816 */ /* 0x000fe2000000001a */
[----:B0-----:R-:W-:Y:S01]  /*aafa0*/  VIADD R11, R11, UR19 ;  /* 0x000000130b0b7c36 */ /* 0x001fe20008000000 */
[----:B------:R-:W-:Y:S01]  /*aafb0*/  LOP3.LUT R7, R7, 0xffff7fff, RZ, 0xc0, !PT ;  /* 0xffff7fff07077812 */ /* 0x000fe200078ec0ff */
[----:B------:R-:W-:Y:S01]  /*aafc0*/  ULDC UR19, c[0x0][0x248] ;  /* 0x0000920000137ab9 */ /* 0x000fe20000000800 */
[----:B------:R-:W-:Y:S01]  /*aafd0*/  VIADD R13, R44, 0x60 ;  /* 0x000000602c0d7836 */ /* 0x000fe20000000000 */
[----:B------:R-:W-:Y:S01]  /*aafe0*/  ULDC UR61, c[0x0][0x228] ;  /* 0x00008a00003d7ab9 */ /* 0x000fe20000000800 */
[----:B------:R0:W-:Y:S01]  /*aaff0*/  STL [R1+0x1024], R11 ;  /* 0x0010240b01007387 */ /* 0x0001e20000100800 */
[----:B------:R-:W-:Y:S02]  /*ab000*/  @P2 LOP3.LUT R7, R7, 0x8000, RZ, 0xfc, !PT ;  /* 0x0000800007072812 */ /* 0x000fe400078efcff */
[----:B------:R-:W-:-:S02]  /*ab010*/  ISETP.LT.AND P0, PT, R61, UR30, !P0 ;  /* 0x0000001e3d007c0c */ /* 0x000fc4000c701270 */
[----:B------:R-:W-:Y:S01]  /*ab020*/  LOP3.LUT R7, R7, 0xffffbfff, RZ, 0xc0, !PT ;  /* 0xffffbfff07077812 */ /* 0x000fe200078ec0ff */
[----:B0-----:R-:W-:Y:S01]  /*ab030*/  VIADD R11, R11, UR19 ;  /* 0x000000130b0b7c36 */ /* 0x001fe20008000000 */
[----:B------:R-:W-:Y:S02]  /*ab040*/  ULDC UR19, c[0x0][0x248] ;  /* 0x0000920000137ab9 */ /* 0x000fe40000000800 */
[----:B------:R-:W-:Y:S02]  /*ab050*/  @P1 LOP3.LUT R7, R7, 0x4000, RZ, 0xfc, !PT ;  /* 0x0000400007071812 */ /* 0x000fe400078efcff */
[----:B------:R0:W-:Y:S02]  /*ab060*/  STL [R1+0x1030], R11 ;  /* 0x0010300b01007387 */ /* 0x0001e40000100800 */
        /* <DEDUP_REMOVED lines=9> */
[C---:B------:R-:W-:Y:S01]  /*ab100*/  VIADD R10, R44.reuse, 0x6f ;  /* 0x0000006f2c0a7836 */ /* 0x040fe20000000000 */
[----:B------:R-:W-:Y:S01]  /*ab110*/  ULDC.64 UR36, c[0x0][0x228] ;  /* 0x00008a0000247ab9 */ /* 0x000fe20000000a00 */
[----:B------:R0:W-:Y:S01]  /*ab120*/  STL [R1+0x1038], R11 ;  /* 0x0010380b01007387 */ /* 0x0001e20000100800 */
[----:B------:R-:W-:Y:S01]  /*ab130*/  ISETP.LT.AND P3, PT, R45, UR60, !P0 ;  /* 0x0000003c2d007c0c */ /* 0x000fe2000c761270 */
[----:B------:R-:W-:Y:S01]  /*ab140*/  VIADD R14, R44, 0x5f ;  /* 0x0000005f2c0e7836 */ /* 0x000fe20000000000 */
[----:B------:R-:W-:Y:S01]  /*ab150*/  ISETP.LT.AND P2, PT, R59, UR59, !P0 ;  /* 0x0000003b3b007c0c */ /* 0x000fe2000c741270 */
[----:B------:R-:W-:Y:S01]  /*ab160*/  ULDC UR59, c[0x0][0x228] ;  /* 0x00008a00003b7ab9 */ /* 0x000fe20000000800 */
[----:B------:R-:W-:Y:S01]  /*ab170*/  ISETP.LT.AND P1, PT, R60, UR58, !P0 ;  /* 0x0000003a3c007c0c */ /* 0x000fe2000c721270 */
[C---:B------:R-:W-:Y:S01]  /*ab180*/  VIADD R15, R44.reuse, 0x5e ;  /* 0x0000005e2c0f7836 */ /* 0x040fe20000000000 */
[----:B------:R-:W-:Y:S01]  /*ab190*/  ULDC UR60, c[0x0][0x228] ;  /* 0x00008a00003c7ab9 */ /* 0x000fe20000000800 */
[----:B------:R-:W-:Y:S01]  /*ab1a0*/  VIADD R16, R44, 0x5d ;  /* 0x0000005d2c107836 */ /* 0x000fe20000000000 */
        /* <DEDUP_REMOVED lines=8> */
[----:B0-----:R-:W-:-:S03]  /*ab230*/  VIADD R11, R11, UR19 ;  /* 0x000000130b0b7c36 */ /* 0x001fc60008000000 */
[----:B------:R-:W-:Y:S01]  /*ab240*/  LOP3.LUT R7, R7, 0xfffff7ff, RZ, 0xc0, !PT ;  /* 0xfffff7ff07077812 */ /* 0x000fe200078ec0ff */
[----:B------:R-:W-:Y:S01]  /*ab250*/  ULDC UR19, c[0x0][0x228] ;  /* 0x00008a0000137ab9 */ /* 0x000fe20000000800 */
[----:B------:R0:W-:Y:S02]  /*ab260*/  STL [R1+0x103c], R11 ;  /* 0x00103c0b01007387 */ /* 0x0001e40000100800 */
[----:B------:R-:W-:Y:S01]  /*ab270*/  @P2 LOP3.LUT R7, R7, 0x800, RZ, 0xfc, !PT ;  /* 0x0000080007072812 */ /* 0x000fe200078efcff */
[----:B0-----:R-:W-:-:S03]  /*ab280*/  VIADD R11, R11, UR21 ;  /* 0x000000150b0b7c36 */ /* 0x001fc60008000000 */
[----:B------:R-:W-:Y:S01]  /*ab290*/  LOP3.LUT R7, R7, 0xfffffbff, RZ, 0xc0, !PT ;  /* 0xfffffbff07077812 */ /* 0x000fe200078ec0ff */
[----:B------:R-:W-:Y:S01]  /*ab2a0*/  ULDC UR21, c[0x0][0x228] ;  /* 0x00008a0000157ab9 */ /* 0x000fe20000000800 */
[----:B------:R0:W-:Y:S02]  /*ab2b0*/  STL [R1+0x1048], R11 ;  /* 0x0010480b01007387 */ /* 0x0001e40000100800 */
[----:B------:R-:W-:Y:S01]  /*ab2c0*/  @P1 LOP3.LUT R7, R7, 0x400, RZ, 0xfc, !PT ;  /* 0x0000040007071812 */ /* 0x000fe200078efcff */
[----:B0-----:R-:W-:Y:S01]  /*ab2d0*/  VIADD R11, R11, UR28 ;  /* 0x0000001c0b0b7c36 */ /* 0x001fe20008000000 */
[----:B------:R-:W-:Y:S02]  /*ab2e0*/  ULDC.64 UR28, c[0x0][0x228] ;  /* 0x00008a00001c7ab9 */ /* 0x000fe40000000a00 */
[----:B------:R-:W-:Y:S02]  /*ab2f0*/  ISETP.LT.AND P0, PT, R61, UR28, !P0 ;  /* 0x0000001c3d007c0c */ /* 0x000fe4000c701270 */
[----:B------:R-:W-:-:S11]  /*ab300*/  LOP3.LUT R7, R7, 0xfffffdff, RZ, 0xc0, !PT ;  /* 0xfffffdff07077812 */ /* 0x000fd600078ec0ff */
        /* <DEDUP_REMOVED lines=15> */
[C---:B------:R-:W-:Y:S01]  /*ab400*/  VIADD R17, R44.reuse, 0x5c ;  /* 0x0000005c2c117836 */ /* 0x040fe20000000000 */
[----:B------:R-:W-:Y:S01]  /*ab410*/  ULDC UR56, c[0x0][0x228] ;  /* 0x00008a0000387ab9 */ /* 0x000fe20000000800 */
[C---:B------:R-:W-:Y:S01]  /*ab420*/  VIADD R18, R44.reuse, 0x5b ;  /* 0x0000005b2c127836 */ /* 0x040fe20000000000 */
[----:B------:R-:W-:Y:S01]  /*ab430*/  @P2 LOP3.LUT R7, R7, 0x80, RZ, 0xfc, !PT ;  /* 0x0000008007072812 */ /* 0x000fe200078efcff */
[----:B------:R-:W-:Y:S01]  /*ab440*/  VIADD R19, R44, 0x5a ;  /* 0x0000005a2c137836 */ /* 0x000fe20000000000 */
[----:B------:R-:W-:-:S02]  /*ab450*/  ULDC UR55, c[0x0][0x228] ;  /* 0x00008a0000377ab9 */ /* 0x000fc40000000800 */
        /* <DEDUP_REMOVED lines=12> */
[----:B------:R-:W-:Y:S01]  /*ab520*/  VIADD R20, R44, 0x59 ;  /* 0x000000592c147836 */ /* 0x000fe20000000000 */
[----:B------:R-:W-:-:S07]  /*ab530*/  ULDC UR54, c[0x0][0x228] ;  /* 0x00008a0000367ab9 */ /* 0x000fce0000000800 */
[----:B------:R-:W-:Y:S01]  /*ab540*/  @P3 LOP3.LUT R7, R7, 0x10, RZ, 0xfc, !PT ;  /* 0x0000001007073812 */ /* 0x000fe200078efcff */
[----:B0-----:R-:W-:Y:S01]  /*ab550*/  VIADD R11, R11, UR27 ;  /* 0x0000001b0b0b7c36 */ /* 0x001fe20008000000 */
[----:B------:R-:W-:Y:S01]  /*ab560*/  ISETP.LT.AND P0, PT, R61, UR32, !P0 ;  /* 0x000000203d007c0c */ /* 0x000fe2000c701270 */
[----:B------:R-:W-:Y:S01]  /*ab570*/  ULDC UR27, c[0x0][0x248] ;  /* 0x00009200001b7ab9 */ /* 0x000fe20000000800 */
[----:B------:R-:W-:Y:S01]  /*ab580*/  LOP3.LUT R7, R7, 0xfffffff7, RZ, 0xc0, !PT ;  /* 0xfffffff707077812 */ /* 0x000fe200078ec0ff */
[C---:B------:R-:W-:Y:S01]  /*ab590*/  VIADD R21, R44.reuse, 0x58 ;  /* 0x000000582c157836 */ /* 0x040fe20000000000 */
[----:B------:R-:W-:Y:S01]  /*ab5a0*/  ULDC UR53, c[0x0][0x248] ;  /* 0x0000920000357ab9 */ /* 0x000fe20000000800 */
[----:B------:R-:W-:Y:S01]  /*ab5b0*/  VIADD R22, R44, 0x57 ;  /* 0x000000572c167836 */ /* 0x000fe20000000000 */
[----:B------:R-:W-:Y:S01]  /*ab5c0*/  @P2 LOP3.LUT R7, R7, 0x8, RZ, 0xfc, !PT ;  /* 0x0000000807072812 */ /* 0x000fe200078efcff */
[----:B------:R-:W-:-:S03]  /*ab5d0*/  ULDC UR52, c[0x0][0x248] ;  /* 0x0000920000347ab9 */ /* 0x000fc60000000800 */
        /* <DEDUP_REMOVED lines=28> */
[----:B0-----:R-:W-:Y:S01]  /*ab7a0*/  VIADD R11, R11, UR27 ;  /* 0x0000001b0b0b7c36 */ /* 0x001fe20008000000 */
[----:B------:R-:W-:Y:S01]  /*ab7b0*/  ISETP.LT.AND P1, PT, R60, UR42, !P0 ;  /* 0x0000002a3c007c0c */ /* 0x000fe2000c721270 */
[----:B------:R-:W-:-:S08]  /*ab7c0*/  ULDC UR27, c[0x0][0x248] ;  /* 0x00009200001b7ab9 */ /* 0x000fd00000000800 */
[----:B------:R-:W-:Y:S01]  /*ab7d0*/  @P3 LOP3.LUT R8, R8, 0x10000000, RZ, 0xfc, !PT ;  /* 0x1000000008083812 */ /* 0x000fe200078efcff */
[----:B------:R0:W-:Y:S01]  /*ab7e0*/  STL [R1+0x1058], R11 ;  /* 0x0010580b01007387 */ /* 0x0001e20000100800 */
[----:B------:R-:W-:Y:S01]  /*ab7f0*/  ULDC.64 UR40, c[0x0][0x228] ;  /* 0x00008a0000287ab9 */ /* 0x000fe20000000a00 */
        /* <DEDUP_REMOVED lines=14> */
[----:B0-----:R-:W-:Y:S01]  /*ab8e0*/  VIADD R11, R11, UR27 ;  /* 0x0000001b0b0b7c36 */ /* 0x001fe20008000000 */
[----:B------:R-:W-:Y:S01]  /*ab8f0*/  ISETP.LT.AND P1, PT, R60, UR39, !P0 ;  /* 0x000000273c007c0c */ /* 0x000fe2000c721270 */
[----:B------:R-:W-:Y:S01]  /*ab900*/  ULDC UR27, c[0x0][0x248] ;  /* 0x00009200001b7ab9 */ /* 0x000fe20000000800 */
[----:B------:R-:W-:-:S07]  /*ab910*/  ULDC UR59, c[0x0][0x228] ;  /* 0x00008a00003b7ab9 */ /* 0x000fce0000000800 */
[----:B------:R-:W-:Y:S01]  /*ab920*/  @P3 LOP3.LUT R8, R8, 0x1000000, RZ, 0xfc, !PT ;  /* 0x0100000008083812 */ /* 0x000fe200078efcff */
[----:B------:R0:W-:Y:S01]  /*ab930*/  STL [R1+0x1054], R11 ;  /* 0x0010540b01007387 */ /* 0x0001e20000100800 */
        /* <DEDUP_REMOVED lines=86> */
[----:B------:R-:W-:Y:S01]  /*abea0*/  ULDC UR27, c[0x0][0x248] ;  /* 0x00009200001b7ab9 */ /* 0x000fe20000000800 */
[----:B------:R-:W-:-:S03]  /*abeb0*/  ULDC UR15, c[0x0][0x228] ;  /* 0x00008a00000f7ab9 */ /* 0x000fc60000000800 */
[----:B------:R0:W-:Y:S02]  /*abec0*/  STL [R1+0x1070], R11 ;  /* 0x0010700b01007387 */ /* 0x0001e40000100800 */
[----:B------:R-:W-:-:S04]  /*abed0*/  @P3 LOP3.LUT R8, R8, 0x100, RZ, 0xfc, !PT ;  /* 0x0000010008083812 */ /* 0x000fc800078efcff */
[----:B------:R-:W-:Y:S01]  /*abee0*/  LOP3.LUT R8, R8, 0xffffff7f, RZ, 0xc0, !PT ;  /* 0xffffff7f08087812 */ /* 0x000fe200078ec0ff */
[----:B0-----:R-:W-:Y:S01]  /*abef0*/  VIADD R11, R11, UR27 ;  /* 0x0000001b0b0b7c36 */ /* 0x001fe20008000000 */
[----:B------:R-:W-:Y:S02]  /*abf00*/  ULDC UR27, c[0x0][0x248] ;  /* 0x00009200001b7ab9 */ /* 0x000fe40000000800 */
[----:B------:R-:W-:Y:S02]  /*abf10*/  @P2 LOP3.LUT R8, R8, 0x80, RZ, 0xfc, !PT ;  /* 0x0000008008082812 */ /* 0x000fe400078efcff */
[----:B------:R0:W-:Y:S01]  /*abf20*/  STL [R1+0x106c], R11 ;  /* 0x00106c0b01007387 */ /* 0x0001e20000100800 */
[----:B------:R-:W-:Y:S01]  /*abf30*/  ISETP.LT.AND P0, PT, R61, UR30, !P0 ;  /* 0x0000001e3d007c0c */ /* 0x000fe2000c701270 */
[----:B------:R-:W-:Y:S01]  /*abf40*/  ULDC UR30, c[0x0][0x248] ;  /* 0x00009200001e7ab9 */ /* 0x000fe20000000800 */
[----:B------:R-:W-:Y:S01]  /*abf50*/  LOP3.LUT R8, R8, 0xffffffbf, RZ, 0xc0, !PT ;  /* 0xffffffbf08087812 */ /* 0x000fe200078ec0ff */
        /* <DEDUP_REMOVED lines=12> */
[----:B------:R-:W-:Y:S01]  /*ac020*/  LOP3.LUT R8, R8, 0xffffffef, RZ, 0xc0, !PT ;  /* 0xffffffef08087812 */ /* 0x000fe200078ec0ff */
[----:B------:R-:W-:Y:S01]  /*ac030*/  VIADD R10, R44, 0x65 ;  /* 0x000000652c0a7836 */ /* 0x000fe20000000000 */
[----:B------:R-:W-:Y:S01]  /*ac040*/  ULDC UR37, c[0x0][0x248] ;  /* 0x0000920000257ab9 */ /* 0x000fe20000000800 */
[----:B------:R0:W-:Y:S01]  /*ac050*/  STL [R1+0x1080], R11 ;  /* 0x0010800b01007387 */ /* 0x0001e20000100800 */
[----:B------:R-:W-:Y:S01]  /*ac060*/  ISETP.LT.AND P3, PT, R45, UR26, !P0 ;  /* 0x0000001a2d007c0c */ /* 0x000fe2000c761270 */
        /* <DEDUP_REMOVED lines=8> */
[----:B------:R-:W-:Y:S01]  /*ac0f0*/  @P3 LOP3.LUT R8, R8, 0x10, RZ, 0xfc, !PT ;  /* 0x0000001008083812 */ /* 0x000fe200078efcff */
[----:B0-----:R-:W-:Y:S01]  /*ac100*/  VIADD R11, R11, UR27 ;  /* 0x0000001b0b0b7c36 */ /* 0x001fe20008000000 */
[----:B------:R-:W-:Y:S01]  /*ac110*/  ISETP.LT.AND P1, PT, R60, UR25, !P0 ;  /* 0x000000193c007c0c */ /* 0x000fe2000c721270 */
[----:B------:R-:W-:-:S03]  /*ac120*/  ULDC UR27, c[0x0][0x248] ;  /* 0x00009200001b7ab9 */ /* 0x000fc60000000800 */
[----:B------:R0:W-:Y:S01]  /*ac130*/  STL [R1+0x1084], R11 ;  /* 0x0010840b01007387 */ /* 0x0001e20000100800 */
[----:B------:R-:W-:Y:S01]  /*ac140*/  LOP3.LUT R8, R8, 0xfffffff7, RZ, 0xc0, !PT ;  /* 0xfffffff708087812 */ /* 0x000fe200078ec0ff */
[----:B------:R-:W-:Y:S01]  /*ac150*/  ULDC UR25, c[0x0][0x248] ;  /* 0x0000920000197ab9 */ /* 0x000fe20000000800 */
[----:B0-----:R-:W-:Y:S02]  /*ac160*/  VIADD R11, R11, UR11 ;  /* 0x0000000b0b0b7c36 */ /* 0x001fe40008000000 */
[----:B------:R-:W-:Y:S01]  /*ac170*/  @P2 LOP3.LUT R8, R8, 0x8, RZ, 0xfc, !PT ;  /* 0x0000000808082812 */ /* 0x000fe200078efcff */
[----:B------:R-:W-:Y:S02]  /*ac180*/  ULDC UR11, c[0x0][0x228] ;  /* 0x00008a00000b7ab9 */ /* 0x000fe40000000800 */
        /* <DEDUP_REMOVED lines=12> */
[----:B------:R-:W-:Y:S02]  /*ac250*/  @P0 LOP3.LUT R8, R8, 0x2, RZ, 0xfc, !PT ;  /* 0x0000000208080812 */ /* 0x000fe400078efcff */
[----:B------:R-:W-:Y:S01]  /*ac260*/  ISETP.GE.AND P0, PT, R10, UR33, PT ;  /* 0x000000210a007c0c */ /* 0x000fe2000bf06270 */
[----:B0-----:R-:W-:Y:S01]  /*ac270*/  VIADD R11, R11, UR27 ;  /* 0x0000001b0b0b7c36 */ /* 0x001fe20008000000 */
[----:B------:R-:W-:Y:S01]  /*ac280*/  ULDC UR27, c[0x0][0x248] ;  /* 0x00009200001b7ab9 */ /* 0x000fe20000000800 */
[----:B------:R-:W-:Y:S01]  /*ac290*/  VIADD R10, R44, 0x64 ;  /* 0x000000642c0a7836 */ /* 0x000fe20000000000 */
[----:B------:R-:W-:Y:S01]  /*ac2a0*/  LOP3.LUT R8, R8, 0xfffffffe, RZ, 0xc0, !PT ;  /* 0xfffffffe08087812 */ /* 0x000fe200078ec0ff */
[----:B------:R-:W-:Y:S01]  /*ac2b0*/  ULDC.64 UR32, c[0x0][0x228] ;  /* 0x00008a0000207ab9 */ /* 0x000fe20000000a00 */
[----:B------:R0:W-:Y:S01]  /*ac2c0*/  STL [R1+0x1094], R11 ;  /* 0x0010940b01007387 */ /* 0x0001e20000100800 */
[----:B------:R-:W-:Y:S01]  /*ac2d0*/  ISETP.LT.AND P2, PT, R59, UR49, !P0 ;  /* 0x000000313b007c0c */ /* 0x000fe2000c741270 */
[----:B------:R-:W-:Y:S01]  /*ac2e0*/  ULDC UR49, c[0x0][0x248] ;  /* 0x0000920000317ab9 */ /* 0x000fe20000000800 */
[----:B0-----:R-:W-:Y:S01]  /*ac2f0*/  VIADD R11, R11, UR5 ;  /* 0x000000050b0b7c36 */ /* 0x001fe20008000000 */
[----:B------:R-:W-:Y:S01]  /*ac300*/  ISETP.LT.AND P1, PT, R60, UR48, !P0 ;  /* 0x000000303c007c0c */ /* 0x000fe2000c721270 */
[----:B------:R-:W-:Y:S01]  /*ac310*/  ULDC UR5, c[0x0][0x228] ;  /* 0x00008a0000057ab9 */ /* 0x000fe20000000800 */
[----:B------:R-:W-:Y:S01]  /*ac320*/  ISETP.LT.AND P3, PT, R45, UR50, !P0 ;  /* 0x000000322d007c0c */ /* 0x000fe2000c761270 */
[----:B------:R-:W-:Y:S01]  /*ac330*/  ULDC UR48, c[0x0][0x248] ;  /* 0x0000920000307ab9 */ /* 0x000fe20000000800 */
[----:B------:R0:W-:Y:S06]  /*ac340*/  STL [R1+0x10a0], R11 ;  /* 0x0010a00b01007387 */ /* 0x0001ec0000100800 */
[----:B------:R-:W-:Y:S01]  /*ac350*/  @P2 LOP3.LUT R9, R9, 0x80000000, RZ, 0xfc, !PT ;  /* 0x8000000009092812 */ /* 0x000fe200078efcff */
[----:B------:R-:W-:Y:S01]  /*ac360*/  ULDC UR50, c[0x0][0x248] ;  /* 0x0000920000327ab9 */ /* 0x000fe20000000800 */
[----:B0-----:R-:W-:Y:S01]  /*ac370*/  VIADD R11, R11, UR27 ;  /* 0x0000001b0b0b7c36 */ /* 0x001fe20008000000 */
[----:B------:R-:W-:-:S04]  /*ac380*/  ULDC UR27, c[0x0][0x248] ;  /* 0x00009200001b7ab9 */ /* 0x000fc80000000800 */
[----:B------:R0:W-:Y:S02]  /*ac390*/  STL [R1+0x109c], R11 ;  /* 0x00109c0b01007387 */ /* 0x0001e40000100800 */
[----:B0-----:R-:W-:Y:S01]  /*ac3a0*/  VIADD R11, R11, UR16 ;  /* 0x000000100b0b7c36 */ /* 0x001fe20008000000 */
[----:B------:R-:W-:Y:S01]  /*ac3b0*/  LOP3.LUT R9, R9, 0xbfffffff, RZ, 0xc0, !PT ;  /* 0xbfffffff09097812 */ /* 0x000fe200078ec0ff */
[----:B------:R-:W-:-:S03]  /*ac3c0*/  ULDC UR16, c[0x0][0x228] ;  /* 0x00008a0000107ab9 */ /* 0x000fc60000000800 */
[----:B------:R0:W-:Y:S01]  /*ac3d0*/  STL [R1+0x10a8], R11 ;  /* 0x0010a80b01007387 */ /* 0x0001e20000100800 */
[----:B------:R-:W-:Y:S01]  /*ac3e0*/  @P1 LOP3.LUT R9, R9, 0x40000000, RZ, 0xfc, !PT ;  /* 0x4000000009091812 */ /* 0x000fe200078efcff */
[----:B0-----:R-:W-:Y:S01]  /*ac3f0*/  VIADD R11, R11, UR27 ;  /* 0x0000001b0b0b7c36 */ /* 0x001fe20008000000 */
[----:B------:R-:W-:Y:S02]  /*ac400*/  ULDC.64 UR26, c[0x0][0x228] ;  /* 0x00008a00001a7ab9 */ /* 0x000fe40000000a00 */
[----:B------:R-:W-:Y:S01]  /*ac410*/  ISETP.LT.AND P0, PT, R61, UR26, !P0 ;  /* 0x0000001a3d007c0c */ /* 0x000fe2000c701270 */
[----:B------:R-:W-:Y:S01]  /*ac420*/  ULDC UR26, c[0x0][0x248] ;  /* 0x00009200001a7ab9 */ /* 0x000fe20000000800 */
[----:B------:R-:W-:Y:S02]  /*ac430*/  LOP3.LUT R9, R9, 0xdfffffff, RZ, 0xc0, !PT ;  /* 0xdfffffff09097812 */ /* 0x000fe400078ec0ff */
[----:B------:R-:W-:-:S09]  /*ac440*/  @P3 LOP3.LUT R8, R8, 0x1, RZ, 0xfc, !PT ;  /* 0x0000000108083812 */ /* 0x000fd200078efcff */
        /* <DEDUP_REMOVED lines=9> */
[----:B------:R-:W-:-:S08]  /*ac4e0*/  ULDC UR23, c[0x0][0x248] ;  /* 0x0000920000177ab9 */ /* 0x000fd00000000800 */
[----:B------:R-:W-:-:S04]  /*ac4f0*/  @P3 LOP3.LUT R9, R9, 0x10000000, RZ, 0xfc, !PT ;  /* 0x1000000009093812 */ /* 0x000fc800078efcff */
[----:B------:R-:W-:-:S04]  /*ac500*/  LOP3.LUT R9, R9, 0xf7ffffff, RZ, 0xc0, !PT ;  /* 0xf7ffffff09097812 */ /* 0x000fc800078ec0ff */
[----:B------:R-:W-:Y:S02]  /*ac510*/  @P2 LOP3.LUT R9, R9, 0x8000000, RZ, 0xfc, !PT ;  /* 0x0800000009092812 */ /* 0x000fe400078efcff */
[----:B------:R-:W-:Y:S02]  /*ac520*/  ISETP.LT.AND P0, PT, R61, UR32, !P0 ;  /* 0x000000203d007c0c */ /* 0x000fe4000c701270 */
[----:B------:R-:W-:-:S04]  /*ac530*/  LOP3.LUT R9, R9, 0xfbffffff, RZ, 0xc0, !PT ;  /* 0xfbffffff09097812 */ /* 0x000fc800078ec0ff */
[----:B------:R-:W-:Y:S01]  /*ac540*/  @P1 LOP3.LUT R9, R9, 0x4000000, RZ, 0xfc, !PT ;  /* 0x0400000009091812 */ /* 0x000fe200078efcff */
[----:B0-----:R-:W-:Y:S01]  /*ac550*/  VIADD R11, R11, UR25 ;  /* 0x000000190b0b7c36 */ /* 0x001fe20008000000 */
[----:B------:R-:W-:Y:S02]  /*ac560*/  ULDC UR25, c[0x0][0x248] ;  /* 0x0000920000197ab9 */ /* 0x000fe40000000800 */
[----:B------:R-:W-:-:S04]  /*ac570*/  LOP3.LUT R9, R9, 0xfdffffff, RZ, 0xc0, !PT ;  /* 0xfdffffff09097812 */ /* 0x000fc800078ec0ff */
[----:B------:R-:W-:Y:S02]  /*ac580*/  @P0 LOP3.LUT R9, R9, 0x2000000, RZ, 0xfc, !PT ;  /* 0x0200000009090812 */ /* 0x000fe400078efcff */
[----:B------:R-:W-:Y:S01]  /*ac590*/  ISETP.GE.AND P0, PT, R10, UR31, PT ;  /* 0x0000001f0a007c0c */ /* 0x000fe2000bf06270 */
[----:B------:R0:W-:Y:S03]  /*ac5a0*/  STL [R1+0x10b0], R11 ;  /* 0x0010b00b01007387 */ /* 0x0001e60000100800 */
        /* <DEDUP_REMOVED lines=8> */
[----:B------:R0:W-:Y:S01]  /*ac630*/  STL [R1+0x10ac], R11 ;  /* 0x0010ac0b01007387 */ /* 0x0001e20000100800 */
[----:B------:R-:W-:Y:S01]  /*ac640*/  ISETP.LT.AND P0, PT, R61, UR40, !P0 ;  /* 0x000000283d007c0c */ /* 0x000fe2000c701270 */
[----:B------:R-:W-:Y:S01]  /*ac650*/  ULDC UR28, c[0x0][0x248] ;  /* 0x00009200001c7ab9 */ /* 0x000fe20000000800 */
[----:B------:R-:W-:Y:S01]  /*ac660*/  ULDC UR21, c[0x0][0x248] ;  /* 0x0000920000157ab9 */ /* 0x000fe20000000800 */
[----:B------:R-:W-:Y:S01]  /*ac670*/  ULDC UR19, c[0x0][0x248] ;  /* 0x0000920000137ab9 */ /* 0x000fe20000000800 */
[----:B0-----:R-:W-:Y:S01]  /*ac680*/  VIADD R11, R11, UR25 ;  /* 0x000000190b0b7c36 */ /* 0x001fe20008000000 */
[----:B------:R-:W-:Y:S01]  /*ac690*/  LOP3.LUT R9, R9, 0xff7fffff, RZ, 0xc0, !PT ;  /* 0xff7fffff09097812 */ /* 0x000fe200078ec0ff */
[----:B------:R-:W-:-:S03]  /*ac6a0*/  ULDC UR25, c[0x0][0x248] ;  /* 0x0000920000197ab9 */ /* 0x000fc60000000800 */
[----:B------:R0:W-:Y:S01]  /*ac6b0*/  STL [R1+0x10b8], R11 ;  /* 0x0010b80b01007387 */ /* 0x0001e20000100800 */
[----:B------:R-:W-:Y:S01]  /*ac6c0*/  @P2 LOP3.LUT R9, R9, 0x800000, RZ, 0xfc, !PT ;  /* 0x0080000009092812 */ /* 0x000fe200078efcff */
[----:B0-----:R-:W-:-:S05]  /*ac6d0*/  VIADD R11, R11, UR36 ;  /* 0x000000240b0b7c36 */ /* 0x001fca0008000000 */
[----:B------:R0:W-:Y:S01]  /*ac6e0*/  STL [R1+0x10b4], R11 ;  /* 0x0010b40b01007387 */ /* 0x0001e20000100800 */
[----:B------:R-:W-:Y:S01]  /*ac6f0*/  LOP3.LUT R9, R9, 0xffbfffff, RZ, 0xc0, !PT ;  /* 0xffbfffff09097812 */ /* 0x000fe200078ec0ff */
[----:B0-----:R-:W-:-:S03]  /*ac700*/  VIADD R11, R11, UR37 ;  /* 0x000000250b0b7c36 */ /* 0x001fc60008000000 */
[----:B------:R-:W-:Y:S01]  /*ac710*/  @P1 LOP3.LUT R9, R9, 0x400000, RZ, 0xfc, !PT ;  /* 0x0040000009091812 */ /* 0x000fe200078efcff */
[----:B------:R-:W-:Y:S01]  /*ac720*/  ULDC.64 UR36, c[0x0][0x228] ;  /* 0x00008a0000247ab9 */ /* 0x000fe20000000a00 */
[----:B------:R0:W-:Y:S02]  /*ac730*/  STL [R1+0x10c0], R11 ;  /* 0x0010c00b01007387 */ /* 0x0001e40000100800 */
[----:B------:R-:W-:Y:S01]  /*ac740*/  LOP3.LUT R9, R9, 0xffdfffff, RZ, 0xc0, !PT ;  /* 0xffdfffff09097812 */ /* 0x000fe200078ec0ff */
[----:B0-----:R-:W-:-:S03]  /*ac750*/  VIADD R11, R11, UR30 ;  /* 0x0000001e0b0b7c36 */ /* 0x001fc60008000000 */
[----:B------:R-:W-:Y:S01]  /*ac760*/  @P0 LOP3.LUT R9, R9, 0x200000, RZ, 0xfc, !PT ;  /* 0x0020000009090812 */ /* 0x000fe200078efcff */
[----:B------:R-:W-:Y:S01]  /*ac770*/  ULDC.64 UR30, c[0x0][0x228] ;  /* 0x00008a00001e7ab9 */ /* 0x000fe20000000a00 */
[----:B------:R0:W-:Y:S01]  /*ac780*/  STL [R1+0x10bc], R11 ;  /* 0x0010bc0b01007387 */ /* 0x0001e20000100800 */
[----:B------:R-:W-:Y:S01]  /*ac790*/  ISETP.GE.AND P0, PT, R10, UR29, PT ;  /* 0x0000001d0a007c0c */ /* 0x000fe2000bf06270 */
[----:B0-----:R-:W-:-:S04]  /*ac7a0*/  VIADD R11, R11, UR26 ;  /* 0x0000001a0b0b7c36 */ /* 0x001fc80008000000 */
[----:B------:R-:W-:Y:S01]  /*ac7b0*/  VIADD R23, R11, UR25 ;  /* 0x000000190b177c36 */ /* 0x000fe20008000000 */
[----:B------:R0:W-:Y:S01]  /*ac7c0*/  STL [R1+0x10d8], R11 ;  /* 0x0010d80b01007387 */ /* 0x0001e20000100800 */
[C---:B------:R-:W-:Y:S01]  /*ac7d0*/  VIADD R10, R44.reuse, 0xac ;  /* 0x000000ac2c0a7836 */ /* 0x040fe20000000000 */
[----:B------:R-:W-:Y:S01]  /*ac7e0*/  ISETP.LT.AND P3, PT, R45, UR43, !P0 ;  /* 0x0000002b2d007c0c */ /* 0x000fe2000c761270 */
[----:B------:R-:W-:Y:S01]  /*ac7f0*/  ULDC UR43, c[0x0][0x228] ;  /* 0x00008a00002b7ab9 */ /* 0x000fe20000000800 */
[----:B------:R1:W-:Y:S01]  /*ac800*/  STL [R1+0x10d4], R23 ;  /* 0x0010d41701007387 */ /* 0x0003e20000100800 */
[----:B------:R-:W-:Y:S01]  /*ac810*/  ISETP.LT.AND P2, PT, R59, UR56, !P0 ;  /* 0x000000383b007c0c */ /* 0x000fe2000c741270 */
[----:B------:R-:W-:Y:S01]  /*ac820*/  ULDC.64 UR24, c[0x0][0x228] ;  /* 0x00008a0000187ab9 */ /* 0x000fe20000000a00 */
[----:B------:R-:W-:Y:S01]  /*ac830*/  LOP3.LUT R9, R9, 0xffefffff, RZ, 0xc0, !PT ;  /* 0xffefffff09097812 */ /* 0x000fe200078ec0ff */
[----:B------:R-:W-:Y:S01]  /*ac840*/  ULDC UR56, c[0x0][0x248] ;  /* 0x0000920000387ab9 */ /* 0x000fe20000000800 */
[----:B0-----:R-:W-:-:S02]  /*ac850*/  VIADD R11, R44, 0x56 ;  /* 0x000000562c0b7836 */ /* 0x001fc40000000000 */
[----:B------:R-:W2:Y:S04]  /*ac860*/  LDL.LU R44, [R1+0x3b3c] ;  /* 0x003b3c00012c7983 */ /* 0x000ea80000300800 */
[----:B------:R-:W-:Y:S02]  /*ac870*/  @P3 LOP3.LUT R9, R9, 0x100000, RZ, 0xfc, !PT ;  /* 0x0010000009093812 */ /* 0x000fe400078efcff */
[----:B------:R-:W-:Y:S01]  /*ac880*/  ISETP.LT.AND P1, PT, R60, UR57, !P0 ;  /* 0x000000393c007c0c */ /* 0x000fe2000c721270 */
[----:B-1----:R-:W-:Y:S01]  /*ac890*/  VIADD R23, R23, UR28 ;  /* 0x0000001c17177c36 */ /* 0x002fe20008000000 */
[----:B------:R-:W-:Y:S01]  /*ac8a0*/  LOP3.LUT R9, R9, 0xfff7ffff, RZ, 0xc0, !PT ;  /* 0xfff7ffff09097812 */ /* 0x000fe200078ec0ff */
[----:B------:R-:W-:Y:S01]  /*ac8b0*/  ULDC.64 UR28, c[0x0][0x228] ;  /* 0x00008a00001c7ab9 */ /* 0x000fe20000000a00 */
[----:B------:R-:W-:-:S02]  /*ac8c0*/  ULDC UR57, c[0x0][0x248] ;  /* 0x0000920000397ab9 */ /* 0x000fc40000000800 */
        /* <DEDUP_REMOVED lines=8> */
[----:B------:R-:W-:Y:S01]  /*ac950*/  ISETP.GE.AND P0, PT, R12, UR27, PT ;  /* 0x0000001b0c007c0c */ /* 0x000fe2000bf06270 */
[----:B------:R-:W-:Y:S01]  /*ac960*/  VIADD R12, R23, UR34 ;  /* 0x00000022170c7c36 */ /* 0x000fe20008000000 */
[----:B------:R-:W-:Y:S01]  /*ac970*/  LOP3.LUT R9, R9, 0xfffeffff, RZ, 0xc0, !PT ;  /* 0xfffeffff09097812 */ /* 0x000fe200078ec0ff */
[----:B0-----:R-:W3:Y:S01]  /*ac980*/  LDL.LU R23, [R1+0x888] ;  /* 0x0008880001177983 */ /* 0x001ee20000300800 */
[----:B------:R-:W-:-:S03]  /*ac990*/  ULDC.64 UR26, c[0x0][0x228] ;  /* 0x00008a00001a7ab9 */ /* 0x000fc60000000a00 */
[----:B------:R-:W4:Y:S04]  /*ac9a0*/  LDL.LU R24, [R1+0x884] ;  /* 0x0008840001187983 */ /* 0x000f280000300800 */
[----:B------:R-:W4:Y:S04]  /*ac9b0*/  LDL.LU R25, [R1+0x824] ;  /* 0x0008240001197983 */ /* 0x000f280000300800 */
[----:B------:R0:W-:Y:S02]  /*ac9c0*/  STL [R1+0x10cc], R12 ;  /* 0x0010cc0c01007387 */ /* 0x0001e40000100800 */
[----:B0-----:R-:W-:-:S05]  /*ac9d0*/  VIADD R12, R12, UR42 ;  /* 0x0000002a0c0c7c36 */ /* 0x001fca0008000000 */
[----:B------:R0:W-:Y:S02]  /*ac9e0*/  STL [R1+0x10c8], R12 ;  /* 0x0010c80c01007387 */ /* 0x0001e40000100800 */
[----:B0-----:R-:W-:-:S05]  /*ac9f0*/  VIADD R12, R12, UR49 ;  /* 0x000000310c0c7c36 */ /* 0x001fca0008000000 */
[----:B------:R0:W-:Y:S01]  /*aca00*/  STL [R1+0x10c4], R12 ;  /* 0x0010c40c01007387 */ /* 0x0001e20000100800 */
[----:B------:R-:W-:Y:S01]  /*aca10*/  ISETP.LT.AND P3, PT, R45, UR35, !P0 ;  /* 0x000000232d007c0c */ /* 0x000fe2000c761270 */
[----:B------:R-:W-:Y:S01]  /*aca20*/  ULDC UR35, c[0x0][0x228] ;  /* 0x00008a0000237ab9 */ /* 0x000fe20000000800 */
[----:B------:R-:W-:Y:S01]  /*aca30*/  ISETP.LT.AND P2, PT, R59, UR46, !P0 ;  /* 0x0000002e3b007c0c */ /* 0x000fe2000c741270 */
[----:B------:R-:W-:Y:S01]  /*aca40*/  ULDC UR46, c[0x0][0x228] ;  /* 0x00008a00002e7ab9 */ /* 0x000fe20000000800 */
[----:B------:R-:W-:Y:S01]  /*aca50*/  ISETP.LT.AND P1, PT, R60, UR43, !P0 ;  /* 0x0000002b3c007c0c */ /* 0x000fe2000c721270 */
[----:B------:R-:W-:-:S08]  /*aca60*/  ULDC UR43, c[0x0][0x228] ;  /* 0x00008a00002b7ab9 */ /* 0x000fd00000000800 */
        /* <DEDUP_REMOVED lines=12> */
[----:B------:R-:W-:Y:S01]  /*acb30*/  ULDC.64 UR34, c[0x0][0x228] ;  /* 0x00008a0000227ab9 */ /* 0x000fe20000000a00 */
[----:B------:R-:W-:Y:S01]  /*acb40*/  ISETP.LT.AND P2, PT, R59, UR46, !P0 ;  /* 0x0000002e3b007c0c */ /* 0x000fe2000c741270 */
[----:B------:R-:W-:Y:S01]  /*acb50*/  ULDC UR46, c[0x0][0x228] ;  /* 0x00008a00002e7ab9 */ /* 0x000fe20000000800 */
[----:B------:R-:W-:Y:S02]  /*acb60*/  LOP3.LUT R9, R9, 0xffffefff, RZ, 0xc0, !PT ;  /* 0xffffefff09097812 */ /* 0x000fe400078ec0ff */
[----:B--2---:R-:W-:Y:S02]  /*acb70*/  LOP3.LUT R26, R44, 0xffff, RZ, 0xc0, !PT ;  /* 0x0000ffff2c1a7812 */ /* 0x004fe400078ec0ff */
[----:B------:R-:W2:Y:S05]  /*acb80*/  LDL.LU R44, [R1+0x3b38] ;  /* 0x003b3800012c7983 */ /* 0x000eaa0000300800 */
[----:B------:R-:W-:-:S02]  /*acb90*/  @P3 LOP3.LUT R9, R9, 0x1000, RZ, 0xfc, !PT ;  /* 0x0000100009093812 */ /* 0x000fc400078efcff */
[----:B------:R-:W-:Y:S01]  /*acba0*/  ISETP.LT.AND P1, PT, R60, UR43, !P0 ;  /* 0x0000002b3c007c0c */ /* 0x000fe2000c721270 */
[----:B------:R-:W-:Y:S01]  /*acbb0*/  ULDC UR43, c[0x0][0x228] ;  /* 0x00008a00002b7ab9 */ /* 0x000fe20000000800 */
        /* <DEDUP_REMOVED lines=13> */
[----:B------:R-:W-:Y:S01]  /*acc90*/  ULDC.64 UR42, c[0x0][0x228] ;  /* 0x00008a00002a7ab9 */ /* 0x000fe20000000a00 */
[----:B------:R-:W-:Y:S02]  /*acca0*/  LOP3.LUT R9, R9, 0xfffffeff, RZ, 0xc0, !PT ;  /* 0xfffffeff09097812 */ /* 0x000fe400078ec0ff */
[----:B------:R-:W-:-:S07]  /*accb0*/  ISETP.LT.AND P1, PT, R60, UR55, !P0 ;  /* 0x000000373c007c0c */ /* 0x000fce000c721270 */
        /* <DEDUP_REMOVED lines=9> */
[----:B------:R-:W-:-:S04]  /*acd50*/  ISETP.GE.AND P0, PT, R15, UR39, PT ;  /* 0x000000270f007c0c */ /* 0x000fc8000bf06270 */
[----:B------:R-:W-:Y:S01]  /*acd60*/  ISETP.LT.AND P3, PT, R45, UR24, !P0 ;  /* 0x000000182d007c0c */ /* 0x000fe2000c761270 */
[----:B------:R-:W-:Y:S01]  /*acd70*/  ULDC UR24, c[0x0][0x228] ;  /* 0x00008a0000187ab9 */ /* 0x000fe20000000800 */
[----:B------:R-:W-:Y:S01]  /*acd80*/  ISETP.LT.AND P2, PT, R59, UR38, !P0 ;  /* 0x000000263b007c0c */ /* 0x000fe2000c741270 */
[----:B0-----:R-:W-:Y:S01]  /*acd90*/  VIADD R12, R12, UR23 ;  /* 0x000000170c0c7c36 */ /* 0x001fe20008000000 */
[----:B------:R-:W-:Y:S01]  /*acda0*/  LOP3.LUT R9, R9, 0xffffffef, RZ, 0xc0, !PT ;  /* 0xffffffef09097812 */ /* 0x000fe200078ec0ff */
[----:B------:R-:W-:Y:S01]  /*acdb0*/  ULDC.64 UR38, c[0x0][0x228] ;  /* 0x00008a0000267ab9 */ /* 0x000fe20000000a00 */
[----:B------:R-:W-:Y:S01]  /*acdc0*/  ISETP.LT.AND P1, PT, R60, UR54, !P0 ;  /* 0x000000363c007c0c */ /* 0x000fe2000c721270 */
[----:B------:R-:W-:-:S06]  /*acdd0*/  ULDC.64 UR54, c[0x0][0x228] ;  /* 0x00008a0000367ab9 */ /* 0x000fcc0000000a00 */
        /* <DEDUP_REMOVED lines=10> */
[----:B------:R-:W-:Y:S01]  /*ace80*/  ISETP.LT.AND P2, PT, R60, UR24, !P0 ;  /* 0x000000183c007c0c */ /* 0x000fe2000c741270 */
[----:B------:R-:W-:Y:S01]  /*ace90*/  ULDC UR24, c[0x0][0x228] ;  /* 0x00008a0000187ab9 */ /* 0x000fe20000000800 */
[----:B------:R-:W-:Y:S02]  /*acea0*/  ISETP.LT.AND P3, PT, R45, UR30, !P0 ;  /* 0x0000001e2d007c0c */ /* 0x000fe4000c761270 */
[----:B------:R-:W-:-:S11]  /*aceb0*/  LOP3.LUT R9, R9, 0xfffffffe, RZ, 0xc0, !PT ;  /* 0xfffffffe09097812 */ /* 0x000fd600078ec0ff */
[----:B------:R-:W-:Y:S02]  /*acec0*/  @P3 LOP3.LUT R9, R9, 0x1, RZ, 0xfc, !PT ;  /* 0x0000000109093812 */ /* 0x000fe400078efcff */
[----:B--2---:R-:W-:-:S04]  /*aced0*/  LOP3.LUT R44, R44, 0x7fffffff, RZ, 0xc0, !PT ;  /* 0x7fffffff2c2c7812 */ /* 0x004fc800078ec0ff */
[----:B------:R-:W-:Y:S02]  /*acee0*/  @P1 LOP3.LUT R44, R44, 0x80000000, RZ, 0xfc, !PT ;  /* 0x800000002c2c1812 */ /* 0x000fe400078efcff */
[----:B------:R-:W-:Y:S02]  /*acef0*/  ISETP.LT.AND P1, PT, R61, UR34, !P0 ;  /* 0x000000223d007c0c */ /* 0x000fe4000c721270 */
[----:B------:R-:W-:-:S04]  /*acf00*/  LOP3.LUT R44, R44, 0xbfffffff, RZ, 0xc0, !PT ;  /* 0xbfffffff2c2c7812 */ /* 0x000fc800078ec0ff */
[----:B------:R-:W-:Y:S02]  /*acf10*/  @P2 LOP3.LUT R44, R44, 0x40000000, RZ, 0xfc, !PT ;  /* 0x400000002c2c2812 */ /* 0x000fe400078efcff */
[----:B------:R-:W-:Y:S02]  /*acf20*/  ISETP.GE.AND P0, PT, R17, UR29, PT ;  /* 0x0000001d11007c0c */ /* 0x000fe4000bf06270 */
[----:B------:R-:W-:-:S04]  /*acf30*/  LOP3.LUT R44, R44, 0xdfffffff, RZ, 0xc0, !PT ;  /* 0xdfffffff2c2c7812 */ /* 0x000fc800078ec0ff */
[----:B------:R-:W-:Y:S02]  /*acf40*/  @P1 LOP3.LUT R44, R44, 0x20000000, RZ, 0xfc, !PT ;  /* 0x200000002c2c1812 */ /* 0x000fe400078efcff */
[----:B------:R-:W-:Y:S02]  /*acf50*/  ISETP.LT.AND P1, PT, R45, UR24, !P0 ;  /* 0x000000182d007c0c */ /* 0x000fe4000c721270 */
[----:B------:R-:W-:Y:S02]  /*acf60*/  ISETP.LT.AND P3, PT, R59, UR61, !P0 ;  /* 0x0000003d3b007c0c */ /* 0x000fe4000c761270 */
[----:B------:R-:W-:Y:S02]  /*acf70*/  LOP3.LUT R44, R44, 0xefffffff, RZ, 0xc0, !PT ;  /* 0xefffffff2c2c7812 */ /* 0x000fe400078ec0ff */
[----:B------:R-:W-:-:S07]  /*acf80*/  ISETP.LT.AND P2, PT, R60, UR60, !P0 ;  /* 0x0000003c3c007c0c */ /* 0x000fce000c741270 */
[----:B------:R-:W-:-:S04]  /*acf90*/  @P1 LOP3.LUT R44, R44, 0x10000000, RZ, 0xfc, !PT ;  /* 0x100000002c2c1812 */ /* 0x000fc800078efcff */
[----:B------:R-:W-:-:S04]  /*acfa0*/  LOP3.LUT R44, R44, 0xf7ffffff, RZ, 0xc0, !PT ;  /* 0xf7ffffff2c2c7812 */ /* 0x000fc800078ec0ff */
        /* <DEDUP_REMOVED lines=51> */
[----:B------:R-:W-:Y:S01]  /*ad2e0*/  LOP3.LUT R44, R44, 0xfffffdff, RZ, 0xc0, !PT ;  /* 0xfffffdff2c2c7812 */ /* 0x000fe200078ec0ff */
[----:B------:R0:W-:Y:S03]  /*ad2f0*/  STL [R1+0x10f0], R12 ;  /* 0x0010f00c01007387 */ /* 0x0001e60000100800 */
[----:B------:R-:W-:Y:S02]  /*ad300*/  @P3 LOP3.LUT R44, R44, 0x200, RZ, 0xfc, !PT ;  /* 0x000002002c2c3812 */ /* 0x000fe400078efcff */
[----:B------:R-:W-:Y:S02]  /*ad310*/  ISETP.LT.AND P1, PT, R61, UR14, !P0 ;  /* 0x0000000e3d007c0c */ /* 0x000fe4000c721270 */
[----:B------:R-:W-:Y:S01]  /*ad320*/  LOP3.LUT R44, R44, 0xfffffeff, RZ, 0xc0, !PT ;  /* 0xfffffeff2c2c7812 */ /* 0x000fe200078ec0ff */
[----:B0-----:R-:W-:Y:S01]  /*ad330*/  VIADD R12, R12, UR48 ;  /* 0x000000300c0c7c36 */ /* 0x001fe20008000000 */
[----:B------:R-:W-:-:S02]  /*ad340*/  ISETP.GE.AND P0, PT, R22, UR41, PT ;  /* 0x0000002916007c0c */ /* 0x000fc4000bf06270 */
[----:B------:R-:W-:Y:S02]  /*ad350*/  @P2 LOP3.LUT R44, R44, 0x100, RZ, 0xfc, !PT ;  /* 0x000001002c2c2812 */ /* 0x000fe400078efcff */
[----:B------:R0:W-:Y:S01]  /*ad360*/  STL [R1+0x10ec], R12 ;  /* 0x0010ec0c01007387 */ /* 0x0001e20000100800 */
[----:B------:R-:W-:Y:S02]  /*ad370*/  ISETP.LT.AND P3, PT, R45, UR54, !P0 ;  /* 0x000000362d007c0c */ /* 0x000fe4000c761270 */
[----:B------:R-:W-:Y:S01]  /*ad380*/  LOP3.LUT R44, R44, 0xffffff7f, RZ, 0xc0, !PT ;  /* 0xffffff7f2c2c7812 */ /* 0x000fe200078ec0ff */
[----:B0-----:R-:W-:-:S03]  /*ad390*/  VIADD R12, R12, UR53 ;  /* 0x000000350c0c7c36 */ /* 0x001fc60008000000 */
        /* <DEDUP_REMOVED lines=9> */
[----:B0-----:R-:W-:-:S04]  /*ad430*/  VIADD R12, R12, UR50 ;  /* 0x000000320c0c7c36 */ /* 0x001fc80008000000 */
[----:B------:R-:W-:Y:S01]  /*ad440*/  VIADD R16, R12, UR21 ;  /* 0x000000150c107c36 */ /* 0x000fe20008000000 */
[----:B------:R0:W-:Y:S01]  /*ad450*/  STL [R1+0x10e0], R12 ;  /* 0x0010e00c01007387 */ /* 0x0001e20000100800 */
[----:B------:R-:W-:Y:S02]  /*ad460*/  @P2 LOP3.LUT R44, R44, 0x20, RZ, 0xfc, !PT ;  /* 0x000000202c2c2812 */ /* 0x000fe400078efcff */
[----:B------:R-:W-:Y:S01]  /*ad470*/  ISETP.LT.AND P0, PT, R61, UR17, !P0 ;  /* 0x000000113d007c0c */ /* 0x000fe2000c701270 */
[----:B0-----:R-:W2:Y:S04]  /*ad480*/  LDL.LU R12, [R1+0x7b8] ;  /* 0x0007b800010c7983 */ /* 0x001ea80000300800 */
[----:B------:R-:W2:Y:S04]  /*ad490*/  LDL.LU R13, [R1+0x7b4] ;  /* 0x0007b400010d7983 */ /* 0x000ea80000300800 */
[----:B------:R-:W2:Y:S04]  /*ad4a0*/  LDL.LU R14, [R1+0x7b0] ;  /* 0x0007b000010e7983 */ /* 0x000ea80000300800 */
[----:B------:R0:W-:Y:S01]  /*ad4b0*/  STL [R1+0x10dc], R16 ;  /* 0x0010dc1001007387 */ /* 0x0001e20000100800 */
[----:B------:R-:W-:-:S03]  /*ad4c0*/  LOP3.LUT R44, R44, 0xffffffef, RZ, 0xc0, !PT ;  /* 0xffffffef2c2c7812 */ /* 0x000fc600078ec0ff */
[----:B------:R-:W2:Y:S01]  /*ad4d0*/  LDL.LU R15, [R1+0x5f4] ;  /* 0x0005f400010f7983 */ /* 0x000ea20000300800 */
[----:B0-----:R-:W-:Y:S01]  /*ad4e0*/  VIADD R16, R16, UR19 ;  /* 0x0000001310107c36 */ /* 0x001fe20008000000 */
[----:B------:R-:W-:-:S04]  /*ad4f0*/  @P1 LOP3.LUT R44, R44, 0x10, RZ, 0xfc, !PT ;  /* 0x000000102c2c1812 */ /* 0x000fc800078efcff */
[----:B------:R0:W-:Y:S01]  /*ad500*/  STL [R1+0x10f4], R16 ;  /* 0x0010f41001007387 */ /* 0x0001e20000100800 */
[----:B------:R-:W-:-:S03]  /*ad510*/  LOP3.LUT R44, R44, 0xfffffff7, RZ, 0xc0, !PT ;  /* 0xfffffff72c2c7812 */ /* 0x000fc600078ec0ff */
[----:B------:R-:W2:Y:S01]  /*ad520*/  LDL.LU R59, [R1+0x3b34] ;  /* 0x003b3400013b7983 */ /* 0x000ea20000300800 */
[----:B0-----:R-:W-:Y:S01]  /*ad530*/  VIADD R16, R16, UR56 ;  /* 0x0000003810107c36 */ /* 0x001fe20008000000 */
[----:B------:R-:W-:-:S04]  /*ad540*/  ISETP.GE.AND P2, PT, R10, UR27, PT ;  /* 0x0000001b0a007c0c */ /* 0x000fc8000bf46270 */
[----:B------:R0:W-:Y:S01]  /*ad550*/  STL [R1+0x1170], R16 ;  /* 0x0011701001007387 */ /* 0x0001e20000100800 */
[----:B------:R-:W-:Y:S02]  /*ad560*/  @P0 LOP3.LUT R44, R44, 0x8, RZ, 0xfc, !PT ;  /* 0x000000082c2c0812 */ /* 0x000fe400078efcff */
[C---:B------:R-:W-:Y:S02]  /*ad570*/  ISETP.GE.AND P0, PT, R60.reuse, UR26, PT ;  /* 0x0000001a3c007c0c */ /* 0x040fe4000bf06270 */
[----:B------:R-:W-:Y:S01]  /*ad580*/  ISETP.LT.AND P5, PT, R60, UR20, !P2 ;  /* 0x000000143c007c0c */ /* 0x000fe2000d7a1270 */
[----:B0-----:R-:W-:Y:S01]  /*ad590*/  VIADD R16, R16, UR57 ;  /* 0x0000003910107c36 */ /* 0x001fe20008000000 */
[C---:B------:R-:W-:Y:S02]  /*ad5a0*/  ISETP.GE.AND P6, PT, R61.reuse, UR22, PT ;  /* 0x000000163d007c0c */ /* 0x040fe4000bfc6270 */
[----:B------:R-:W-:Y:S02]  /*ad5b0*/  ISETP.LT.AND P4, PT, R61, UR18, !P2 ;  /* 0x000000123d007c0c */ /* 0x000fe4000d781270 */
[----:B------:R0:W-:Y:S04]  /*ad5c0*/  STL [R1+0x1174], R16 ;  /* 0x0011741001007387 */ /* 0x0001e80000100800 */
[----:B------:R-:W2:Y:S04]  /*ad5d0*/  LDL.LU R60, [R1+0x3b30] ;  /* 0x003b3000013c7983 */ /* 0x000ea80000300800 */
[----:B------:R-:W2:Y:S01]  /*ad5e0*/  LDL.LU R61, [R1+0x3b2c] ;  /* 0x003b2c00013d7983 */ /* 0x000ea20000300800 */
[----:B------:R-:W-:-:S02]  /*ad5f0*/  LOP3.LUT R44, R44, 0xfffff7ff, RZ, 0xc0, !PT ;  /* 0xfffff7ff2c2c7812 */ /* 0x000fc400078ec0ff */
[----:B------:R-:W-:Y:S02]  /*ad600*/  ISETP.GE.AND P1, PT, R11, UR47, PT ;  /* 0x0000002f0b007c0c */ /* 0x000fe4000bf26270 */
[----:B------:R-:W-:Y:S02]  /*ad610*/  @P5 LOP3.LUT R44, R44, 0x800, RZ, 0xfc, !PT ;  /* 0x000008002c2c5812 */ /* 0x000fe400078efcff */
[----:B------:R-:W-:Y:S02]  /*ad620*/  ISETP.LT.AND P3, PT, R45, UR38, !P1 ;  /* 0x000000262d007c0c */ /* 0x000fe4000cf61270 */
[----:B------:R-:W-:-:S04]  /*ad630*/  LOP3.LUT R44, R44, 0xfffffffb, RZ, 0xc0, !PT ;  /* 0xfffffffb2c2c7812 */ /* 0x000fc800078ec0ff */
[----:B------:R-:W-:Y:S02]  /*ad640*/  LOP3.LUT R44, R44, 0xfffffbff, RZ, 0xc0, !PT ;  /* 0xfffffbff2c2c7812 */ /* 0x000fe400078ec0ff */
[----:B---3--:R-:W-:Y:S02]  /*ad650*/  LOP3.LUT R23, R23, 0xffff, RZ, 0xc0, !PT ;  /* 0x0000ffff17177812 */ /* 0x008fe400078ec0ff */
[----:B----4-:R-:W-:Y:S02]  /*ad660*/  LOP3.LUT R24, R24, 0xffff, RZ, 0xc0, !PT ;  /* 0x0000ffff18187812 */ /* 0x010fe400078ec0ff */
[----:B------:R-:W-:Y:S02]  /*ad670*/  LOP3.LUT R25, R25, 0xffff, RZ, 0xc0, !PT ;  /* 0x0000ffff19197812 */ /* 0x000fe400078ec0ff */
[----:B------:R-:W-:-:S04]  /*ad680*/  @P4 LOP3.LUT R44, R44, 0x400, RZ, 0xfc, !PT ;  /* 0x000004002c2c4812 */ /* 0x000fc800078efcff */
[----:B------:R-:W-:Y:S02]  /*ad690*/  @P3 LOP3.LUT R44, R44, 0x4, RZ, 0xfc, !PT ;  /* 0x000000042c2c3812 */ /* 0x000fe400078efcff */
[----:B--2---:R-:W-:Y:S02]  /*ad6a0*/  PRMT R12, R12, 0x4210, R23 ;  /* 0x000042100c0c7816 */ /* 0x004fe40000000017 */
[----:B------:R-:W-:Y:S02]  /*ad6b0*/  PRMT R13, R13, 0x4210, R24 ;  /* 0x000042100d0d7816 */ /* 0x000fe40000000018 */
[----:B------:R-:W-:Y:S02]  /*ad6c0*/  PRMT R14, R14, 0x4210, R25 ;  /* 0x000042100e0e7816 */ /* 0x000fe40000000019 */
[----:B------:R-:W-:Y:S01]  /*ad6d0*/  PRMT R15, R15, 0x4210, R26 ;  /* 0x000042100f0f7816 */ /* 0x000fe2000000001a */
[----:B------:R-:W2:Y:S01]  /*ad6e0*/  LDL.LU R21, [R1+0x5f0] ;  /* 0x0005f00001157983 */ /* 0x000ea20000300800 */
[----:B------:R-:W-:Y:S01]  /*ad6f0*/  ULDC.64 UR52, c[0x0][0x228] ;  /* 0x00008a0000347ab9 */ /* 0x000fe20000000a00 */
[----:B------:R-:W-:Y:S01]  /*ad700*/  ULDC.64 UR40, c[0x0][0x228] ;  /* 0x00008a0000287ab9 */ /* 0x000fe20000000a00 */
[----:B------:R-:W1:Y:S01]  /*ad710*/  S2R R45, SR_TID.X ;  /* 0x00000000002d7919 */ /* 0x000e620000002100 */
[----:B------:R-:W-:Y:S01]  /*ad720*/  BAR.SYNC.DEFER_BLOCKING 0x0 ;  /* 0x0000000000007b1d */ /* 0x000fe20000010000 */
[----:B------:R-:W-:-:S05]  /*ad730*/  LOP3.LUT R44, R44, 0xfffffffd, RZ, 0xc0, !PT ;  /* 0xfffffffd2c2c7812 */ /* 0x000fca00078ec0ff */
[----:B------:R-:W-:Y:S01]  /*ad740*/  ULDC.64 UR30, c[0x0][0x228] ;  /* 0x00008a00001e7ab9 */ /* 0x000fe20000000a00 */
[----:B------:R-:W-:Y:S01]  /*ad750*/  ULDC.64 UR32, c[0x0][0x228] ;  /* 0x00008a0000207ab9 */ /* 0x000fe20000000a00 */
[----:B------:R-:W3:Y:S01]  /*ad760*/  LDL.LU R22, [R1+0x830] ;  /* 0x0008300001167983 */ /* 0x000ee20000300800 */
[----:B------:R-:W-:Y:S01]  /*ad770*/  ULDC.64 UR26, c[0x0][0x228] ;  /* 0x00008a00001a7ab9 */ /* 0x000fe20000000a00 */
[----:B------:R-:W-:Y:S01]  /*ad780*/  ULDC.64 UR48, c[0x0][0x228] ;  /* 0x00008a0000307ab9 */ /* 0x000fe20000000a00 */
[----:B------:R-:W-:Y:S01]  /*ad790*/  ULDC.64 UR24, c[0x0][0x228] ;  /* 0x00008a0000187ab9 */ /* 0x000fe20000000a00 */
[----:B------:R-:W4:Y:S01]  /*ad7a0*/  LDL.LU R20, [R1+0x82c] ;  /* 0x00082c0001147983 */ /* 0x000f220000300800 */
[----:B------:R-:W-:Y:S01]  /*ad7b0*/  ULDC.64 UR36, c[0x0][0x228] ;  /* 0x00008a0000247ab9 */ /* 0x000fe20000000a00 */
[----:B------:R-:W-:Y:S01]  /*ad7c0*/  ULDC.64 UR34, c[0x0][0x228] ;  /* 0x00008a0000227ab9 */ /* 0x000fe20000000a00 */
[----:B------:R-:W-:Y:S01]  /*ad7d0*/  ULDC.64 UR28, c[0x0][0x228] ;  /* 0x00008a00001c7ab9 */ /* 0x000fe20000000a00 */
[----:B0-----:R-:W3:Y:S01]  /*ad7e0*/  LDL.LU R16, [R1+0x7c8] ;  /* 0x0007c80001107983 */ /* 0x001ee20000300800 */
[----:B------:R-:W-:Y:S01]  /*ad7f0*/  ULDC.64 UR22, c[0x0][0x228] ;  /* 0x00008a0000167ab9 */ /* 0x000fe20000000a00 */
[----:B------:R-:W-:Y:S01]  /*ad800*/  ULDC.64 UR20, c[0x0][0x228] ;  /* 0x00008a0000147ab9 */ /* 0x000fe20000000a00 */
[----:B------:R-:W-:Y:S01]  /*ad810*/  ULDC.64 UR50, c[0x0][0x228] ;  /* 0x00008a0000327ab9 */ /* 0x000fe20000000a00 */
[----:B------:R-:W3:Y:S01]  /*ad820*/  LDL.LU R17, [R1+0x7c4] ;  /* 0x0007c40001117983 */ /* 0x000ee20000300800 */
[----:B------:R-:W-:Y:S01]  /*ad830*/  ULDC.64 UR18, c[0x0][0x228] ;  /* 0x00008a0000127ab9 */ /* 0x000fe20000000a00 */
[----:B------:R-:W-:Y:S01]  /*ad840*/  ULDC.64 UR16, c[0x0][0x228] ;  /* 0x00008a0000107ab9 */ /* 0x000fe20000000a00 */
[----:B------:R-:W-:Y:S01]  /*ad850*/  ULDC.64 UR14, c[0x0][0x228] ;  /* 0x00008a00000e7ab9 */ /* 0x000fe20000000a00 */
[----:B------:R0:W-:Y:S01]  /*ad860*/  STL [R1+0x3c7c], R10 ;  /* 0x003c7c0a01007387 */ /* 0x0001e20000100800 */
[----:B------:R-:W-:Y:S01]  /*ad870*/  ULDC.64 UR12, c[0x0][0x228] ;  /* 0x00008a00000c7ab9 */ /* 0x000fe20000000a00 */
[----:B------:R-:W-:Y:S01]  /*ad880*/  ULDC.64 UR10, c[0x0][0x228] ;  /* 0x00008a00000a7ab9 */ /* 0x000fe20000000a00 */
[----:B------:R-:W-:Y:S01]  /*ad890*/  ULDC.64 UR8, c[0x0][0x228] ;  /* 0x00008a0000087ab9 */ /* 0x000fe20000000a00 */
[----:B------:R-:W-:Y:S01]  /*ad8a0*/  ULDC.64 UR6, c[0x0][0x228] ;  /* 0x00008a0000067ab9 */ /* 0x000fe20000000a00 */
[----:B------:R-:W-:Y:S01]  /*ad8b0*/  ULDC UR61, c[0x0][0x228] ;  /* 0x00008a00003d7ab9 */ /* 0x000fe20000000800 */
[----:B------:R-:W-:Y:S01]  /*ad8c0*/  ULDC UR60, c[0x0][0x228] ;  /* 0x00008a00003c7ab9 */ /* 0x000fe20000000800 */
[----:B------:R-:W-:Y:S01]  /*ad8d0*/  ULDC UR42, c[0x0][0x228] ;  /* 0x00008a00002a7ab9 */ /* 0x000fe20000000800 */
[----:B------:R-:W-:Y:S01]  /*ad8e0*/  ULDC UR58, c[0x0][0x228] ;  /* 0x00008a00003a7ab9 */ /* 0x000fe20000000800 */
[----:B------:R-:W-:Y:S01]  /*ad8f0*/  ULDC UR59, c[0x0][0x228] ;  /* 0x00008a00003b7ab9 */ /* 0x000fe20000000800 */
[----:B0-----:R-:W3:Y:S01]  /*ad900*/  LDL.LU R10, [R1+0x898] ;  /* 0x00089800010a7983 */ /* 0x001ee20000300800 */
[----:B------:R-:W-:Y:S01]  /*ad910*/  ULDC UR56, c[0x0][0x228] ;  /* 0x00008a0000387ab9 */ /* 0x000fe20000000800 */
[----:B------:R-:W-:Y:S01]  /*ad920*/  ULDC UR54, c[0x0][0x228] ;  /* 0x00008a0000367ab9 */ /* 0x000fe20000000800 */
[----:B------:R-:W-:Y:S01]  /*ad930*/  ULDC UR57, c[0x0][0x228] ;  /* 0x00008a0000397ab9 */ /* 0x000fe20000000800 */
[----:B------:R0:W-:Y:S01]  /*ad940*/  STL [R1+0x3c64], R11 ;  /* 0x003c640b01007387 */ /* 0x0001e20000100800 */
[----:B------:R-:W-:Y:S01]  /*ad950*/  ULDC UR38, c[0x0][0x228] ;  /* 0x00008a0000267ab9 */ /* 0x000fe20000000800 */
[----:B------:R-:W-:-:S02]  /*ad960*/  ULDC.64 UR46, c[0x0][0x228] ;  /* 0x00008a00002e7ab9 */ /* 0x000fc40000000a00 */
[----:B0-----:R-:W3:Y:S04]  /*ad970*/  LDL.LU R11, [R1+0x89c] ;  /* 0x00089c00010b7983 */ /* 0x001ee80000300800 */
[----:B------:R0:W-:Y:S04]  /*ad980*/  STL [R1+0x3b78], R55 ;  /* 0x003b783701007387 */ /* 0x0001e80000100800 */
[----:B0-----:R-:W2:Y:S04]  /*ad990*/  LDL.LU R55, [R1+0x30] ;  /* 0x0000300001377983 */ /* 0x001ea80000300800 */
[----:B------:R0:W-:Y:S04]  /*ad9a0*/  STL [R1+0x3b74], R54 ;  /* 0x003b743601007387 */ /* 0x0001e80000100800 */
[----:B0-----:R-:W4:Y:S04]  /*ad9b0*/  LDL.LU R54, [R1+0x5d8] ;  /* 0x0005d80001367983 */ /* 0x001f280000300800 */
[----:B------:R0:W-:Y:S04]  /*ad9c0*/  STL [R1+0x3b70], R53 ;  /* 0x003b703501007387 */ /* 0x0001e80000100800 */
[----:B0-----:R-:W4:Y:S04]  /*ad9d0*/  LDL.LU R53, [R1+0x34] ;  /* 0x0000340001357983 */ /* 0x001f280000300800 */
[----:B------:R0:W-:Y:S04]  /*ad9e0*/  STL [R1+0x3b6c], R52 ;  /* 0x003b6c3401007387 */ /* 0x0001e80000100800 */
[----:B0-----:R-:W3:Y:S04]  /*ad9f0*/  LDL.LU R52, [R1+0x370] ;  /* 0x0003700001347983 */ /* 0x001ee80000300800 */
[----:B------:R0:W-:Y:S04]  /*ada00*/  STL [R1+0x3b68], R51 ;  /* 0x003b683301007387 */ /* 0x0001e80000100800 */
[----:B0-----:R-:W3:Y:S01]  /*ada10*/  LDL.LU R51, [R1+0xd4] ;  /* 0x0000d40001337983 */ /* 0x001ee20000300800 */
[----:B-1----:R-:W-:-:S03]  /*ada20*/  LOP3.LUT R45, R45, 0x1f, RZ, 0xc0, !PT ;  /* 0x0000001f2d2d7812 */ /* 0x002fc600078ec0ff */
[----:B------:R-:W-:Y:S01]  /*ada30*/  STL [R1+0x3b64], R50 ;  /* 0x003b643201007387 */ /* 0x000fe20000100800 */
[----:B------:R-:W-:Y:S01]  /*ada40*/  LEA R45, R45, UR4, 0x4 ;  /* 0x000000042d2d7c11 */ /* 0x000fe2000f8e20ff */
[----:B------:R-:W-:Y:S02]  /*ada50*/  ULDC.64 UR4, c[0x0][0x228] ;  /* 0x00008a0000047ab9 */ /* 0x000fe40000000a00 */
        /* <DEDUP_REMOVED lines=14> */
[----:B------:R-:W3:Y:S04]  /*adb40*/  LDL.LU R18, [R1+0x7c0] ;  /* 0x0007c00001127983 */ /* 0x000ee80000300800 */
[----:B------:R-:W3:Y:S04]  /*adb50*/  LDL.LU R19, [R1+0x7bc] ;  /* 0x0007bc0001137983 */ /* 0x000ee80000300800 */
[----:B------:R0:W-:Y:S01]  /*adb60*/  STSM.16.M88.4 [R45], R12 ;  /* 0x0000000c2d007844 */ /* 0x0001e20000000200 */
[----:B------:R-:W-:-:S03]  /*adb70*/  NOP ;  /* 0x0000000000007918 */ /* 0x000fc60000000000 */
[----:B------:R-:W1:Y:S01]  /*adb80*/  LDS.128 R4, [R45] ;  /* 0x000000002d047984 */ /* 0x000e620000000c00 */
[----:B0-----:R-:W-:Y:S02]  /*adb90*/  PRMT R12, R30, 0x5210, R23 ;  /* 0x000052101e0c7816 */ /* 0x001fe40000000017 */
[----:B------:R-:W-:Y:S02]  /*adba0*/  PRMT R13, R31, 0x5210, R24 ;  /* 0x000052101f0d7816 */ /* 0x000fe40000000018 */
[----:B------:R-:W-:Y:S02]  /*adbb0*/  PRMT R14, R33, 0x5210, R25 ;  /* 0x00005210210e7816 */ /* 0x000fe40000000019 */
[----:B------:R-:W-:Y:S01]  /*adbc0*/  PRMT R15, R32, 0x5210, R26 ;  /* 0x00005210200f7816 */ /* 0x000fe2000000001a */
[----:B------:R-:W-:-:S04]  /*adbd0*/  NOP ;  /* 0x0000000000007918 */ /* 0x000fc80000000000 */
[----:B------:R0:W-:Y:S01]  /*adbe0*/  STSM.16.M88.4 [R45], R12 ;  /* 0x0000000c2d007844 */ /* 0x0001e20000000200 */
[----:B--2---:R-:W-:Y:S02]  /*adbf0*/  PRMT R0, R21, 0x5410, R55 ;  /* 0x0000541015007816 */ /* 0x004fe40000000037 */
[----:B----4-:R-:W-:Y:S02]  /*adc00*/  PRMT R2, R54, 0x5410, R53 ;  /* 0x0000541036027816 */ /* 0x010fe40000000035 */
[----:B---3--:R-:W-:-:S05]  /*adc10*/  PRMT R3, R52, 0x5410, R51 ;  /* 0x0000541034037816 */ /* 0x008fca0000000033 */
[----:B------:R-:W-:Y:S04]  /*adc20*/  STL [R1+0x6cc], R3 ;  /* 0x0006cc0301007387 */ /* 0x000fe80000100800 */
[----:B------:R-:W-:Y:S04]  /*adc30*/  STL [R1+0x6dc], R2 ;  /* 0x0006dc0201007387 */ /* 0x000fe80000100800 */
[----:B------:R-:W-:Y:S04]  /*adc40*/  STL [R1+0x6f8], R0 ;  /* 0x0006f80001007387 */ /* 0x000fe80000100800 */
[----:B------:R-:W-:Y:S04]  /*adc50*/  STL [R1+0x3c2c], R33 ;  /* 0x003c2c2101007387 */ /* 0x000fe80000100800 */
[----:B------:R-:W-:Y:S04]  /*adc60*/  STL [R1+0x3c48], R32 ;  /* 0x003c482001007387 */ /* 0x000fe80000100800 */
[----:B------:R-:W2:Y:S01]  /*adc70*/  LDL.LU R21, [R1+0x8b8] ;  /* 0x0008b80001157983 */ /* 0x000ea20000300800 */
[----:B0-----:R-:W-:-:S02]  /*adc80*/  LOP3.LUT R15, R20, 0xffff, RZ, 0xc0, !PT ;  /* 0x0000ffff140f7812 */ /* 0x001fc400078ec0ff */
[----:B------:R-:W-:Y:S01]  /*adc90*/  LOP3.LUT R12, R11, 0xffff, RZ, 0xc0, !PT ;  /* 0x0000ffff0b0c7812 */ /* 0x000fe200078ec0ff */
[----:B-1----:R-:W-:Y:S01]  /*adca0*/  STL.64 [R1+0x60], R4 ;  /* 0x0000600401007387 */ /* 0x002fe20000100a00 */
[----:B------:R-:W-:Y:S02]  /*adcb0*/  LOP3.LUT R13, R10, 0xffff, RZ, 0xc0, !PT ;  /* 0x0000ffff0a0d7812 */ /* 0x000fe400078ec0ff */
[----:B------:R-:W-:Y:S01]  /*adcc0*/  LOP3.LUT R14, R22, 0xffff, RZ, 0xc0, !PT ;  /* 0x0000ffff160e7812 */ /* 0x000fe200078ec0ff */
[----:B------:R-:W-:Y:S01]  /*adcd0*/  STL.64 [R1+0x68], R6 ;  /* 0x0000680601007387 */ /* 0x000fe20000100a00 */
[----:B------:R-:W-:-:S03]  /*adce0*/  NOP ;  /* 0x0000000000007918 */ /* 0x000fc60000000000 */
[----:B------:R-:W3:Y:S01]  /*adcf0*/  LDL.LU R20, [R1+0x8b4] ;  /* 0x0008b40001147983 */ /* 0x000ee20000300800 */
[----:B------:R-:W-:Y:S02]  /*add00*/  PRMT R16, R16, 0x4210, R12 ;  /* 0x0000421010107816 */ /* 0x000fe4000000000c */
[----:B------:R-:W-:Y:S01]  /*add10*/  PRMT R17, R17, 0x4210, R13 ;  /* 0x0000421011117816 */ /* 0x000fe2000000000d */
[----:B------:R-:W4:Y:S04]  /*add20*/  LDL.LU R47, [R1+0x83c] ;  /* 0x00083c00012f7983 */ /* 0x000f280000300800 */
[----:B------:R-:W4:Y:S04]  /*add30*/  LDL.LU R48, [R1+0x834] ;  /* 0x0008340001307983 */ /* 0x000f280000300800 */
[----:B------:R-:W0:Y:S04]  /*add40*/  LDS.128 R4, [R45] ;  /* 0x000000002d047984 */ /* 0x000e280000000c00 */
[----:B------:R-:W4:Y:S04]  /*add50*/  LDL.LU R49, [R1+0x7e4] ;  /* 0x0007e40001317983 */ /* 0x000f280000300800 */
[----:B------:R-:W4:Y:S04]  /*add60*/  LDL.LU R50, [R1+0x7e0] ;  /* 0x0007e00001327983 */ /* 0x000f280000300800 */
[----:B------:R-:W4:Y:S04]  /*add70*/  LDL.LU R51, [R1+0x7dc] ;  /* 0x0007dc0001337983 */ /* 0x000f280000300800 */
[----:B------:R-:W4:Y:S01]  /*add80*/  LDL.LU R52, [R1+0x7d4] ;  /* 0x0007d40001347983 */ /* 0x000f220000300800 */
[----:B------:R-:W-:-:S02]  /*add90*/  PRMT R18, R18, 0x4210, R14 ;  /* 0x0000421012127816 */ /* 0x000fc4000000000e */
[----:B------:R-:W-:Y:S01]  /*adda0*/  PRMT R19, R19, 0x4210, R15 ;  /* 0x0000421013137816 */ /* 0x000fe2000000000f */
[----:B------:R-:W-:-:S04]  /*addb0*/  NOP ;  /* 0x0000000000007918 */ /* 0x000fc80000000000 */
[----:B------:R-:W-:Y:S01]  /*addc0*/  STSM.16.M88.4 [R45], R16 ;  /* 0x000000102d007844 */ /* 0x000fe20000000200 */
[----:B------:R-:W-:Y:S02]  /*addd0*/  PRMT R12, R27, 0x5210, R12 ;  /* 0x000052101b0c7816 */ /* 0x000fe4000000000c */
[----:B------:R-:W-:Y:S02]  /*adde0*/  PRMT R13, R28, 0x5210, R13 ;  /* 0x000052101c0d7816 */ /* 0x000fe4000000000d */
[----:B------:R-:W-:Y:S02]  /*addf0*/  PRMT R14, R29, 0x5210, R14 ;  /* 0x000052101d0e7816 */ /* 0x000fe4000000000e */
[----:B------:R-:W-:Y:S01]  /*ade00*/  PRMT R15, R34, 0x5210, R15 ;  /* 0x00005210220f7816 */ /* 0x000fe2000000000f */
[----:B------:R-:W-:Y:S01]  /*ade10*/  NOP ;  /* 0x0000000000007918 */ /* 0x000fe20000000000 */
[----:B0-----:R-:W-:Y:S04]  /*ade20*/  STL.64 [R1+0x50], R4 ;  /* 0x0000500401007387 */ /* 0x001fe80000100a00 */
[----:B------:R-:W-:Y:S04]  /*ade30*/  STL.64 [R1+0x58], R6 ;  /* 0x0000580601007387 */ /* 0x000fe80000100a00 */
[----:B------:R-:W0:Y:S01]  /*ade40*/  LDS.128 R4, [R45] ;  /* 0x000000002d047984 */ /* 0x000e220000000c00 */
[----:B------:R-:W-:-:S03]  /*ade50*/  NOP ;  /* 0x0000000000007918 */ /* 0x000fc60000000000 */
[----:B------:R-:W-:Y:S04]  /*ade60*/  STL [R1+0x3c10], R34 ;  /* 0x003c102201007387 */ /* 0x000fe80000100800 */
[----:B------:R2:W-:Y:S04]  /*ade70*/  STSM.16.M88.4 [R45], R12 ;  /* 0x0000000c2d007844 */ /* 0x0005e80000000200 */
[----:B0-----:R-:W-:Y:S04]  /*ade80*/  STL.64 [R1+0x40], R4 ;  /* 0x0000400401007387 */ /* 0x001fe80000100a00 */
[----:B------:R-:W-:Y:S01]  /*ade90*/  STL.64 [R1+0x48], R6 ;  /* 0x0000480601007387 */ /* 0x000fe20000100a00 */
[----:B------:R-:W-:-:S03]  /*adea0*/  NOP ;  /* 0x0000000000007918 */ /* 0x000fc60000000000 */
[----:B------:R-:W4:Y:S04]  /*adeb0*/  LDL.LU R53, [R1+0x8c8] ;  /* 0x0008c80001357983 */ /* 0x000f280000300800 */
[----:B------:R-:W4:Y:S04]  /*adec0*/  LDL.LU R54, [R1+0x8c4] ;  /* 0x0008c40001367983 */ /* 0x000f280000300800 */
[----:B------:R-:W4:Y:S04]  /*aded0*/  LDL.LU R55, [R1+0x84c] ;  /* 0x00084c0001377983 */ /* 0x000f280000300800 */
[----:B------:R-:W4:Y:S04]  /*adee0*/  LDL.LU R11, [R1+0x848] ;  /* 0x00084800010b7983 */ /* 0x000f280000300800 */
[----:B------:R-:W4:Y:S04]  /*adef0*/  LDL.LU R10, [R1+0x7f8] ;  /* 0x0007f800010a7983 */ /* 0x000f280000300800 */
[----:B------:R-:W4:Y:S04]  /*adf00*/  LDL.LU R22, [R1+0x7f0] ;  /* 0x0007f00001167983 */ /* 0x000f280000300800 */
[----:B------:R-:W0:Y:S01]  /*adf10*/  LDS.128 R4, [R45] ;  /* 0x000000002d047984 */ /* 0x000e220000000c00 */
[----:B--2---:R-:W-:-:S03]  /*adf20*/  LOP3.LUT R12, R21, 0xffff, RZ, 0xc0, !PT ;  /* 0x0000ffff150c7812 */ /* 0x004fc600078ec0ff */
[----:B------:R-:W2:Y:S01]  /*adf30*/  LDL.LU R21, [R1+0x7ec] ;  /* 0x0007ec0001157983 */ /* 0x000ea20000300800 */
[----:B---3--:R-:W-:-:S03]  /*adf40*/  LOP3.LUT R13, R20, 0xffff, RZ, 0xc0, !PT ;  /* 0x0000ffff140d7812 */ /* 0x008fc600078ec0ff */
[----:B------:R-:W3:Y:S01]  /*adf50*/  LDL.LU R20, [R1+0x7e8] ;  /* 0x0007e80001147983 */ /* 0x000ee20000300800 */
[----:B----4-:R-:W-:Y:S02]  /*adf60*/  LOP3.LUT R14, R47, 0xffff, RZ, 0xc0, !PT ;  /* 0x0000ffff2f0e7812 */ /* 0x010fe400078ec0ff */
[----:B------:R-:W-:Y:S01]  /*adf70*/  LOP3.LUT R15, R48, 0xffff, RZ, 0xc0, !PT ;  /* 0x0000ffff300f7812 */ /* 0x000fe200078ec0ff */
[----:B0-----:R-:W-:Y:S01]  /*adf80*/  STL.64 [R1+0x20], R4 ;  /* 0x0000200401007387 */ /* 0x001fe20000100a00 */
[----:B------:R-:W-:Y:S02]  /*adf90*/  PRMT R16, R49, 0x4210, R12 ;  /* 0x0000421031107816 */ /* 0x000fe4000000000c */
[----:B------:R-:W-:Y:S02]  /*adfa0*/  PRMT R17, R50, 0x4210, R13 ;  /* 0x0000421032117816 */ /* 0x000fe4000000000d */
[----:B------:R-:W-:Y:S02]  /*adfb0*/  PRMT R18, R51, 0x4210, R14 ;  /* 0x0000421033127816 */ /* 0x000fe4000000000e */
[----:B------:R-:W-:Y:S01]  /*adfc0*/  PRMT R19, R52, 0x4210, R15 ;  /* 0x0000421034137816 */ /* 0x000fe2000000000f */
[----:B------:R-:W-:-:S04]  /*adfd0*/  NOP ;  /* 0x0000000000007918 */ /* 0x000fc80000000000 */
[----:B------:R-:W-:Y:S04]  /*adfe0*/  STSM.16.M88.4 [R45], R16 ;  /* 0x000000102d007844 */ /* 0x000fe80000000200 */
[----:B------:R-:W-:Y:S01]  /*adff0*/  STL.64 [R1+0x28], R6 ;  /* 0x0000280601007387 */ /* 0x000fe20000100a00 */
[----:B------:R-:W-:-:S03]  /*ae000*/  NOP ;  /* 0x0000000000007918 */ /* 0x000fc60000000000 */
[----:B------:R-:W0:Y:S01]  /*ae010*/  LDS.128 R4, [R45] ;  /* 0x000000002d047984 */ /* 0x000e220000000c00 */
[----:B------:R-:W-:Y:S02]  /*ae020*/  PRMT R12, R58, 0x5210, R12 ;  /* 0x000052103a0c7816 */ /* 0x000fe4000000000c */
[----:B------:R-:W-:Y:S01]  /*ae030*/  PRMT R13, R57, 0x5210, R13 ;  /* 0x00005210390d7816 */ /* 0x000fe2000000000d */
[----:B------:R-:W-:Y:S01]  /*ae040*/  STL [R1+0x3ba0], R58 ;  /* 0x003ba03a01007387 */ /* 0x000fe20000100800 */
[----:B------:R-:W-:Y:S02]  /*ae050*/  PRMT R14, R56, 0x5210, R14 ;  /* 0x00005210380e7816 */ /* 0x000fe4000000000e */
[----:B------:R-:W-:Y:S01]  /*ae060*/  PRMT R15, R35, 0x5210, R15 ;  /* 0x00005210230f7816 */ /* 0x000fe2000000000f */
[----:B------:R-:W-:Y:S01]  /*ae070*/  STL [R1+0x3b9c], R57 ;  /* 0x003b9c3901007387 */ /* 0x000fe20000100800 */
[----:B------:R-:W-:-:S03]  /*ae080*/  NOP ;  /* 0x0000000000007918 */ /* 0x000fc60000000000 */
[----:B------:R-:W-:Y:S04]  /*ae090*/  STL [R1+0x3b98], R56 ;  /* 0x003b983801007387 */ /* 0x000fe80000100800 */
[----:B------:R-:W-:Y:S04]  /*ae0a0*/  STL [R1+0x3bf8], R35 ;  /* 0x003bf82301007387 */ /* 0x000fe80000100800 */
[----:B------:R1:W-:Y:S04]  /*ae0b0*/  STSM.16.M88.4 [R45], R12 ;  /* 0x0000000c2d007844 */ /* 0x0003e80000000200 */
[----:B0-----:R-:W-:Y:S04]  /*ae0c0*/  STL.64 [R1+0xa0], R4 ;  /* 0x0000a00401007387 */ /* 0x001fe80000100a00 */
[----:B------:R-:W-:Y:S01]  /*ae0d0*/  STL.64 [R1+0xa8], R6 ;  /* 0x0000a80601007387 */ /* 0x000fe20000100a00 */
[----:B------:R-:W-:-:S03]  /*ae0e0*/  NOP ;  /* 0x0000000000007918 */ /* 0x000fc60000000000 */
[----:B------:R-:W0:Y:S01]  /*ae0f0*/  LDS.128 R4, [R45] ;  /* 0x000000002d047984 */ /* 0x000e220000000c00 */
[----:B-1----:R-:W-:Y:S02]  /*ae100*/  LOP3.LUT R13, R54, 0xffff, RZ, 0xc0, !PT ;  /* 0x0000ffff360d7812 */ /* 0x002fe400078ec0ff */
[----:B------:R-:W-:Y:S02]  /*ae110*/  LOP3.LUT R14, R55, 0xffff, RZ, 0xc0, !PT ;  /* 0x0000ffff370e7812 */ /* 0x000fe400078ec0ff */
[----:B------:R-:W-:Y:S02]  /*ae120*/  PRMT R17, R22, 0x4210, R13 ;  /* 0x0000421016117816 */ /* 0x000fe4000000000d */
[----:B------:R-:W4:Y:S04]  /*ae130*/  LDL.LU R22, [R1+0x8e4] ;  /* 0x0008e40001167983 */ /* 0x000f280000300800 */
[----:B------:R-:W4:Y:S04]  /*ae140*/  LDL.LU R9, [R1+0x8dc] ;  /* 0x0008dc0001097983 */ /* 0x000f280000300800 */
[----:B------:R-:W4:Y:S04]  /*ae150*/  LDL.LU R43, [R1+0x854] ;  /* 0x00085400012b7983 */ /* 0x000f280000300800 */
[----:B0-----:R-:W-:Y:S04]  /*ae160*/  STL.64 [R1+0x90], R4 ;  /* 0x0000900401007387 */ /* 0x001fe80000100a00 */
[----:B------:R-:W-:Y:S01]  /*ae170*/  STL.64 [R1+0x98], R6 ;  /* 0x0000980601007387 */ /* 0x000fe20000100a00 */
[----:B------:R-:W-:Y:S01]  /*ae180*/  LOP3.LUT R12, R53, 0xffff, RZ, 0xc0, !PT ;  /* 0x0000ffff350c7812 */ /* 0x000fe200078ec0ff */
[----:B------:R-:W-:-:S02]  /*ae190*/  NOP ;  /* 0x0000000000007918 */ /* 0x000fc40000000000 */
[----:B------:R-:W4:Y:S04]  /*ae1a0*/  LDL.LU R46, [R1+0x850] ;  /* 0x00085000012e7983 */ /* 0x000f280000300800 */
[----:B------:R-:W4:Y:S04]  /*ae1b0*/  LDL.LU R50, [R1+0x808] ;  /* 0x0008080001327983 */ /* 0x000f280000300800 */
[----:B------:R-:W4:Y:S04]  /*ae1c0*/  LDL.LU R51, [R1+0x804] ;  /* 0x0008040001337983 */ /* 0x000f280000300800 */
[----:B------:R-:W4:Y:S01]  /*ae1d0*/  LDL.LU R52, [R1+0x800] ;  /* 0x0008000001347983 */ /* 0x000f220000300800 */
[----:B------:R-:W-:-:S02]  /*ae1e0*/  LOP3.LUT R15, R11, 0xffff, RZ, 0xc0, !PT ;  /* 0x0000ffff0b0f7812 */ /* 0x000fc400078ec0ff */
[----:B--2---:R-:W-:Y:S02]  /*ae1f0*/  PRMT R18, R21, 0x4210, R14 ;  /* 0x0000421015127816 */ /* 0x004fe4000000000e */
[----:B------:R-:W2:Y:S04]  /*ae200*/  LDL.LU R21, [R1+0x7cc] ;  /* 0x0007cc0001157983 */ /* 0x000ea80000300800 */
[----:B------:R-:W2:Y:S04]  /*ae210*/  LDL.LU R53, [R1+0xc] ;  /* 0x00000c0001357983 */ /* 0x000ea80000300800 */
[----:B------:R-:W2:Y:S04]  /*ae220*/  LDL.LU R47, [R1+0x8] ;  /* 0x00000800012f7983 */ /* 0x000ea80000300800 */
[----:B------:R-:W2:Y:S04]  /*ae230*/  LDL.LU R48, [R1+0x4] ;  /* 0x0000040001307983 */ /* 0x000ea80000300800 */
[----:B------:R-:W2:Y:S01]  /*ae240*/  LDL.LU R49, [R1] ;  /* 0x0000000001317983 */ /* 0x000ea20000300800 */
[----:B---3--:R-:W-:-:S03]  /*ae250*/  PRMT R19, R20, 0x4210, R15 ;  /* 0x0000421014137816 */ /* 0x008fc6000000000f */
[----:B------:R-:W-:Y:S04]  /*ae260*/  STL [R1+0x3bac], R61 ;  /* 0x003bac3d01007387 */ /* 0x000fe80000100800 */
[----:B------:R-:W-:Y:S04]  /*ae270*/  STL [R1+0x3ba4], R59 ;  /* 0x003ba43b01007387 */ /* 0x000fe80000100800 */
[----:B------:R-:W-:Y:S04]  /*ae280*/  STL [R1+0x3ba8], R60 ;  /* 0x003ba83c01007387 */ /* 0x000fe80000100800 */
[----:B------:R-:W-:Y:S04]  /*ae290*/  STL [R1+0x3be0], R36 ;  /* 0x003be02401007387 */ /* 0x000fe80000100800 */
[----:B------:R-:W3:Y:S01]  /*ae2a0*/  LDL.LU R20, [R1+0x8f4] ;  /* 0x0008f40001147983 */ /* 0x000ee20000300800 */
[----:B------:R-:W-:-:S05]  /*ae2b0*/  PRMT R16, R10, 0x4210, R12 ;  /* 0x000042100a107816 */ /* 0x000fca000000000c */
[----:B------:R-:W-:Y:S01]  /*ae2c0*/  STSM.16.M88.4 [R45], R16 ;  /* 0x000000102d007844 */ /* 0x000fe20000000200 */
[----:B------:R-:W-:-:S03]  /*ae2d0*/  NOP ;  /* 0x0000000000007918 */ /* 0x000fc60000000000 */
[----:B------:R-:W0:Y:S01]  /*ae2e0*/  LDS.128 R4, [R45] ;  /* 0x000000002d047984 */ /* 0x000e220000000c00 */
[----:B------:R-:W-:Y:S02]  /*ae2f0*/  PRMT R12, R61, 0x5210, R12 ;  /* 0x000052103d0c7816 */ /* 0x000fe4000000000c */
[----:B------:R-:W-:Y:S02]  /*ae300*/  PRMT R13, R59, 0x5210, R13 ;  /* 0x000052103b0d7816 */ /* 0x000fe4000000000d */
[----:B------:R-:W-:Y:S02]  /*ae310*/  PRMT R14, R60, 0x5210, R14 ;  /* 0x000052103c0e7816 */ /* 0x000fe4000000000e */
[----:B------:R-:W-:Y:S01]  /*ae320*/  PRMT R15, R36, 0x5210, R15 ;  /* 0x00005210240f7816 */ /* 0x000fe2000000000f */
[----:B------:R-:W-:-:S04]  /*ae330*/  NOP ;  /* 0x0000000000007918 */ /* 0x000fc80000000000 */
[----:B------:R4:W-:Y:S04]  /*ae340*/  STSM.16.M88.4 [R45], R12 ;  /* 0x0000000c2d007844 */ /* 0x0009e80000000200 */
[----:B0-----:R-:W-:Y:S04]  /*ae350*/  STL.64 [R1+0x80], R4 ;  /* 0x0000800401007387 */ /* 0x001fe80000100a00 */
[----:B------:R-:W-:Y:S01]  /*ae360*/  STL.64 [R1+0x88], R6 ;  /* 0x0000880601007387 */ /* 0x000fe20000100a00 */
[----:B------:R-:W-:-:S03]  /*ae370*/  NOP ;  /* 0x0000000000007918 */ /* 0x000fc60000000000 */
[----:B------:R-:W0:Y:S04]  /*ae380*/  LDS.128 R4, [R45] ;  /* 0x000000002d047984 */ /* 0x000e280000000c00 */
[----:B------:R-:W3:Y:S04]  /*ae390*/  LDL.LU R54, [R1+0x8f0] ;  /* 0x0008f00001367983 */ /* 0x000ee80000300800 */
[----:B------:R-:W3:Y:S04]  /*ae3a0*/  LDL.LU R55, [R1+0x864] ;  /* 0x0008640001377983 */ /* 0x000ee80000300800 */
[----:B------:R-:W3:Y:S04]  /*ae3b0*/  LDL.LU R11, [R1+0x85c] ;  /* 0x00085c00010b7983 */ /* 0x000ee80000300800 */
[----:B------:R-:W3:Y:S01]  /*ae3c0*/  LDL.LU R10, [R1+0x818] ;  /* 0x00081800010a7983 */ /* 0x000ee20000300800 */
[----:B----4-:R-:W-:-:S03]  /*ae3d0*/  LOP3.LUT R12, R22, 0xffff, RZ, 0xc0, !PT ;  /* 0x0000ffff160c7812 */ /* 0x010fc600078ec0ff */
[----:B------:R-:W4:Y:S01]  /*ae3e0*/  LDL.LU R22, [R1+0x814] ;  /* 0x0008140001167983 */ /* 0x000f220000300800 */
[----:B------:R-:W-:Y:S02]  /*ae3f0*/  LOP3.LUT R13, R9, 0xffff, RZ, 0xc0, !PT ;  /* 0x0000ffff090d7812 */ /* 0x000fe400078ec0ff */
[----:B------:R-:W-:Y:S02]  /*ae400*/  LOP3.LUT R14, R43, 0xffff, RZ, 0xc0, !PT ;  /* 0x0000ffff2b0e7812 */ /* 0x000fe400078ec0ff */
[----:B------:R-:W-:Y:S02]  /*ae410*/  LOP3.LUT R15, R46, 0xffff, RZ, 0xc0, !PT ;  /* 0x0000ffff2e0f7812 */ /* 0x000fe400078ec0ff */
[----:B------:R-:W-:Y:S02]  /*ae420*/  PRMT R16, R50, 0x4210, R12 ;  /* 0x0000421032107816 */ /* 0x000fe4000000000c */
[----:B------:R-:W4:Y:S01]  /*ae430*/  LDL.LU R50, [R1+0x810] ;  /* 0x0008100001327983 */ /* 0x000f220000300800 */
[----:B------:R-:W-:-:S03]  /*ae440*/  PRMT R17, R51, 0x4210, R13 ;  /* 0x0000421033117816 */ /* 0x000fc6000000000d */
[----:B------:R-:W4:Y:S01]  /*ae450*/  LDL.LU R51, [R1+0x7d0] ;  /* 0x0007d00001337983 */ /* 0x000f220000300800 */
[----:B------:R-:W-:Y:S02]  /*ae460*/  PRMT R18, R52, 0x4210, R14 ;  /* 0x0000421034127816 */ /* 0x000fe4000000000e */
[----:B--2---:R-:W-:Y:S01]  /*ae470*/  PRMT R19, R21, 0x4210, R15 ;  /* 0x0000421015137816 */ /* 0x004fe2000000000f */
[----:B------:R-:W-:Y:S01]  /*ae480*/  NOP ;  /* 0x0000000000007918 */ /* 0x000fe20000000000 */
[----:B------:R-:W2:Y:S04]  /*ae490*/  LDL.LU R21, [R1+0x14] ;  /* 0x0000140001157983 */ /* 0x000ea80000300800 */
[----:B0-----:R-:W-:Y:S04]  /*ae4a0*/  STL.64 [R1+0x70], R4 ;  /* 0x0000700401007387 */ /* 0x001fe80000100a00 */
[----:B------:R-:W-:Y:S04]  /*ae4b0*/  STSM.16.M88.4 [R45], R16 ;  /* 0x000000102d007844 */ /* 0x000fe80000000200 */
[----:B------:R-:W-:Y:S01]  /*ae4c0*/  STL.64 [R1+0x78], R6 ;  /* 0x0000780601007387 */ /* 0x000fe20000100a00 */
[----:B------:R-:W-:-:S03]  /*ae4d0*/  NOP ;  /* 0x0000000000007918 */ /* 0x000fc60000000000 */
[----:B------:R-:W0:Y:S01]  /*ae4e0*/  LDS.128 R4, [R45] ;  /* 0x000000002d047984 */ /* 0x000e220000000c00 */
[----:B------:R-:W-:Y:S02]  /*ae4f0*/  PRMT R12, R53, 0x5210, R12 ;  /* 0x00005210350c7816 */ /* 0x000fe4000000000c */
[----:B------:R-:W-:Y:S01]  /*ae500*/  PRMT R13, R47, 0x5210, R13 ;  /* 0x000052102f0d7816 */ /* 0x000fe2000000000d */
[----:B------:R-:W2:Y:S01]  /*ae510*/  LDL.LU R52, [R1+0x18] ;  /* 0x0000180001347983 */ /* 0x000ea20000300800 */
[----:B------:R-:W-:Y:S02]  /*ae520*/  PRMT R14, R48, 0x5210, R14 ;  /* 0x00005210300e7816 */ /* 0x000fe4000000000e */
[----:B------:R-:W-:Y:S01]  /*ae530*/  PRMT R15, R49, 0x5210, R15 ;  /* 0x00005210310f7816 */ /* 0x000fe2000000000f */
[----:B------:R-:W2:Y:S01]  /*ae540*/  LDL.LU R53, [R1+0x10] ;  /* 0x0000100001357983 */ /* 0x000ea20000300800 */
[----:B------:R-:W-:-:S03]  /*ae550*/  NOP ;  /* 0x0000000000007918 */ /* 0x000fc60000000000 */
[----:B------:R3:W-:Y:S02]  /*ae560*/  STSM.16.M88.4 [R45], R12 ;  /* 0x0000000c2d007844 */ /* 0x0007e40000000200 */
[----:B---3--:R-:W-:Y:S02]  /*ae570*/  LOP3.LUT R12, R20, 0xffff, RZ, 0xc0, !PT ;  /* 0x0000ffff140c7812 */ /* 0x008fe400078ec0ff */
[----:B0-----:R-:W-:Y:S04]  /*ae580*/  STL.64 [R1+0xf0], R4 ;  /* 0x0000f00401007387 */ /* 0x001fe80000100a00 */
[----:B------:R-:W-:Y:S01]  /*ae590*/  STL.64 [R1+0xf8], R6 ;  /* 0x0000f80601007387 */ /* 0x000fe20000100a00 */
[----:B------:R-:W-:-:S03]  /*ae5a0*/  NOP ;  /* 0x0000000000007918 */ /* 0x000fc60000000000 */
[----:B------:R-:W3:Y:S04]  /*ae5b0*/  LDL.LU R20, [R1+0x900] ;  /* 0x0009000001147983 */ /* 0x000ee80000300800 */
[----:B------:R-:W0:Y:S04]  /*ae5c0*/  LDS.128 R4, [R45] ;  /* 0x000000002d047984 */ /* 0x000e280000000c00 */
[----:B------:R-:W3:Y:S04]  /*ae5d0*/  LDL.LU R46, [R1+0x8fc] ;  /* 0x0008fc00012e7983 */ /* 0x000ee80000300800 */
[----:B------:R-:W3:Y:S01]  /*ae5e0*/  LDL.LU R47, [R1+0x878] ;  /* 0x00087800012f7983 */ /* 0x000ee20000300800 */
[----:B------:R-:W-:-:S03]  /*ae5f0*/  LOP3.LUT R13, R54, 0xffff, RZ, 0xc0, !PT ;  /* 0x0000ffff360d7812 */ /* 0x000fc600078ec0ff */
[----:B------:R-:W3:Y:S01]  /*ae600*/  LDL.LU R54, [R1+0x874] ;  /* 0x0008740001367983 */ /* 0x000ee20000300800 */
[----:B------:R-:W-:-:S03]  /*ae610*/  LOP3.LUT R14, R55, 0xffff, RZ, 0xc0, !PT ;  /* 0x0000ffff370e7812 */ /* 0x000fc600078ec0ff */
[----:B------:R-:W3:Y:S01]  /*ae620*/  LDL.LU R55, [R1+0x844] ;  /* 0x0008440001377983 */ /* 0x000ee20000300800 */
[----:B------:R-:W-:-:S03]  /*ae630*/  LOP3.LUT R15, R11, 0xffff, RZ, 0xc0, !PT ;  /* 0x0000ffff0b0f7812 */ /* 0x000fc600078ec0ff */
[----:B------:R-:W3:Y:S01]  /*ae640*/  LDL.LU R11, [R1+0x840] ;  /* 0x00084000010b7983 */ /* 0x000ee20000300800 */
[----:B------:R-:W-:-:S03]  /*ae650*/  PRMT R16, R10, 0x4210, R12 ;  /* 0x000042100a107816 */ /* 0x000fc6000000000c */
[----:B------:R-:W3:Y:S01]  /*ae660*/  LDL.LU R10, [R1+0x838] ;  /* 0x00083800010a7983 */ /* 0x000ee20000300800 */
[----:B----4-:R-:W-:-:S03]  /*ae670*/  PRMT R17, R22, 0x4210, R13 ;  /* 0x0000421016117816 */ /* 0x010fc6000000000d */
[----:B------:R-:W4:Y:S04]  /*ae680*/  LDL.LU R22, [R1+0x828] ;  /* 0x0008280001167983 */ /* 0x000f280000300800 */
[----:B0-----:R-:W-:Y:S04]  /*ae690*/  STL.64 [R1+0xe0], R4 ;  /* 0x0000e00401007387 */ /* 0x001fe80000100a00 */
[----:B------:R-:W-:Y:S01]  /*ae6a0*/  STL.64 [R1+0xe8], R6 ;  /* 0x0000e80601007387 */ /* 0x000fe20000100a00 */
[----:B------:R-:W-:Y:S01]  /*ae6b0*/  NOP ;  /* 0x0000000000007918 */ /* 0x000fe20000000000 */
[----:B------:R-:W-:-:S02]  /*ae6c0*/  PRMT R18, R50, 0x4210, R14 ;  /* 0x0000421032127816 */ /* 0x000fc4000000000e */
[----:B------:R-:W-:-:S05]  /*ae6d0*/  PRMT R19, R51, 0x4210, R15 ;  /* 0x0000421033137816 */ /* 0x000fca000000000f */
[----:B------:R-:W-:Y:S01]  /*ae6e0*/  STSM.16.M88.4 [R45], R16 ;  /* 0x000000102d007844 */ /* 0x000fe20000000200 */
[----:B------:R-:W-:-:S03]  /*ae6f0*/  NOP ;  /* 0x0000000000007918 */ /* 0x000fc60000000000 */
[----:B------:R-:W0:Y:S01]  /*ae700*/  LDS.128 R4, [R45] ;  /* 0x000000002d047984 */ /* 0x000e220000000c00 */
[----:B------:R-:W-:Y:S02]  /*ae710*/  PRMT R15, R37, 0x5210, R15 ;  /* 0x00005210250f7816 */ /* 0x000fe4000000000f */
[----:B--2---:R-:W-:Y:S02]  /*ae720*/  PRMT R12, R21, 0x5210, R12 ;  /* 0x00005210150c7816 */ /* 0x004fe4000000000c */
[----:B------:R-:W2:Y:S04]  /*ae730*/  LDL.LU R21, [R1+0xbc] ;  /* 0x0000bc0001157983 */ /* 0x000ea80000300800 */
[----:B------:R-:W2:Y:S04]  /*ae740*/  LDL.LU R48, [R1+0x1c] ;  /* 0x00001c0001307983 */ /* 0x000ea80000300800 */
[----:B------:R-:W2:Y:S04]  /*ae750*/  LDL.LU R49, [R1+0x38] ;  /* 0x0000380001317983 */ /* 0x000ea80000300800 */
[----:B------:R-:W-:Y:S04]  /*ae760*/  STL [R1+0x3bc8], R37 ;  /* 0x003bc82501007387 */ /* 0x000fe80000100800 */
[----:B0-----:R-:W-:Y:S01]  /*ae770*/  STL.64 [R1+0xd0], R4 ;  /* 0x0000d00401007387 */ /* 0x001fe20000100a00 */
[----:B------:R-:W-:-:S03]  /*ae780*/  PRMT R13, R52, 0x5210, R13 ;  /* 0x00005210340d7816 */ /* 0x000fc6000000000d */
[----:B------:R-:W-:Y:S01]  /*ae790*/  STL.64 [R1+0xd8], R6 ;  /* 0x0000d80601007387 */ /* 0x000fe20000100a00 */
[----:B------:R-:W-:Y:S01]  /*ae7a0*/  NOP ;  /* 0x0000000000007918 */ /* 0x000fe20000000000 */
[----:B------:R-:W-:Y:S02]  /*ae7b0*/  PRMT R14, R53, 0x5210, R14 ;  /* 0x00005210350e7816 */ /* 0x000fe4000000000e */
[----:B------:R-:W2:Y:S04]  /*ae7c0*/  LDL.LU R50, [R1+0x90c] ;  /* 0x00090c0001327983 */ /* 0x000ea80000300800 */
[----:B------:R-:W2:Y:S04]  /*ae7d0*/  LDL.LU R51, [R1+0x908] ;  /* 0x0009080001337983 */ /* 0x000ea80000300800 */
[----:B------:R3:W-:Y:S01]  /*ae7e0*/  STSM.16.M88.4 [R45], R12 ;  /* 0x0000000c2d007844 */ /* 0x0007e20000000200 */
[----:B------:R-:W-:-:S03]  /*ae7f0*/  NOP ;  /* 0x0000000000007918 */ /* 0x000fc60000000000 */
[----:B------:R-:W2:Y:S04]  /*ae800*/  LDL.LU R52, [R1+0x880] ;  /* 0x0008800001347983 */ /* 0x000ea80000300800 */
[----:B------:R-:W2:Y:S04]  /*ae810*/  LDL.LU R53, [R1+0x87c] ;  /* 0x00087c0001357983 */ /* 0x000ea80000300800 */
[----:B------:R-:W0:Y:S01]  /*ae820*/  LDS.128 R4, [R45] ;  /* 0x000000002d047984 */ /* 0x000e220000000c00 */
[----:B---3--:R-:W-:-:S03]  /*ae830*/  LOP3.LUT R12, R20, 0xffff, RZ, 0xc0, !PT ;  /* 0x0000ffff140c7812 */ /* 0x008fc600078ec0ff */
[----:B------:R-:W3:Y:S01]  /*ae840*/  LDL.LU R20, [R1+0x870] ;  /* 0x0008700001147983 */ /* 0x000ee20000300800 */
[----:B------:R-:W-:Y:S02]  /*ae850*/  LOP3.LUT R13, R46, 0xffff, RZ, 0xc0, !PT ;  /* 0x0000ffff2e0d7812 */ /* 0x000fe400078ec0ff */
[----:B------:R-:W-:Y:S02]  /*ae860*/  LOP3.LUT R14, R47, 0xffff, RZ, 0xc0, !PT ;  /* 0x0000ffff2f0e7812 */ /* 0x000fe400078ec0ff */
[----:B------:R-:W-:Y:S02]  /*ae870*/  LOP3.LUT R15, R54, 0xffff, RZ, 0xc0, !PT ;  /* 0x0000ffff360f7812 */ /* 0x000fe400078ec0ff */
[----:B------:R-:W3:Y:S01]  /*ae880*/  LDL.LU R54, [R1+0x86c] ;  /* 0x00086c0001367983 */ /* 0x000ee20000300800 */
[----:B------:R-:W-:-:S03]  /*ae890*/  PRMT R16, R55, 0x4210, R12 ;  /* 0x0000421037107816 */ /* 0x000fc6000000000c */
[----:B------:R-:W3:Y:S01]  /*ae8a0*/  LDL.LU R55, [R1+0x868] ;  /* 0x0008680001377983 */ /* 0x000ee20000300800 */
[----:B------:R-:W-:-:S03]  /*ae8b0*/  PRMT R17, R11, 0x4210, R13 ;  /* 0x000042100b117816 */ /* 0x000fc6000000000d */
[----:B------:R-:W3:Y:S01]  /*ae8c0*/  LDL.LU R11, [R1+0x858] ;  /* 0x00085800010b7983 */ /* 0x000ee20000300800 */
[----:B------:R-:W-:-:S03]  /*ae8d0*/  PRMT R18, R10, 0x4210, R14 ;  /* 0x000042100a127816 */ /* 0x000fc6000000000e */
[----:B0-----:R-:W-:Y:S04]  /*ae8e0*/  STL.64 [R1+0xc0], R4 ;  /* 0x0000c00401007387 */ /* 0x001fe80000100a00 */
[----:B------:R-:W-:Y:S01]  /*ae8f0*/  STL.64 [R1+0xc8], R6 ;  /* 0x0000c80601007387 */ /* 0x000fe20000100a00 */
[----:B------:R-:W-:-:S03]  /*ae900*/  NOP ;  /* 0x0000000000007918 */ /* 0x000fc60000000000 */
[----:B------:R-:W3:Y:S01]  /*ae910*/  LDL.LU R10, [R1+0x10c] ;  /* 0x00010c00010a7983 */ /* 0x000ee20000300800 */
[----:B----4-:R-:W-:-:S03]  /*ae920*/  PRMT R19, R22, 0x4210, R15 ;  /* 0x0000421016137816 */ /* 0x010fc6000000000f */
[----:B------:R-:W4:Y:S04]  /*ae930*/  LDL.LU R22, [R1+0x104] ;  /* 0x0001040001167983 */ /* 0x000f280000300800 */
[----:B------:R-:W-:Y:S01]  /*ae940*/  STSM.16.M88.4 [R45], R16 ;  /* 0x000000102d007844 */ /* 0x000fe20000000200 */
[----:B------:R-:W-:-:S03]  /*ae950*/  NOP ;  /* 0x0000000000007918 */ /* 0x000fc60000000000 */
[----:B------:R-:W0:Y:S01]  /*ae960*/  LDS.128 R4, [R45] ;  /* 0x000000002d047984 */ /* 0x000e220000000c00 */
[----:B------:R-:W-:Y:S02]  /*ae970*/  PRMT R15, R38, 0x5210, R15 ;  /* 0x00005210260f7816 */ /* 0x000fe4000000000f */
[----:B--2---:R-:W-:Y:S02]  /*ae980*/  PRMT R12, R21, 0x5210, R12 ;  /* 0x00005210150c7816 */ /* 0x004fe4000000000c */
[----:B------:R-:W2:Y:S01]  /*ae990*/  LDL.LU R21, [R1+0x108] ;  /* 0x0001080001157983 */ /* 0x000ea20000300800 */
[----:B------:R-:W-:-:S03]  /*ae9a0*/  PRMT R13, R48, 0x5210, R13 ;  /* 0x00005210300d7816 */ /* 0x000fc6000000000d */
[----:B------:R-:W-:Y:S01]  /*ae9b0*/  STL [R1+0x3bb8], R38 ;  /* 0x003bb82601007387 */ /* 0x000fe20000100800 */
[----:B------:R-:W-:Y:S01]  /*ae9c0*/  PRMT R14, R49, 0x5210, R14 ;  /* 0x00005210310e7816 */ /* 0x000fe2000000000e */
[----:B------:R-:W-:Y:S02]  /*ae9d0*/  NOP ;  /* 0x0000000000007918 */ /* 0x000fe40000000000 */
[----:B0-----:R-:W-:Y:S04]  /*ae9e0*/  STL.64 [R1+0xb0], R4 ;  /* 0x0000b00401007387 */ /* 0x001fe80000100a00 */
[----:B------:R-:W-:Y:S04]  /*ae9f0*/  STL.64 [R1+0xb8], R6 ;  /* 0x0000b80601007387 */ /* 0x000fe80000100a00 */
[----:B------:R-:W2:Y:S04]  /*aea00*/  LDL.LU R46, [R1+0x924] ;  /* 0x00092400012e7983 */ /* 0x000ea80000300800 */
[----:B------:R0:W-:Y:S01]  /*aea10*/  STSM.16.M88.4 [R45], R12 ;  /* 0x0000000c2d007844 */ /* 0x0001e20000000200 */
[----:B------:R-:W-:-:S03]  /*aea20*/  NOP ;  /* 0x0000000000007918 */ /* 0x000fc60000000000 */
[----:B------:R-:W2:Y:S04]  /*aea30*/  LDL.LU R47, [R1+0x91c] ;  /* 0x00091c00012f7983 */ /* 0x000ea80000300800 */
[----:B------:R-:W2:Y:S04]  /*aea40*/  LDL.LU R48, [R1+0x894] ;  /* 0x0008940001307983 */ /* 0x000ea80000300800 */
[----:B------:R-:W2:Y:S01]  /*aea50*/  LDL.LU R49, [R1+0x890] ;  /* 0x0008900001317983 */ /* 0x000ea20000300800 */
[----:B0-----:R-:W-:Y:S02]  /*aea60*/  LOP3.LUT R12, R50, 0xffff, RZ, 0xc0, !PT ;  /* 0x0000ffff320c7812 */ /* 0x001fe400078ec0ff */
[----:B------:R-:W-:Y:S01]  /*aea70*/  LOP3.LUT R14, R52, 0xffff, RZ, 0xc0, !PT ;  /* 0x0000ffff340e7812 */ /* 0x000fe200078ec0ff */
[----:B------:R-:W2:Y:S01]  /*aea80*/  LDL.LU R50, [R1+0x8b0] ;  /* 0x0008b00001327983 */ /* 0x000ea20000300800 */
[----:B------:R-:W-:-:S03]  /*aea90*/  LOP3.LUT R15, R53, 0xffff, RZ, 0xc0, !PT ;  /* 0x0000ffff350f7812 */ /* 0x000fc600078ec0ff */
[----:B------:R-:W2:Y:S04]  /*aeaa0*/  LDL.LU R52, [R1+0x8ac] ;  /* 0x0008ac0001347983 */ /* 0x000ea80000300800 */
[----:B------:R-:W2:Y:S04]  /*aeab0*/  LDL.LU R53, [R1+0x88c] ;  /* 0x00088c0001357983 */ /* 0x000ea80000300800 */
[----:B------:R-:W0:Y:S01]  /*aeac0*/  LDS.128 R4, [R45] ;  /* 0x000000002d047984 */ /* 0x000e220000000c00 */
[----:B---3--:R-:W-:-:S03]  /*aead0*/  PRMT R16, R20, 0x4210, R12 ;  /* 0x0000421014107816 */ /* 0x008fc6000000000c */
[----:B------:R-:W3:Y:S01]  /*aeae0*/  LDL.LU R20, [R1+0x7f4] ;  /* 0x0007f40001147983 */ /* 0x000ee20000300800 */
[----:B------:R-:W-:-:S03]  /*aeaf0*/  LOP3.LUT R13, R51, 0xffff, RZ, 0xc0, !PT ;  /* 0x0000ffff330d7812 */ /* 0x000fc600078ec0ff */
[----:B0-----:R-:W-:Y:S01]  /*aeb00*/  STL.64 [R1+0x140], R4 ;  /* 0x0001400401007387 */ /* 0x001fe20000100a00 */
[----:B------:R-:W-:-:S03]  /*aeb10*/  PRMT R17, R54, 0x4210, R13 ;  /* 0x0000421036117816 */ /* 0x000fc6000000000d */
[----:B------:R-:W-:Y:S01]  /*aeb20*/  STL.64 [R1+0x148], R6 ;  /* 0x0001480601007387 */ /* 0x000fe20000100a00 */
[----:B------:R-:W-:Y:S01]  /*aeb30*/  PRMT R18, R55, 0x4210, R14 ;  /* 0x0000421037127816 */ /* 0x000fe2000000000e */
[----:B------:R-:W-:Y:S01]  /*aeb40*/  NOP ;  /* 0x0000000000007918 */ /* 0x000fe20000000000 */
[----:B------:R-:W-:Y:S01]  /*aeb50*/  PRMT R19, R11, 0x4210, R15 ;  /* 0x000042100b137816 */ /* 0x000fe2000000000f */
[----:B------:R-:W3:Y:S04]  /*aeb60*/  LDL.LU R51, [R1+0x168] ;  /* 0x0001680001337983 */ /* 0x000ee80000300800 */
[----:B------:R-:W3:Y:S04]  /*aeb70*/  LDL.LU R54, [R1+0x158] ;  /* 0x0001580001367983 */ /* 0x000ee80000300800 */
[----:B------:R-:W3:Y:S04]  /*aeb80*/  LDL.LU R55, [R1+0x114] ;  /* 0x0001140001377983 */ /* 0x000ee80000300800 */
[----:B------:R-:W-:Y:S01]  /*aeb90*/  STSM.16.M88.4 [R45], R16 ;  /* 0x000000102d007844 */ /* 0x000fe20000000200 */
[----:B------:R-:W-:-:S03]  /*aeba0*/  NOP ;  /* 0x0000000000007918 */ /* 0x000fc60000000000 */
[----:B------:R-:W3:Y:S04]  /*aebb0*/  LDL.LU R11, [R1+0x118] ;  /* 0x00011800010b7983 */ /* 0x000ee80000300800 */
[----:B------:R-:W0:Y:S01]  /*aebc0*/  LDS.128 R4, [R45] ;  /* 0x000000002d047984 */ /* 0x000e220000000c00 */
[----:B------:R-:W-:Y:S02]  /*aebd0*/  PRMT R12, R10, 0x5210, R12 ;  /* 0x000052100a0c7816 */ /* 0x000fe4000000000c */
[----:B------:R-:W-:Y:S01]  /*aebe0*/  PRMT R15, R39, 0x5210, R15 ;  /* 0x00005210270f7816 */ /* 0x000fe2000000000f */
[----:B------:R-:W-:Y:S01]  /*aebf0*/  STL [R1+0x3c90], R39 ;  /* 0x003c902701007387 */ /* 0x000fe20000100800 */
[----:B----4-:R-:W-:-:S03]  /*aec00*/  PRMT R13, R22, 0x5210, R13 ;  /* 0x00005210160d7816 */ /* 0x010fc6000000000d */
[----:B------:R-:W4:Y:S04]  /*aec10*/  LDL.LU R10, [R1+0x930] ;  /* 0x00093000010a7983 */ /* 0x000f280000300800 */
[----:B------:R-:W4:Y:S04]  /*aec20*/  LDL.LU R22, [R1+0x92c] ;  /* 0x00092c0001167983 */ /* 0x000f280000300800 */
[----:B0-----:R-:W-:Y:S04]  /*aec30*/  STL.64 [R1+0x130], R4 ;  /* 0x0001300401007387 */ /* 0x001fe80000100a00 */
[----:B------:R-:W-:Y:S01]  /*aec40*/  STL.64 [R1+0x138], R6 ;  /* 0x0001380601007387 */ /* 0x000fe20000100a00 */
[----:B------:R-:W-:Y:S01]  /*aec50*/  NOP ;  /* 0x0000000000007918 */ /* 0x000fe20000000000 */
[----:B--2---:R-:W-:-:S02]  /*aec60*/  PRMT R14, R21, 0x5210, R14 ;  /* 0x00005210150e7816 */ /* 0x004fc4000000000e */
[----:B------:R-:W2:Y:S04]  /*aec70*/  LDL.LU R21, [R1+0x8a8] ;  /* 0x0008a80001157983 */ /* 0x000ea80000300800 */
[----:B------:R0:W-:Y:S01]  /*aec80*/  STSM.16.M88.4 [R45], R12 ;  /* 0x0000000c2d007844 */ /* 0x0001e20000000200 */
[----:B------:R-:W-:-:S03]  /*aec90*/  NOP ;  /* 0x0000000000007918 */ /* 0x000fc60000000000 */
[----:B------:R-:W2:Y:S04]  /*aeca0*/  LDL.LU R43, [R1+0x8a4] ;  /* 0x0008a400012b7983 */ /* 0x000ea80000300800 */
[----:B------:R-:W1:Y:S01]  /*aecb0*/  LDS.128 R4, [R45] ;  /* 0x000000002d047984 */ /* 0x000e620000000c00 */
[----:B0-----:R-:W-:-:S03]  /*aecc0*/  LOP3.LUT R12, R46, 0xffff, RZ, 0xc0, !PT ;  /* 0x0000ffff2e0c7812 */ /* 0x001fc600078ec0ff */
[----:B------:R-:W2:Y:S01]  /*aecd0*/  LDL.LU R46, [R1+0x8f8] ;  /* 0x0008f800012e7983 */ /* 0x000ea20000300800 */
[----:B------:R-:W-:-:S03]  /*aece0*/  LOP3.LUT R13, R47, 0xffff, RZ, 0xc0, !PT ;  /* 0x0000ffff2f0d7812 */ /* 0x000fc600078ec0ff */
[----:B------:R-:W2:Y:S01]  /*aecf0*/  LDL.LU R47, [R1+0x8d8] ;  /* 0x0008d800012f7983 */ /* 0x000ea20000300800 */
[----:B------:R-:W-:Y:S02]  /*aed00*/  LOP3.LUT R14, R48, 0xffff, RZ, 0xc0, !PT ;  /* 0x0000ffff300e7812 */ /* 0x000fe400078ec0ff */
[----:B------:R-:W-:Y:S02]  /*aed10*/  LOP3.LUT R15, R49, 0xffff, RZ, 0xc0, !PT ;  /* 0x0000ffff310f7812 */ /* 0x000fe400078ec0ff */
[----:B------:R-:W-:Y:S02]  /*aed20*/  PRMT R17, R52, 0x4210, R13 ;  /* 0x0000421034117816 */ /* 0x000fe4000000000d */
[----:B------:R-:W2:Y:S01]  /*aed30*/  LDL.LU R52, [R1+0x8d4] ;  /* 0x0008d40001347983 */ /* 0x000ea20000300800 */
[----:B------:R-:W-:-:S03]  /*aed40*/  PRMT R18, R53, 0x4210, R14 ;  /* 0x0000421035127816 */ /* 0x000fc6000000000e */
[----:B------:R-:W2:Y:S01]  /*aed50*/  LDL.LU R53, [R1+0x7fc] ;  /* 0x0007fc0001357983 */ /* 0x000ea20000300800 */
[----:B---3--:R-:W-:-:S03]  /*aed60*/  PRMT R19, R20, 0x4210, R15 ;  /* 0x0000421014137816 */ /* 0x008fc6000000000f */
[----:B------:R-:W3:Y:S01]  /*aed70*/  LDL.LU R20, [R1+0x17c] ;  /* 0x00017c0001147983 */ /* 0x000ee20000300800 */
[----:B------:R-:W-:Y:S01]  /*aed80*/  PRMT R16, R50, 0x4210, R12 ;  /* 0x0000421032107816 */ /* 0x000fe2000000000c */
[----:B------:R-:W-:Y:S02]  /*aed90*/  NOP ;  /* 0x0000000000007918 */ /* 0x000fe40000000000 */
[----:B-1----:R-:W-:Y:S04]  /*aeda0*/  STL.64 [R1+0x120], R4 ;  /* 0x0001200401007387 */ /* 0x002fe80000100a00 */
[----:B------:R-:W-:Y:S04]  /*aedb0*/  STSM.16.M88.4 [R45], R16 ;  /* 0x000000102d007844 */ /* 0x000fe80000000200 */
[----:B------:R-:W-:Y:S01]  /*aedc0*/  STL.64 [R1+0x128], R6 ;  /* 0x0001280601007387 */ /* 0x000fe20000100a00 */
[----:B------:R-:W-:-:S03]  /*aedd0*/  NOP ;  /* 0x0000000000007918 */ /* 0x000fc60000000000 */
[----:B------:R-:W0:Y:S01]  /*aede0*/  LDS.128 R4, [R45] ;  /* 0x000000002d047984 */ /* 0x000e220000000c00 */
[----:B------:R-:W-:Y:S02]  /*aedf0*/  PRMT R12, R51, 0x5210, R12 ;  /* 0x00005210330c7816 */ /* 0x000fe4000000000c */
[----:B------:R-:W-:Y:S02]  /*aee00*/  PRMT R13, R54, 0x5210, R13 ;  /* 0x00005210360d7816 */ /* 0x000fe4000000000d */
[----:B------:R-:W3:Y:S01]  /*aee10*/  LDL.LU R54, [R1+0x174] ;  /* 0x0001740001367983 */ /* 0x000ee20000300800 */
[----:B------:R-:W-:-:S03]  /*aee20*/  PRMT R14, R55, 0x5210, R14 ;  /* 0x00005210370e7816 */ /* 0x000fc6000000000e */
[----:B------:R-:W3:Y:S01]  /*aee30*/  LDL.LU R55, [R1+0x178] ;  /* 0x0001780001377983 */ /* 0x000ee20000300800 */
[----:B------:R-:W-:Y:S01]  /*aee40*/  PRMT R15, R11, 0x5210, R15 ;  /* 0x000052100b0f7816 */ /* 0x000fe2000000000f */
[----:B------:R-:W-:-:S04]  /*aee50*/  NOP ;  /* 0x0000000000007918 */ /* 0x000fc80000000000 */
[----:B------:R4:W-:Y:S04]  /*aee60*/  STSM.16.M88.4 [R45], R12 ;  /* 0x0000000c2d007844 */ /* 0x0009e80000000200 */
[----:B0-----:R-:W-:Y:S04]  /*aee70*/  STL.64 [R1+0x110], R4 ;  /* 0x0001100401007387 */ /* 0x001fe80000100a00 */
[----:B------:R-:W-:Y:S01]  /*aee80*/  STL.64 [R1+0x118], R6 ;  /* 0x0001180601007387 */ /* 0x000fe20000100a00 */
[----:B------:R-:W-:-:S03]  /*aee90*/  NOP ;  /* 0x0000000000007918 */ /* 0x000fc60000000000 */
[----:B------:R-:W0:Y:S04]  /*aeea0*/  LDS.128 R4, [R45] ;  /* 0x000000002d047984 */ /* 0x000e280000000c00 */
[----:B------:R-:W3:Y:S01]  /*aeeb0*/  LDL.LU R48, [R1+0x938] ;  /* 0x0009380001307983 */ /* 0x000ee20000300800 */
[----:B----4-:R-:W-:-:S03]  /*aeec0*/  LOP3.LUT R12, R10, 0xffff, RZ, 0xc0, !PT ;  /* 0x0000ffff0a0c7812 */ /* 0x010fc600078ec0ff */
[----:B------:R-:W4:Y:S01]  /*aeed0*/  LDL.LU R49, [R1+0x934] ;  /* 0x0009340001317983 */ /* 0x000f220000300800 */
[----:B------:R-:W-:-:S03]  /*aeee0*/  LOP3.LUT R13, R22, 0xffff, RZ, 0xc0, !PT ;  /* 0x0000ffff160d7812 */ /* 0x000fc600078ec0ff */
[----:B------:R-:W4:Y:S04]  /*aeef0*/  LDL.LU R50, [R1+0x8c0] ;  /* 0x0008c00001327983 */ /* 0x000f280000300800 */
[----:B------:R-:W4:Y:S04]  /*aef00*/  LDL.LU R51, [R1+0x8bc] ;  /* 0x0008bc0001337983 */ /* 0x000f280000300800 */
[----:B------:R-:W4:Y:S04]  /*aef10*/  LDL.LU R11, [R1+0x928] ;  /* 0x00092800010b7983 */ /* 0x000f280000300800 */
[----:B------:R-:W4:Y:S04]  /*aef20*/  LDL.LU R10, [R1+0x918] ;  /* 0x00091800010a7983 */ /* 0x000f280000300800 */
[----:B------:R-:W4:Y:S01]  /*aef30*/  LDL.LU R22, [R1+0x914] ;  /* 0x0009140001167983 */ /* 0x000f220000300800 */
[----:B--2---:R-:W-:-:S03]  /*aef40*/  LOP3.LUT R14, R21, 0xffff, RZ, 0xc0, !PT ;  /* 0x0000ffff150e7812 */ /* 0x004fc600078ec0ff */
[----:B------:R-:W2:Y:S04]  /*aef50*/  LDL.LU R21, [R1+0x910] ;  /* 0x0009100001157983 */ /* 0x000ea80000300800 */
[----:B0-----:R-:W-:Y:S01]  /*aef60*/  STL.64 [R1+0x100], R4 ;  /* 0x0001000401007387 */ /* 0x001fe20000100a00 */
[----:B------:R-:W-:-:S03]  /*aef70*/  LOP3.LUT R15, R43, 0xffff, RZ, 0xc0, !PT ;  /* 0x0000ffff2b0f7812 */ /* 0x000fc600078ec0ff */
[----:B------:R-:W-:Y:S01]  /*aef80*/  STL.64 [R1+0x108], R6 ;  /* 0x0001080601007387 */ /* 0x000fe20000100a00 */
[----:B------:R-:W-:Y:S01]  /*aef90*/  NOP ;  /* 0x0000000000007918 */ /* 0x000fe20000000000 */
[----:B------:R-:W-:Y:S02]  /*aefa0*/  PRMT R16, R46, 0x4210, R12 ;  /* 0x000042102e107816 */ /* 0x000fe4000000000c */
[----:B------:R-:W-:Y:S02]  /*aefb0*/  PRMT R18, R52, 0x4210, R14 ;  /* 0x0000421034127816 */ /* 0x000fe4000000000e */
[----:B------:R-:W2:Y:S01]  /*aefc0*/  LDL.LU R52, [R1+0x19c] ;  /* 0x00019c0001347983 */ /* 0x000ea20000300800 */
[----:B------:R-:W-:-:S03]  /*aefd0*/  PRMT R19, R53, 0x4210, R15 ;  /* 0x0000421035137816 */ /* 0x000fc6000000000f */
[----:B------:R-:W2:Y:S01]  /*aefe0*/  LDL.LU R53, [R1+0x194] ;  /* 0x0001940001357983 */ /* 0x000ea20000300800 */
[----:B---3--:R-:W-:-:S03]  /*aeff0*/  PRMT R12, R20, 0x5210, R12 ;  /* 0x00005210140c7816 */ /* 0x008fc6000000000c */
[----:B------:R-:W3:Y:S01]  /*af000*/  LDL.LU R20, [R1+0x198] ;  /* 0x0001980001147983 */ /* 0x000ee20000300800 */
[----:B------:R-:W-:-:S05]  /*af010*/  PRMT R17, R47, 0x4210, R13 ;  /* 0x000042102f117816 */ /* 0x000fca000000000d */
[----:B------:R-:W-:Y:S01]  /*af020*/  STSM.16.M88.4 [R45], R16 ;  /* 0x000000102d007844 */ /* 0x000fe20000000200 */
[----:B------:R-:W-:-:S03]  /*af030*/  NOP ;  /* 0x0000000000007918 */ /* 0x000fc60000000000 */
[----:B------:R-:W0:Y:S01]  /*af040*/  LDS.128 R4, [R45] ;  /* 0x000000002d047984 */ /* 0x000e220000000c00 */
[----:B------:R-:W-:-:S03]  /*af050*/  PRMT R15, R40, 0x5210, R15 ;  /* 0x00005210280f7816 */ /* 0x000fc6000000000f */
[----:B------:R-:W-:Y:S01]  /*af060*/  STL [R1+0x3c94], R40 ;  /* 0x003c942801007387 */ /* 0x000fe20000100800 */
[----:B------:R-:W-:-:S03]  /*af070*/  PRMT R13, R54, 0x5210, R13 ;  /* 0x00005210360d7816 */ /* 0x000fc6000000000d */
[----:B------:R-:W3:Y:S01]  /*af080*/  LDL.LU R54, [R1+0x948] ;  /* 0x0009480001367983 */ /* 0x000ee20000300800 */
[----:B------:R-:W-:Y:S01]  /*af090*/  PRMT R14, R55, 0x5210, R14 ;  /* 0x00005210370e7816 */ /* 0x000fe2000000000e */
[----:B------:R-:W-:Y:S02]  /*af0a0*/  NOP ;  /* 0x0000000000007918 */ /* 0x000fe40000000000 */
[----:B------:R-:W3:Y:S04]  /*af0b0*/  LDL.LU R55, [R1+0x944] ;  /* 0x0009440001377983 */ /* 0x000ee80000300800 */
[----:B0-----:R-:W-:Y:S04]  /*af0c0*/  STL.64 [R1+0x180], R4 ;  /* 0x0001800401007387 */ /* 0x001fe80000100a00 */
[----:B------:R0:W-:Y:S04]  /*af0d0*/  STSM.16.M88.4 [R45], R12 ;  /* 0x0000000c2d007844 */ /* 0x0001e80000000200 */
[----:B------:R-:W-:Y:S01]  /*af0e0*/  STL.64 [R1+0x188], R6 ;  /* 0x0001880601007387 */ /* 0x000fe20000100a00 */
[----:B------:R-:W-:-:S03]  /*af0f0*/  NOP ;  /* 0x0000000000007918 */ /* 0x000fc60000000000 */
[----:B------:R-:W1:Y:S04]  /*af100*/  LDS.128 R4, [R45] ;  /* 0x000000002d047984 */ /* 0x000e680000000c00 */
[----:B------:R-:W3:Y:S04]  /*af110*/  LDL.LU R9, [R1+0x8d0] ;  /* 0x0008d00001097983 */ /* 0x000ee80000300800 */
[----:B------:R-:W3:Y:S01]  /*af120*/  LDL.LU R43, [R1+0x8cc] ;  /* 0x0008cc00012b7983 */ /* 0x000ee20000300800 */
[----:B0-----:R-:W-:Y:S02]  /*af130*/  LOP3.LUT R12, R48, 0xffff, RZ, 0xc0, !PT ;  /* 0x0000ffff300c7812 */ /* 0x001fe400078ec0ff */
[----:B----4-:R-:W-:-:S02]  /*af140*/  LOP3.LUT R13, R49, 0xffff, RZ, 0xc0, !PT ;  /* 0x0000ffff310d7812 */ /* 0x010fc400078ec0ff */
[----:B------:R-:W-:Y:S02]  /*af150*/  LOP3.LUT R14, R50, 0xffff, RZ, 0xc0, !PT ;  /* 0x0000ffff320e7812 */ /* 0x000fe400078ec0ff */
[----:B------:R-:W-:Y:S02]  /*af160*/  LOP3.LUT R15, R51, 0xffff, RZ, 0xc0, !PT ;  /* 0x0000ffff330f7812 */ /* 0x000fe400078ec0ff */
[----:B------:R-:W-:Y:S02]  /*af170*/  PRMT R16, R11, 0x4210, R12 ;  /* 0x000042100b107816 */ /* 0x000fe4000000000c */
[----:B------:R-:W4:Y:S01]  /*af180*/  LDL.LU R11, [R1+0x95c] ;  /* 0x00095c00010b7983 */ /* 0x000f220000300800 */
[----:B------:R-:W-:-:S03]  /*af190*/  PRMT R17, R10, 0x4210, R13 ;  /* 0x000042100a117816 */ /* 0x000fc6000000000d */
[----:B------:R-:W4:Y:S01]  /*af1a0*/  LDL.LU R10, [R1+0x94c] ;  /* 0x00094c00010a7983 */ /* 0x000f220000300800 */
[----:B------:R-:W-:-:S03]  /*af1b0*/  PRMT R18, R22, 0x4210, R14 ;  /* 0x0000421016127816 */ /* 0x000fc6000000000e */
[----:B------:R-:W4:Y:S01]  /*af1c0*/  LDL.LU R22, [R1+0x940] ;  /* 0x0009400001167983 */ /* 0x000f220000300800 */
[----:B--2---:R-:W-:Y:S01]  /*af1d0*/  PRMT R19, R21, 0x4210, R15 ;  /* 0x0000421015137816 */ /* 0x004fe2000000000f */
[----:B------:R-:W-:Y:S02]  /*af1e0*/  NOP ;  /* 0x0000000000007918 */ /* 0x000fe40000000000 */
[----:B------:R-:W2:Y:S04]  /*af1f0*/  LDL.LU R21, [R1+0x93c] ;  /* 0x00093c0001157983 */ /* 0x000ea80000300800 */
[----:B-1----:R-:W-:Y:S04]  /*af200*/  STL.64 [R1+0x170], R4 ;  /* 0x0001700401007387 */ /* 0x002fe80000100a00 */
[----:B------:R-:W-:Y:S04]  /*af210*/  STL.64 [R1+0x178], R6 ;  /* 0x0001780601007387 */ /* 0x000fe80000100a00 */
[----:B------:R-:W2:Y:S04]  /*af220*/  LDL.LU R46, [R1+0x1b8] ;  /* 0x0001b800012e7983 */ /* 0x000ea80000300800 */
[----:B------:R-:W2:Y:S01]  /*af230*/  LDL.LU R47, [R1+0x1ac] ;  /* 0x0001ac00012f7983 */ /* 0x000ea20000300800 */
[----:B---3--:R-:W-:-:S03]  /*af240*/  PRMT R14, R20, 0x5210, R14 ;  /* 0x00005210140e7816 */ /* 0x008fc6000000000e */
[----:B------:R-:W3:Y:S04]  /*af250*/  LDL.LU R20, [R1+0x1a8] ;  /* 0x0001a80001147983 */ /* 0x000ee80000300800 */
[----:B------:R-:W-:Y:S01]  /*af260*/  STSM.16.M88.4 [R45], R16 ;  /* 0x000000102d007844 */ /* 0x000fe20000000200 */
[----:B------:R-:W-:-:S03]  /*af270*/  NOP ;  /* 0x0000000000007918 */ /* 0x000fc60000000000 */
[----:B------:R-:W0:Y:S01]  /*af280*/  LDS.128 R4, [R45] ;  /* 0x000000002d047984 */ /* 0x000e220000000c00 */
        /* <DEDUP_REMOVED lines=8> */
[----:B------:R-:W0:Y:S01]  /*af310*/  LDS.128 R4, [R45] ;  /* 0x000000002d047984 */ /* 0x000e220000000c00 */
[----:B-1----:R-:W-:-:S03]  /*af320*/  LOP3.LUT R12, R54, 0xffff, RZ, 0xc0, !PT ;  /* 0x0000ffff360c7812 */ /* 0x002fc600078ec0ff */
[----:B------:R-:W3:Y:S01]  /*af330*/  LDL.LU R48, [R1+0x958] ;  /* 0x0009580001307983 */ /* 0x000ee20000300800 */
[----:B------:R-:W-:-:S03]  /*af340*/  LOP3.LUT R13, R55, 0xffff, RZ, 0xc0, !PT ;  /* 0x0000ffff370d7812 */ /* 0x000fc600078ec0ff */
[----:B------:R-:W3:Y:S04]  /*af350*/  LDL.LU R49, [R1+0x954] ;  /* 0x0009540001317983 */ /* 0x000ee80000300800 */
[----:B------:R-:W3:Y:S01]  /*af360*/  LDL.LU R50, [R1+0x8ec] ;  /* 0x0008ec0001327983 */ /* 0x000ee20000300800 */
[----:B------:R-:W-:-:S03]  /*af370*/  LOP3.LUT R14, R9, 0xffff, RZ, 0xc0, !PT ;  /* 0x0000ffff090e7812 */ /* 0x000fc600078ec0ff */
[----:B------:R-:W3:Y:S01]  /*af380*/  LDL.LU R51, [R1+0x8e8] ;  /* 0x0008e80001337983 */ /* 0x000ee20000300800 */
[----:B------:R-:W-:-:S03]  /*af390*/  LOP3.LUT R15, R43, 0xffff, RZ, 0xc0, !PT ;  /* 0x0000ffff2b0f7812 */ /* 0x000fc600078ec0ff */
[----:B------:R-:W3:Y:S04]  /*af3a0*/  LDL.LU R52, [R1+0x970] ;  /* 0x0009700001347983 */ /* 0x000ee80000300800 */
[----:B------:R-:W3:Y:S04]  /*af3b0*/  LDL.LU R53, [R1+0x96c] ;  /* 0x00096c0001357983 */ /* 0x000ee80000300800 */
[----:B------:R-:W3:Y:S04]  /*af3c0*/  LDL.LU R54, [R1+0x968] ;  /* 0x0009680001367983 */ /* 0x000ee80000300800 */
[----:B------:R-:W3:Y:S01]  /*af3d0*/  LDL.LU R55, [R1+0x80c] ;  /* 0x00080c0001377983 */ /* 0x000ee20000300800 */
[----:B----4-:R-:W-:-:S03]  /*af3e0*/  PRMT R16, R11, 0x4210, R12 ;  /* 0x000042100b107816 */ /* 0x010fc6000000000c */
        /* <DEDUP_REMOVED lines=8> */
[----:B0-----:R-:W-:Y:S04]  /*af470*/  STL.64 [R1+0x150], R4 ;  /* 0x0001500401007387 */ /* 0x001fe80000100a00 */
[----:B------:R-:W-:Y:S01]  /*af480*/  STL.64 [R1+0x158], R6 ;  /* 0x0001580601007387 */ /* 0x000fe20000100a00 */
[----:B---3--:R-:W-:-:S03]  /*af490*/  PRMT R14, R20, 0x5210, R14 ;  /* 0x00005210140e7816 */ /* 0x008fc6000000000e */
[----:B------:R-:W3:Y:S04]  /*af4a0*/  LDL R20, [R1+0x3c] ;  /* 0x00003c0001147983 */ /* 0x000ee80000100800 */
        /* <DEDUP_REMOVED lines=12> */
[----:B-1----:R-:W-:Y:S02]  /*af570*/  LOP3.LUT R12, R48, 0xffff, RZ, 0xc0, !PT ;  /* 0x0000ffff300c7812 */ /* 0x002fe400078ec0ff */
[----:B------:R-:W-:Y:S02]  /*af580*/  LOP3.LUT R13, R49, 0xffff, RZ, 0xc0, !PT ;  /* 0x0000ffff310d7812 */ /* 0x000fe400078ec0ff */
[----:B------:R-:W-:Y:S02]  /*af590*/  LOP3.LUT R14, R50, 0xffff, RZ, 0xc0, !PT ;  /* 0x0000ffff320e7812 */ /* 0x000fe400078ec0ff */
[----:B------:R-:W-:Y:S02]  /*af5a0*/  LOP3.LUT R15, R51, 0xffff, RZ, 0xc0, !PT ;  /* 0x0000ffff330f7812 */ /* 0x000fe400078ec0ff */
[----:B------:R-:W-:Y:S02]  /*af5b0*/  PRMT R16, R52, 0x4210, R12 ;  /* 0x0000421034107816 */ /* 0x000fe4000000000c */
[----:B------:R-:W-:-:S02]  /*af5c0*/  PRMT R17, R53, 0x4210, R13 ;  /* 0x0000421035117816 */ /* 0x000fc4000000000d */
[----:B------:R-:W-:Y:S02]  /*af5d0*/  PRMT R18, R54, 0x4210, R14 ;  /* 0x0000421036127816 */ /* 0x000fe4000000000e */
[----:B------:R-:W-:Y:S01]  /*af5e0*/  PRMT R19, R55, 0x4210, R15 ;  /* 0x0000421037137816 */ /* 0x000fe2000000000f */
[----:B------:R-:W-:Y:S01]  /*af5f0*/  NOP ;  /* 0x0000000000007918 */ /* 0x000fe20000000000 */
[----:B----4-:R-:W-:Y:S02]  /*af600*/  PRMT R12, R11, 0x5210, R12 ;  /* 0x000052100b0c7816 */ /* 0x010fe4000000000c */
[----:B------:R-:W-:Y:S01]  /*af610*/  PRMT R13, R10, 0x5210, R13 ;  /* 0x000052100a0d7816 */ /* 0x000fe2000000000d */
[----:B0-----:R0:W-:Y:S01]  /*af620*/  STL.64 [R1+0x190], R4 ;  /* 0x0001900401007387 */ /* 0x0011e20000100a00 */
[----:B------:R-:W-:-:S03]  /*af630*/  PRMT R14, R22, 0x5210, R14 ;  /* 0x00005210160e7816 */ /* 0x000fc6000000000e */
[----:B------:R3:W-:Y:S04]  /*af640*/  STL.64 [R1+0x198], R6 ;  /* 0x0001980601007387 */ /* 0x0007e80000100a00 */
[----:B------:R-:W-:Y:S04]  /*af650*/  STL [R1+0x3b7c], R45 ;  /* 0x003b7c2d01007387 */ /* 0x000fe80000100800 */
[----:B------:R-:W-:Y:S04]  /*af660*/  STL [R1+0x3b80], R12 ;  /* 0x003b800c01007387 */ /* 0x000fe80000100800 */
[----:B------:R-:W-:Y:S04]  /*af670*/  STL [R1+0x3b84], R13 ;  /* 0x003b840d01007387 */ /* 0x000fe80000100800 */
[----:B------:R-:W-:Y:S01]  /*af680*/  STL [R1+0x3b88], R14 ;  /* 0x003b880e01007387 */ /* 0x000fe20000100800 */
[----:B--2---:R-:W-:-:S05]  /*af690*/  PRMT R15, R21, 0x5210, R15 ;  /* 0x00005210150f7816 */ /* 0x004fca000000000f */
[----:B------:R-:W-:Y:S04]  /*af6a0*/  STL [R1+0x3b8c], R15 ;  /* 0x003b8c0f01007387 */ /* 0x000fe80000100800 */
[----:B0-----:R-:W2:Y:S04]  /*af6b0*/  LDL R4, [R1+0x1fa4] ;  /* 0x001fa40001047983 */ /* 0x001ea80000100800 */
[----:B------:R-:W4:Y:S04]  /*af6c0*/  LDL R3, [R1+0x1fac] ;  /* 0x001fac0001037983 */ /* 0x000f280000100800 */
[----:B------:R-:W2:Y:S04]  /*af6d0*/  LDL R2, [R1+0x1fa8] ;  /* 0x001fa80001027983 */ /* 0x000ea80000100800 */
[----:B------:R-:W4:Y:S01]  /*af6e0*/  LDL R0, [R1+0x1fa0] ;  /* 0x001fa00001007983 */ /* 0x000f220000100800 */
[----:B---3--:R-:W-:-:S02]  /*af6f0*/  VIADD R6, R20, 0x1 ;  /* 0x0000000114067836 */ /* 0x008fc40000000000 */
[C---:B------:R-:W-:Y:S02]  /*af700*/  VIADD R8, R20.reuse, 0x3 ;  /* 0x0000000314087836 */ /* 0x040fe40000000000 */
[C---:B------:R-:W-:Y:S01]  /*af710*/  VIADD R7, R20.reuse, 0x4 ;  /* 0x0000000414077836 */ /* 0x040fe20000000000 */
[----:B------:R0:W-:Y:S04]  /*af720*/  STL [R1+0x61c], R6 ;  /* 0x00061c0601007387 */ /* 0x0001e80000100800 */
[----:B------:R1:W-:Y:S01]  /*af730*/  STL [R1+0x614], R8 ;  /* 0x0006140801007387 */ /* 0x0003e20000100800 */
[----:B0-----:R-:W-:-:S03]  /*af740*/  VIADD R6, R20, 0x5 ;  /* 0x0000000514067836 */ /* 0x001fc60000000000 */
[----:B------:R0:W-:Y:S01]  /*af750*/  STL [R1+0x610], R7 ;  /* 0x0006100701007387 */ /* 0x0001e20000100800 */
[----:B-1----:R-:W-:-:S03]  /*af760*/  VIADD R8, R20, 0x6 ;  /* 0x0000000614087836 */ /* 0x002fc60000000000 */
[----:B------:R1:W-:Y:S01]  /*af770*/  STL [R1+0x5f4], R6 ;  /* 0x0005f40601007387 */ /* 0x0003e20000100800 */
[----:B0-----:R-:W-:-:S03]  /*af780*/  VIADD R7, R20, 0x7 ;  /* 0x0000000714077836 */ /* 0x001fc60000000000 */
[----:B------:R0:W-:Y:S01]  /*af790*/  STL [R1+0x5f0], R8 ;  /* 0x0005f00801007387 */ /* 0x0001e20000100800 */
[----:B-1----:R-:W-:-:S03]  /*af7a0*/  VIADD R6, R20, 0x8 ;  /* 0x0000000814067836 */ /* 0x002fc60000000000 */
[----:B------:R1:W-:Y:S04]  /*af7b0*/  STL [R1+0x5e4], R7 ;  /* 0x0005e40701007387 */ /* 0x0003e80000100800 */
[----:B------:R3:W-:Y:S01]  /*af7c0*/  STL [R1+0x5e0], R6 ;  /* 0x0005e00601007387 */ /* 0x0007e20000100800 */
[C---:B0-----:R-:W-:Y:S02]  /*af7d0*/  VIADD R8, R20.reuse, 0x9 ;  /* 0x0000000914087836 */ /* 0x041fe40000000000 */
[----:B-1----:R-:W-:-:S03]  /*af7e0*/  VIADD R7, R20, 0xa ;  /* 0x0000000a14077836 */ /* 0x002fc60000000000 */
[----:B------:R0:W-:Y:S01]  /*af7f0*/  STL [R1+0x5dc], R8 ;  /* 0x0005dc0801007387 */ /* 0x0001e20000100800 */
[----:B---3--:R-:W-:-:S03]  /*af800*/  VIADD R6, R20, 0xb ;  /* 0x0000000b14067836 */ /* 0x008fc60000000000 */
[----:B------:R1:W-:Y:S04]  /*af810*/  STL [R1+0x5d8], R7 ;  /* 0x0005d80701007387 */ /* 0x0003e80000100800 */
[----:B------:R3:W-:Y:S01]  /*af820*/  STL [R1+0x5d4], R6 ;  /* 0x0005d40601007387 */ /* 0x0007e20000100800 */
[C---:B0-----:R-:W-:Y:S02]  /*af830*/  VIADD R8, R20.reuse, 0xc ;  /* 0x0000000c14087836 */ /* 0x041fe40000000000 */
[----:B-1----:R-:W-:-:S03]  /*af840*/  VIADD R7, R20, 0xd ;  /* 0x0000000d14077836 */ /* 0x002fc60000000000 */
[----:B------:R0:W-:Y:S01]  /*af850*/  STL [R1+0x5d0], R8 ;  /* 0x0005d00801007387 */ /* 0x0001e20000100800 */
[----:B---3--:R-:W-:-:S03]  /*af860*/  VIADD R6, R20, 0xe ;  /* 0x0000000e14067836 */ /* 0x008fc60000000000 */
[----:B------:R1:W-:Y:S01]  /*af870*/  STL [R1+0x3b0], R7 ;  /* 0x0003b00701007387 */ /* 0x0003e20000100800 */
[----:B------:R-:W-:-:S03]  /*af880*/  VIADD R38, R20, 0x12 ;  /* 0x0000001214267836 */ /* 0x000fc60000000000 */
[----:B------:R3:W-:Y:S01]  /*af890*/  STL [R1+0x3ac], R6 ;  /* 0x0003ac0601007387 */ /* 0x0007e20000100800 */
[C---:B0-----:R-:W-:Y:S02]  /*af8a0*/  VIADD R8, R20.reuse, 0xf ;  /* 0x0000000f14087836 */ /* 0x041fe40000000000 */
[----:B-1----:R-:W-:-:S03]  /*af8b0*/  VIADD R7, R20, 0x10 ;  /* 0x0000001014077836 */ /* 0x002fc60000000000 */
[----:B------:R-:W-:Y:S01]  /*af8c0*/  STL [R1+0x3a8], R8 ;  /* 0x0003a80801007387 */ /* 0x000fe20000100800 */
[----:B---3--:R-:W-:-:S03]  /*af8d0*/  VIADD R6, R20, 0x11 ;  /* 0x0000001114067836 */ /* 0x008fc60000000000 */
[----:B------:R-:W-:Y:S04]  /*af8e0*/  STL [R1+0x3a4], R7 ;  /* 0x0003a40701007387 */ /* 0x000fe80000100800 */
[----:B------:R0:W-:Y:S04]  /*af8f0*/  STL [R1+0x3bbc], R38 ;  /* 0x003bbc2601007387 */ /* 0x0001e80000100800 */
[----:B------:R1:W-:Y:S01]  /*af900*/  STL [R1+0x3a0], R6 ;  /* 0x0003a00601007387 */ /* 0x0003e20000100800 */
[C---:B0-----:R-:W-:Y:S02]  /*af910*/  VIADD R38, R20.reuse, 0x14 ;  /* 0x0000001414267836 */ /* 0x041fe40000000000 */
[----:B-1----:R-:W-:-:S03]  /*af920*/  VIADD R6, R20, 0x13 ;  /* 0x0000001314067836 */ /* 0x002fc60000000000 */
        /* <DEDUP_REMOVED lines=8> */
[----:B------:R0:W-:Y:S01]  /*af9b0*/  STL [R1+0x3bcc], R38 ;  /* 0x003bcc2601007387 */ /* 0x0001e20000100800 */
[----:B------:R-:W-:-:S03]  /*af9c0*/  VIADD R37, R20, 0x1a ;  /* 0x0000001a14257836 */ /* 0x000fc60000000000 */
[----:B------:R1:W-:Y:S04]  /*af9d0*/  STL [R1+0x388], R6 ;  /* 0x0003880601007387 */ /* 0x0003e80000100800 */
[----:B------:R3:W-:Y:S01]  /*af9e0*/  STL [R1+0x3bd0], R37 ;  /* 0x003bd02501007387 */ /* 0x0007e20000100800 */
[C---:B0-----:R-:W-:Y:S02]  /*af9f0*/  VIADD R38, R20.reuse, 0x1b ;  /* 0x0000001b14267836 */ /* 0x041fe40000000000 */
[C---:B-1----:R-:W-:Y:S02]  /*afa00*/  VIADD R6, R20.reuse, 0x19 ;  /* 0x0000001914067836 */ /* 0x042fe40000000000 */
[----:B---3--:R-:W-:-:S03]  /*afa10*/  VIADD R37, R20, 0x1d ;  /* 0x0000001d14257836 */ /* 0x008fc60000000000 */
[----:B------:R0:W-:Y:S04]  /*afa20*/  STL [R1+0x380], R6 ;  /* 0x0003800601007387 */ /* 0x0001e80000100800 */
[----:B------:R1:W-:Y:S01]  /*afa30*/  STL [R1+0x3bd4], R38 ;  /* 0x003bd42601007387 */ /* 0x0003e20000100800 */
[----:B0-----:R-:W-:-:S03]  /*afa40*/  VIADD R6, R20, 0x1c ;  /* 0x0000001c14067836 */ /* 0x001fc60000000000 */
[----:B------:R0:W-:Y:S01]  /*afa50*/  STL [R1+0x3bd8], R37 ;  /* 0x003bd82501007387 */ /* 0x0001e20000100800 */
[----:B-1----:R-:W-:-:S03]  /*afa60*/  VIADD R38, R20, 0x1e ;  /* 0x0000001e14267836 */ /* 0x002fc60000000000 */
[----:B------:R1:W-:Y:S01]  /*afa70*/  STL [R1+0x374], R6 ;  /* 0x0003740601007387 */ /* 0x0003e20000100800 */
[----:B------:R-:W-:-:S03]  /*afa80*/  VIADD R36, R20, 0x22 ;  /* 0x0000002214247836 */ /* 0x000fc60000000000 */
        /* <DEDUP_REMOVED lines=8> */
[C---:B-1----:R-:W-:Y:S01]  /*afb10*/  VIADD R6, R20.reuse, 0x23 ;  /* 0x0000002314067836 */ /* 0x042fe20000000000 */
[----:B------:R0:W-:Y:S01]  /*afb20*/  STL [R1+0x3bec], R36 ;  /* 0x003bec2401007387 */ /* 0x0001e20000100800 */
[----:B---3--:R-:W-:-:S03]  /*afb30*/  VIADD R38, R20, 0x25 ;  /* 0x0000002514267836 */ /* 0x008fc60000000000 */
[----:B------:R1:W-:Y:S04]  /*afb40*/  STL [R1+0x3bf0], R37 ;  /* 0x003bf02501007387 */ /* 0x0003e80000100800 */
[----:B------:R3:W-:Y:S01]  /*afb50*/  STL [R1+0x358], R6 ;  /* 0x0003580601007387 */ /* 0x0007e20000100800 */
[----:B0-----:R-:W-:-:S03]  /*afb60*/  VIADD R36, R20, 0x26 ;  /* 0x0000002614247836 */ /* 0x001fc60000000000 */
[----:B------:R0:W-:Y:S01]  /*afb70*/  STL [R1+0x3bf4], R38 ;  /* 0x003bf42601007387 */ /* 0x0001e20000100800 */
[C---:B-1----:R-:W-:Y:S02]  /*afb80*/  VIADD R37, R20.reuse, 0x28 ;  /* 0x0000002814257836 */ /* 0x042fe40000000000 */
[C---:B---3--:R-:W-:Y:S01]  /*afb90*/  VIADD R6, R20.reuse, 0x27 ;  /* 0x0000002714067836 */ /* 0x048fe20000000000 */
[----:B------:R1:W-:Y:S01]  /*afba0*/  STL [R1+0x3bfc], R36 ;  /* 0x003bfc2401007387 */ /* 0x0003e20000100800 */
[C---:B------:R-:W-:Y:S02]  /*afbb0*/  VIADD R35, R20.reuse, 0x2a ;  /* 0x0000002a14237836 */ /* 0x040fe40000000000 */
[C---:B0-----:R-:W-:Y:S01]  /*afbc0*/  VIADD R38, R20.reuse, 0x29 ;  /* 0x0000002914267836 */ /* 0x041fe20000000000 */
[----:B------:R0:W-:Y:S04]  /*afbd0*/  STL [R1+0x3c00], R37 ;  /* 0x003c002501007387 */ /* 0x0001e80000100800 */
[----:B------:R3:W-:Y:S01]  /*afbe0*/  STL [R1+0x348], R6 ;  /* 0x0003480601007387 */ /* 0x0007e20000100800 */
[----:B-1----:R-:W-:-:S03]  /*afbf0*/  VIADD R36, R20, 0x2b ;  /* 0x0000002b14247836 */ /* 0x002fc60000000000 */
[----:B------:R1:W-:Y:S01]  /*afc00*/  STL [R1+0x3c04], R38 ;  /* 0x003c042601007387 */ /* 0x0003e20000100800 */
[----:B0-----:R-:W-:-:S03]  /*afc10*/  VIADD R37, R20, 0x2d ;  /* 0x0000002d14257836 */ /* 0x001fc60000000000 */
[----:B------:R0:W-:Y:S01]  /*afc20*/  STL [R1+0x3c08], R35 ;  /* 0x003c082301007387 */ /* 0x0001e20000100800 */
[----:B---3--:R-:W-:-:S03]  /*afc30*/  VIADD R6, R20, 0x2c ;  /* 0x0000002c14067836 */ /* 0x008fc60000000000 */
[----:B------:R3:W-:Y:S01]  /*afc40*/  STL [R1+0x3c0c], R36 ;  /* 0x003c0c2401007387 */ /* 0x0007e20000100800 */
[----:B-1----:R-:W-:-:S03]  /*afc50*/  VIADD R38, R20, 0x2e ;  /* 0x0000002e14267836 */ /* 0x002fc60000000000 */
[----:B------:R1:W-:Y:S01]  /*afc60*/  STL [R1+0x3c14], R37 ;  /* 0x003c142501007387 */ /* 0x0003e20000100800 */
[----:B0-----:R-:W-:-:S03]  /*afc70*/  VIADD R35, R20, 0x2f ;  /* 0x0000002f14237836 */ /* 0x001fc60000000000 */
[----:B------:R0:W-:Y:S01]  /*afc80*/  STL [R1+0x334], R6 ;  /* 0x0003340601007387 */ /* 0x0001e20000100800 */
[C---:B------:R-:W-:Y:S02]  /*afc90*/  VIADD R34, R20.reuse, 0x32 ;  /* 0x0000003214227836 */ /* 0x040fe40000000000 */
[C---:B---3--:R-:W-:Y:S01]  /*afca0*/  VIADD R36, R20.reuse, 0x30 ;  /* 0x0000003014247836 */ /* 0x048fe20000000000 */
        /* <DEDUP_REMOVED lines=15> */
[C---:B------:R-:W-:Y:S02]  /*afda0*/  VIADD R33, R20.reuse, 0x3a ;  /* 0x0000003a14217836 */ /* 0x040fe40000000000 */
[C---:B0-----:R-:W-:Y:S01]  /*afdb0*/  VIADD R37, R20.reuse, 0x39 ;  /* 0x0000003914257836 */ /* 0x041fe20000000000 */
        /* <DEDUP_REMOVED lines=27> */
[----:B------:R-:W-:Y:S01]  /*aff70*/  STL [R1+0x3c6c], R38 ;  /* 0x003c6c2601007387 */ /* 0x000fe20000100800 */
[C---:B------:R-:W-:Y:S02]  /*aff80*/  VIADD R11, R20.reuse, 0x4a ;  /* 0x0000004a140b7836 */ /* 0x040fe40000000000 */
[C---:B-1----:R-:W-:Y:S01]  /*aff90*/  VIADD R33, R20.reuse, 0x49 ;  /* 0x0000004914217836 */ /* 0x042fe20000000000 */
[----:B------:R-:W-:Y:S01]  /*affa0*/  STL [R1+0x3c70], R35 ;  /* 0x003c702301007387 */ /* 0x000fe20000100800 */
[----:B0-----:R-:W-:-:S03]  /*affb0*/  VIADD R32, R20, 0x4b ;  /* 0x0000004b14207836 */ /* 0x001fc60000000000 */
[----:B------:R-:W-:Y:S01]  /*affc0*/  STL [R1+0x3c74], R36 ;  /* 0x003c742401007387 */ /* 0x000fe20000100800 */
[----:B------:R-:W-:-:S03]  /*affd0*/  VIADD R61, R20, 0xaf ;  /* 0x000000af143d7836 */ /* 0x000fc60000000000 */
[----:B------:R-:W-:Y:S04]  /*affe0*/  STL [R1+0x3c78], R34 ;  /* 0x003c782201007387 */ /* 0x000fe80000100800 */
[----:B------:R0:W-:Y:S04]  /*afff0*/  STL [R1+0x2cc], R6 ;  /* 0x0002cc0601007387 */ /* 0x0001e80000100800 */
[----:B------:R-:W-:Y:S04]  /*b0000*/  STL [R1+0x3c80], R37 ;  /* 0x003c802501007387 */ /* 0x000fe80000100800 */
[----:B------:R-:W-:Y:S01]  /*b0010*/  STL [R1+0x3c84], R33 ;  /* 0x003c842101007387 */ /* 0x000fe20000100800 */
[----:B0-----:R-:W-:-:S03]  /*b0020*/  VIADD R6, R20, 0x4f ;  /* 0x0000004f14067836 */ /* 0x001fc60000000000 */
[----:B------:R-:W-:Y:S04]  /*b0030*/  STL [R1+0x3c88], R11 ;  /* 0x003c880b01007387 */ /* 0x000fe80000100800 */
[----:B------:R-:W-:Y:S04]  /*b0040*/  STL [R1+0x3c8c], R32 ;  /* 0x003c8c2001007387 */ /* 0x000fe80000100800 */
[----:B------:R-:W-:Y:S04]  /*b0050*/  STL [R1+0x2a8], R6 ;  /* 0x0002a80601007387 */ /* 0x000fe80000100800 */
[----:B------:R0:W-:Y:S04]  /*b0060*/  STL [R1+0x3bb0], R61 ;  /* 0x003bb03d01007387 */ /* 0x0001e80000100800 */
[----:B0-----:R-:W3:Y:S02]  /*b0070*/  LDL.LU R61, [R1+0x3c] ;  /* 0x00003c00013d7983 */ /* 0x001ee40000300800 */
[----:B---3--:R-:W-:-:S02]  /*b0080*/  VIADD R6, R61, 0xb0 ;  /* 0x000000b03d067836 */ /* 0x008fc40000000000 */
[C---:B------:R-:W-:Y:S02]  /*b0090*/  VIADD R8, R61.reuse, 0xb1 ;  /* 0x000000b13d087836 */ /* 0x040fe40000000000 */
[C---:B------:R-:W-:Y:S01]  /*b00a0*/  VIADD R7, R61.reuse, 0xb2 ;  /* 0x000000b23d077836 */ /* 0x040fe20000000000 */
[----:B------:R0:W-:Y:S01]  /*b00b0*/  STL [R1+0x280], R6 ;  /* 0x0002800601007387 */ /* 0x0001e20000100800 */
[----:B------:R-:W-:-:S03]  /*b00c0*/  VIADD R60, R61, 0xb7 ;  /* 0x000000b73d3c7836 */ /* 0x000fc60000000000 */
        /* <DEDUP_REMOVED lines=9> */
[----:B------:R-:W-:Y:S01]  /*b0160*/  STL [R1+0x3bb4], R60 ;  /* 0x003bb43c01007387 */ /* 0x000fe20000100800 */
[----:B0-----:R-:W-:-:S03]  /*b0170*/  VIADD R8, R61, 0xb9 ;  /* 0x000000b93d087836 */ /* 0x001fc60000000000 */
[----:B------:R0:W-:Y:S01]  /*b0180*/  STL [R1+0x268], R6 ;  /* 0x0002680601007387 */ /* 0x0001e20000100800 */
[----:B-1----:R-:W-:-:S05]  /*b0190*/  VIADD R7, R61, 0xb8 ;  /* 0x000000b83d077836 */ /* 0x002fca0000000000 */
[----:B------:R1:W-:Y:S01]  /*b01a0*/  STL [R1+0x260], R7 ;  /* 0x0002600701007387 */ /* 0x0003e20000100800 */
[----:B0-----:R-:W-:-:S03]  /*b01b0*/  VIADD R6, R61, 0xba ;  /* 0x000000ba3d067836 */ /* 0x001fc60000000000 */
[----:B------:R0:W-:Y:S04]  /*b01c0*/  STL [R1+0x25c], R8 ;  /* 0x00025c0801007387 */ /* 0x0001e80000100800 */
[----:B------:R3:W-:Y:S01]  /*b01d0*/  STL [R1+0x258], R6 ;  /* 0x0002580601007387 */ /* 0x0007e20000100800 */
[C---:B-1----:R-:W-:Y:S02]  /*b01e0*/  VIADD R7, R61.reuse, 0xbb ;  /* 0x000000bb3d077836 */ /* 0x042fe40000000000 */
[----:B0-----:R-:W-:-:S03]  /*b01f0*/  VIADD R8, R61, 0xbc ;  /* 0x000000bc3d087836 */ /* 0x001fc60000000000 */
[----:B------:R0:W-:Y:S01]  /*b0200*/  STL [R1+0x254], R7 ;  /* 0x0002540701007387 */ /* 0x0001e20000100800 */
[----:B---3--:R-:W-:-:S03]  /*b0210*/  VIADD R6, R61, 0xbd ;  /* 0x000000bd3d067836 */ /* 0x008fc60000000000 */
[----:B------:R1:W-:Y:S04]  /*b0220*/  STL [R1+0x250], R8 ;  /* 0x0002500801007387 */ /* 0x0003e80000100800 */
[----:B------:R3:W-:Y:S01]  /*b0230*/  STL [R1+0x24c], R6 ;  /* 0x00024c0601007387 */ /* 0x0007e20000100800 */
[C---:B0-----:R-:W-:Y:S02]  /*b0240*/  VIADD R7, R61.reuse, 0xbe ;  /* 0x000000be3d077836 */ /* 0x041fe40000000000 */
[----:B-1----:R-:W-:-:S03]  /*b0250*/  VIADD R8, R61, 0xc1 ;  /* 0x000000c13d087836 */ /* 0x002fc60000000000 */
[----:B------:R0:W-:Y:S01]  /*b0260*/  STL [R1+0x248], R7 ;  /* 0x0002480701007387 */ /* 0x0001e20000100800 */
[----:B---3--:R-:W-:-:S05]  /*b0270*/  VIADD R6, R61, 0xc0 ;  /* 0x000000c03d067836 */ /* 0x008fca0000000000 */
        /* <DEDUP_REMOVED lines=8> */
[----:B------:R1:W-:Y:S01]  /*b0300*/  STL [R1+0x230], R8 ;  /* 0x0002300801007387 */ /* 0x0003e20000100800 */
[----:B0-----:R-:W-:-:S03]  /*b0310*/  VIADD R6, R61, 0xc6 ;  /* 0x000000c63d067836 */ /* 0x001fc60000000000 */
[----:B------:R0:W-:Y:S04]  /*b0320*/  STL [R1+0x22c], R7 ;  /* 0x00022c0701007387 */ /* 0x0001e80000100800 */
[----:B------:R3:W-:Y:S01]  /*b0330*/  STL [R1+0x228], R6 ;  /* 0x0002280601007387 */ /* 0x0007e20000100800 */
[C---:B-1----:R-:W-:Y:S02]  /*b0340*/  VIADD R8, R61.reuse, 0xc9 ;  /* 0x000000c93d087836 */ /* 0x042fe40000000000 */
[C---:B0-----:R-:W-:Y:S02]  /*b0350*/  VIADD R7, R61.reuse, 0xc8 ;  /* 0x000000c83d077836 */ /* 0x041fe40000000000 */
[----:B---3--:R-:W-:-:S03]  /*b0360*/  VIADD R6, R61, 0xca ;  /* 0x000000ca3d067836 */ /* 0x008fc60000000000 */
[----:B------:R0:W-:Y:S04]  /*b0370*/  STL [R1+0x220], R7 ;  /* 0x0002200701007387 */ /* 0x0001e80000100800 */
        /* <DEDUP_REMOVED lines=9> */
[C---:B-1----:R-:W-:Y:S02]  /*b0410*/  VIADD R8, R61.reuse, 0xd1 ;  /* 0x000000d13d087836 */ /* 0x042fe40000000000 */
[C---:B---3--:R-:W-:Y:S01]  /*b0420*/  VIADD R6, R61.reuse, 0xd0 ;  /* 0x000000d03d067836 */ /* 0x048fe20000000000 */
[----:B------:R0:W-:Y:S04]  /*b0430*/  STL [R1+0x208], R7 ;  /* 0x0002080701007387 */ /* 0x0001e80000100800 */
[----:B------:R1:W-:Y:S04]  /*b0440*/  STL [R1+0x200], R6 ;  /* 0x0002000601007387 */ /* 0x0003e80000100800 */
[----:B------:R3:W-:Y:S01]  /*b0450*/  STL [R1+0x1fc], R8 ;  /* 0x0001fc0801007387 */ /* 0x0007e20000100800 */
[----:B0-----:R-:W-:-:S02]  /*b0460*/  VIADD R7, R61, 0xd2 ;  /* 0x000000d23d077836 */ /* 0x001fc40000000000 */
        /* <DEDUP_REMOVED lines=9> */
[----:B------:R1:W-:Y:S04]  /*b0500*/  STL [R1+0x1e8], R6 ;  /* 0x0001e80601007387 */ /* 0x0003e80000100800 */
[----:B------:R-:W-:Y:S04]  /*b0510*/  STL [R1+0x1e0], R8 ;  /* 0x0001e00801007387 */ /* 0x000fe80000100800 */
[----:B------:R-:W3:Y:S01]  /*b0520*/  LDL.LU R60, [R1+0x61c] ;  /* 0x00061c00013c7983 */ /* 0x000ee20000300800 */
[C---:B0-----:R-:W-:Y:S02]  /*b0530*/  VIADD R7, R61.reuse, 0xd9 ;  /* 0x000000d93d077836 */ /* 0x041fe40000000000 */
[----:B-1----:R-:W-:-:S02]  /*b0540*/  VIADD R6, R61, 0xda ;  /* 0x000000da3d067836 */ /* 0x002fc40000000000 */
[----:B------:R-:W-:Y:S01]  /*b0550*/  VIADD R15, R61, 0xdb ;  /* 0x000000db3d0f7836 */ /* 0x000fe20000000000 */
[----:B------:R-:W-:Y:S01]  /*b0560*/  STL [R1+0x1dc], R7 ;  /* 0x0001dc0701007387 */ /* 0x000fe20000100800 */
[----:B------:R-:W-:-:S03]  /*b0570*/  VIADD R5, R20, 0x2 ;  /* 0x0000000214057836 */ /* 0x000fc60000000000 */
[----:B------:R-:W-:Y:S04]  /*b0580*/  STL [R1+0x1d8], R6 ;  /* 0x0001d80601007387 */ /* 0x000fe80000100800 */
[----:B------:R0:W-:Y:S02]  /*b0590*/  STL [R1+0x3b90], R15 ;  /* 0x003b900f01007387 */ /* 0x0001e40000100800 */
[----:B0-----:R-:W-:-:S05]  /*b05a0*/  IMAD.MOV.U32 R15, RZ, RZ, R5 ;  /* 0x000000ffff0f7224 */ /* 0x001fca00078e0005 */
[----:B------:R-:W-:Y:S02]  /*b05b0*/  ISETP.GE.AND P3, PT, R15, UR53, PT ;  /* 0x000000350f007c0c */ /* 0x000fe4000bf66270 */
[----:B------:R-:W-:Y:S02]  /*b05c0*/  LOP3.LUT R41, R41, 0x7fffffff, RZ, 0xc0, !PT ;  /* 0x7fffffff29297812 */ /* 0x000fe400078ec0ff */
[----:B------:R-:W-:Y:S01]  /*b05d0*/  LOP3.LUT R42, R42, 0xffffffdf, RZ, 0xc0, !PT ;  /* 0xffffffdf2a2a7812 */ /* 0x000fe200078ec0ff */
[----:B------:R-:W-:Y:S01]  /*b05e0*/  VIADD R40, R20, 0xad ;  /* 0x000000ad14287836 */ /* 0x000fe20000000000 */
[----:B--2---:R-:W-:Y:S01]  /*b05f0*/  ISETP.LT.AND P4, PT, R2, UR40, !P3 ;  /* 0x0000002802007c0c */ /* 0x004fe2000df81270 */
[----:B------:R-:W-:Y:S01]  /*b0600*/  VIADD R14, R61, 0xdc ;  /* 0x000000dc3d0e7836 */ /* 0x000fe20000000000 */
[----:B----4-:R-:W-:Y:S01]  /*b0610*/  ISETP.LT.AND P5, PT, R3, UR32, !P3 ;  /* 0x0000002003007c0c */ /* 0x010fe2000dfa1270 */
[C---:B------:R-:W-:Y:S01]  /*b0620*/  VIADD R39, R20.reuse, 0xae ;  /* 0x000000ae14277836 */ /* 0x040fe20000000000 */
[----:B------:R-:W-:Y:S01]  /*b0630*/  ULDC UR40, c[0x0][0x228] ;  /* 0x00008a0000287ab9 */ /* 0x000fe20000000800 */
[----:B------:R-:W-:Y:S01]  /*b0640*/  VIADD R32, R20, 0x55 ;  /* 0x0000005514207836 */ /* 0x000fe20000000000 */
[----:B------:R-:W-:-:S07]  /*b0650*/  ULDC UR53, c[0x0][0x228] ;  /* 0x00008a0000357ab9 */ /* 0x000fce0000000800 */
[----:B------:R-:W-:Y:S01]  /*b0660*/  @P4 LOP3.LUT R44, R44, 0x2, RZ, 0xfc, !PT ;  /* 0x000000022c2c4812 */ /* 0x000fe200078efcff */
[----:B------:R-:W-:Y:S01]  /*b0670*/  STL [R1+0x3b94], R14 ;  /* 0x003b940e01007387 */ /* 0x000fe20000100800 */
[----:B------:R-:W-:Y:S01]  /*b0680*/  ISETP.LT.AND P4, PT, R4, UR30, !P3 ;  /* 0x0000001e04007c0c */ /* 0x000fe2000df81270 */
[----:B------:R-:W-:Y:S01]  /*b0690*/  VIADD R11, R20, 0x54 ;  /* 0x00000054140b7836 */ /* 0x000fe20000000000 */
[----:B------:R-:W-:Y:S01]  /*b06a0*/  ISETP.LT.AND P3, PT, R0, UR26, !P3 ;  /* 0x0000001a00007c0c */ /* 0x000fe2000df61270 */
[----:B------:R-:W-:Y:S01]  /*b06b0*/  VIADD R33, R20, 0x53 ;  /* 0x0000005314217836 */ /* 0x000fe20000000000 */
[----:B------:R-:W-:Y:S01]  /*b06c0*/  LOP3.LUT R44, R44, 0xfffffffe, RZ, 0xc0, !PT ;  /* 0xfffffffe2c2c7812 */ /* 0x000fe200078ec0ff */
[----:B------:R-:W-:Y:S01]  /*b06d0*/  ULDC UR30, c[0x0][0x228] ;  /* 0x00008a00001e7ab9 */ /* 0x000fe20000000800 */
[----:B------:R-:W-:Y:S01]  /*b06e0*/  ULDC UR32, c[0x0][0x228] ;  /* 0x00008a0000207ab9 */ /* 0x000fe20000000800 */
[----:B------:R-:W-:-:S06]  /*b06f0*/  VIADD R37, R20, 0x52 ;  /* 0x0000005214257836 */ /* 0x000fcc0000000000 */
[----:B------:R-:W-:Y:S01]  /*b0700*/  @P4 LOP3.LUT R41, R41, 0x80000000, RZ, 0xfc, !PT ;  /* 0x8000000029294812 */ /* 0x000fe200078efcff */
[----:B------:R-:W-:-:S03]  /*b0710*/  ULDC UR26, c[0x0][0x228] ;  /* 0x00008a00001a7ab9 */ /* 0x000fc60000000800 */
[----:B------:R-:W-:-:S04]  /*b0720*/  LOP3.LUT R41, R41, 0xbfffffff, RZ, 0xc0, !PT ;  /* 0xbfffffff29297812 */ /* 0x000fc800078ec0ff */
[----:B------:R-:W-:Y:S02]  /*b0730*/  @P3 LOP3.LUT R41, R41, 0x40000000, RZ, 0xfc, !PT ;  /* 0x4000000029293812 */ /* 0x000fe400078efcff */
[----:B------:R-:W-:Y:S02]  /*b0740*/  @P5 LOP3.LUT R44, R44, 0x1, RZ, 0xfc, !PT ;  /* 0x000000012c2c5812 */ /* 0x000fe400078efcff */
[----:B------:R-:W-:Y:S02]  /*b0750*/  LOP3.LUT R41, R41, 0xdfffffff, RZ, 0xc0, !PT ;  /* 0xdfffffff29297812 */ /* 0x000fe400078ec0ff */
[----:B---3--:R-:W-:Y:S01]  /*b0760*/  ISETP.GE.AND P3, PT, R60, UR49, PT ;  /* 0x000000313c007c0c */ /* 0x008fe2000bf66270 */
[----:B------:R-:W-:Y:S01]  /*b0770*/  VIADD R10, R20, 0x51 ;  /* 0x00000051140a7836 */ /* 0x000fe20000000000 */
[----:B------:R-:W-:Y:S02]  /*b0780*/  ULDC UR49, c[0x0][0x228] ;  /* 0x00008a0000317ab9 */ /* 0x000fe40000000800 */
[----:B------:R-:W-:Y:S01]  /*b0790*/  ISETP.LT.AND P5, PT, R2, UR24, !P3 ;  /* 0x0000001802007c0c */ /* 0x000fe2000dfa1270 */
[C---:B------:R-:W-:Y:S01]  /*b07a0*/  VIADD R34, R20.reuse, 0x50 ;  /* 0x0000005014227836 */ /* 0x040fe20000000000 */
[----:B------:R-:W-:Y:S01]  /*b07b0*/  ISETP.LT.AND P4, PT, R3, UR36, !P3 ;  /* 0x0000002403007c0c */ /* 0x000fe2000df81270 */
[----:B------:R-:W-:-:S02]  /*b07c0*/  VIADD R36, R20, 0x4e ;  /* 0x0000004e14247836 */ /* 0x000fc40000000000 */
[C---:B------:R-:W-:Y:S02]  /*b07d0*/  VIADD R35, R20.reuse, 0x4d ;  /* 0x0000004d14237836 */ /* 0x040fe40000000000 */
[----:B------:R-:W-:Y:S01]  /*b07e0*/  VIADD R38, R20, 0x4c ;  /* 0x0000004c14267836 */ /* 0x000fe20000000000 */
[----:B------:R-:W-:Y:S01]  /*b07f0*/  ISETP.LT.AND P6, PT, R61, UR47, !P6 ;  /* 0x0000002f3d007c0c */ /* 0x000fe2000f7c1270 */
[----:B------:R-:W-:Y:S01]  /*b0800*/  ULDC UR47, c[0x0][0x228] ;  /* 0x00008a00002f7ab9 */ /* 0x000fe20000000800 */
[----:B------:R-:W-:Y:S01]  /*b0810*/  ULDC UR36, c[0x0][0x228] ;  /* 0x00008a0000247ab9 */ /* 0x000fe20000000800 */
[----:B------:R-:W-:Y:S02]  /*b0820*/  ULDC UR24, c[0x0][0x228] ;  /* 0x00008a0000187ab9 */ /* 0x000fe40000000800 */
[----:B------:R-:W-:Y:S02]  /*b0830*/  @P5 LOP3.LUT R41, R41, 0x20000000, RZ, 0xfc, !PT ;  /* 0x2000000029295812 */ /* 0x000fe400078efcff */
[----:B------:R-:W-:-:S02]  /*b0840*/  @P4 LOP3.LUT R42, R42, 0x20, RZ, 0xfc, !PT ;  /* 0x000000202a2a4812 */ /* 0x000fc400078efcff */
[----:B------:R-:W-:Y:S01]  /*b0850*/  ISETP.LT.AND P5, PT, R4, UR34, !P3 ;  /* 0x0000002204007c0c */ /* 0x000fe2000dfa1270 */
[----:B------:R-:W-:Y:S01]  /*b0860*/  ULDC UR34, c[0x0][0x228] ;  /* 0x00008a0000227ab9 */ /* 0x000fe20000000800 */
[----:B------:R-:W-:Y:S01]  /*b0870*/  ISETP.LT.AND P4, PT, R0, UR28, !P3 ;  /* 0x0000001c00007c0c */ /* 0x000fe2000df81270 */
[----:B------:R-:W-:Y:S01]  /*b0880*/  ULDC UR28, c[0x0][0x228] ;  /* 0x00008a00001c7ab9 */ /* 0x000fe20000000800 */
[----:B------:R-:W-:Y:S01]  /*b0890*/  ISETP.LT.AND P3, PT, R3, UR22, !P2 ;  /* 0x0000001603007c0c */ /* 0x000fe2000d761270 */
[----:B------:R-:W-:Y:S01]  /*b08a0*/  ULDC UR22, c[0x0][0x228] ;  /* 0x00008a0000167ab9 */ /* 0x000fe20000000800 */
[----:B------:R-:W-:Y:S01]  /*b08b0*/  ISETP.LT.AND P2, PT, R2, UR20, !P2 ;  /* 0x0000001402007c0c */ /* 0x000fe2000d741270 */
[----:B------:R-:W-:Y:S01]  /*b08c0*/  ULDC UR20, c[0x0][0x228] ;  /* 0x00008a0000147ab9 */ /* 0x000fe20000000800 */
[----:B------:R-:W-:-:S09]  /*b08d0*/  LOP3.LUT R41, R41, 0xefffffff, RZ, 0xc0, !PT ;  /* 0xefffffff29297812 */ /* 0x000fd200078ec0ff */
[----:B------:R-:W-:-:S04]  /*b08e0*/  @P3 LOP3.LUT R41, R41, 0x10000000, RZ, 0xfc, !PT ;  /* 0x1000000029293812 */ /* 0x000fc800078efcff */
[----:B------:R-:W-:-:S04]  /*b08f0*/  LOP3.LUT R41, R41, 0xf7ffffff, RZ, 0xc0, !PT ;  /* 0xf7ffffff29297812 */ /* 0x000fc800078ec0ff */
[----:B------:R-:W-:Y:S02]  /*b0900*/  @P2 LOP3.LUT R41, R41, 0x8000000, RZ, 0xfc, !PT ;  /* 0x0800000029292812 */ /* 0x000fe400078efcff */
[----:B------:R-:W-:Y:S01]  /*b0910*/  ISETP.GE.AND P2, PT, R40, UR51, PT ;  /* 0x0000003328007c0c */ /* 0x000fe2000bf46270 */
[----:B------:R-:W-:Y:S01]  /*b0920*/  ULDC UR51, c[0x0][0x228] ;  /* 0x00008a0000337ab9 */ /* 0x000fe20000000800 */
[----:B------:R-:W2:Y:S01]  /*b0930*/  LDL.LU R40, [R1+0x3c94] ;  /* 0x003c940001287983 */ /* 0x000ea20000300800 */
[----:B------:R-:W-:-:S04]  /*b0940*/  LOP3.LUT R42, R42, 0xffffffef, RZ, 0xc0, !PT ;  /* 0xffffffef2a2a7812 */ /* 0x000fc800078ec0ff */
[----:B------:R-:W-:Y:S02]  /*b0950*/  @P5 LOP3.LUT R42, R42, 0x10, RZ, 0xfc, !PT ;  /* 0x000000102a2a5812 */ /* 0x000fe400078efcff */
[----:B------:R-:W-:Y:S01]  /*b0960*/  ISETP.LT.AND P5, PT, R0, UR18, !P2 ;  /* 0x0000001200007c0c */ /* 0x000fe2000d7a1270 */
[----:B------:R-:W-:Y:S01]  /*b0970*/  ULDC UR18, c[0x0][0x228] ;  /* 0x00008a0000127ab9 */ /* 0x000fe20000000800 */
[----:B------:R-:W-:Y:S02]  /*b0980*/  LOP3.LUT R42, R42, 0xfffffff7, RZ, 0xc0, !PT ;  /* 0xfffffff72a2a7812 */ /* 0x000fe400078ec0ff */
[----:B------:R-:W-:Y:S02]  /*b0990*/  LOP3.LUT R41, R41, 0xfbffffff, RZ, 0xc0, !PT ;  /* 0xfbffffff29297812 */ /* 0x000fe400078ec0ff */
[----:B------:R-:W-:Y:S02]  /*b09a0*/  @P4 LOP3.LUT R42, R42, 0x8, RZ, 0xfc, !PT ;  /* 0x000000082a2a4812 */ /* 0x000fe400078efcff */
[----:B------:R-:W-:Y:S01]  /*b09b0*/  ISETP.LT.AND P4, PT, R4, UR16, !P2 ;  /* 0x0000001004007c0c */ /* 0x000fe2000d781270 */
[----:B------:R-:W-:Y:S01]  /*b09c0*/  ULDC UR16, c[0x0][0x228] ;  /* 0x00008a0000107ab9 */ /* 0x000fe20000000800 */
[----:B------:R-:W-:Y:S01]  /*b09d0*/  ISETP.LT.AND P3, PT, R3, UR14, !P2 ;  /* 0x0000000e03007c0c */ /* 0x000fe2000d761270 */
[----:B------:R-:W-:-:S02]  /*b09e0*/  ULDC UR14, c[0x0][0x228] ;  /* 0x00008a00000e7ab9 */ /* 0x000fc40000000800 */
        /* <DEDUP_REMOVED lines=11> */
[----:B------:R-:W3:Y:S01]  /*b0aa0*/  LDL.LU R39, [R1+0x3c90] ;  /* 0x003c900001277983 */ /* 0x000ee20000300800 */
        /* <DEDUP_REMOVED lines=12> */
[----:B------:R-:W-:Y:S02]  /*b0b70*/  @P3 LOP3.LUT R41, R41, 0x100000, RZ, 0xfc, !PT ;  /* 0x0010000029293812 */ /* 0x000fe400078efcff */
[----:B------:R-:W-:Y:S01]  /*b0b80*/  ISETP.LT.AND P3, PT, R3, UR40, !P1 ;  /* 0x0000002803007c0c */ /* 0x000fe2000cf61270 */
[----:B------:R-:W-:Y:S01]  /*b0b90*/  ULDC.64 UR40, c[0x0][0x228] ;  /* 0x00008a0000287ab9 */ /* 0x000fe20000000a00 */
[----:B------:R-:W-:-:S11]  /*b0ba0*/  LOP3.LUT R41, R41, 0xfff7ffff, RZ, 0xc0, !PT ;  /* 0xfff7ffff29297812 */ /* 0x000fd600078ec0ff */
[----:B------:R-:W-:-:S04]  /*b0bb0*/  @P3 LOP3.LUT R41, R41, 0x80000, RZ, 0xfc, !PT ;  /* 0x0008000029293812 */ /* 0x000fc800078efcff */
[----:B------:R-:W-:Y:S02]  /*b0bc0*/  LOP3.LUT R41, R41, 0xfffbffff, RZ, 0xc0, !PT ;  /* 0xfffbffff29297812 */ /* 0x000fe400078ec0ff */
[----:B--2---:R-:W-:-:S04]  /*b0bd0*/  LOP3.LUT R40, R40, 0xfffffeff, RZ, 0xc0, !PT ;  /* 0xfffffeff28287812 */ /* 0x004fc800078ec0ff */
[----:B------:R-:W-:Y:S02]  /*b0be0*/  @P2 LOP3.LUT R40, R40, 0x100, RZ, 0xfc, !PT ;  /* 0x0000010028282812 */ /* 0x000fe400078efcff */
[----:B------:R-:W-:Y:S01]  /*b0bf0*/  ISETP.LT.AND P2, PT, R4, UR61, !P1 ;  /* 0x0000003d04007c0c */ /* 0x000fe2000cf41270 */
[----:B------:R-:W-:Y:S01]  /*b0c00*/  ULDC UR61, c[0x0][0x228] ;  /* 0x00008a00003d7ab9 */ /* 0x000fe20000000800 */
[----:B------:R-:W-:Y:S01]  /*b0c10*/  ISETP.LT.AND P1, PT, R0, UR60, !P1 ;  /* 0x0000003c00007c0c */ /* 0x000fe2000cf21270 */
[----:B------:R-:W-:-:S10]  /*b0c20*/  ULDC UR60, c[0x0][0x228] ;  /* 0x00008a00003c7ab9 */ /* 0x000fd40000000800 */
[----:B------:R-:W-:-:S04]  /*b0c30*/  @P2 LOP3.LUT R41, R41, 0x40000, RZ, 0xfc, !PT ;  /* 0x0004000029292812 */ /* 0x000fc800078efcff */
[----:B------:R-:W-:-:S04]  /*b0c40*/  LOP3.LUT R41, R41, 0xfffdffff, RZ, 0xc0, !PT ;  /* 0xfffdffff29297812 */ /* 0x000fc800078ec0ff */
[----:B------:R-:W-:Y:S02]  /*b0c50*/  @P1 LOP3.LUT R41, R41, 0x20000, RZ, 0xfc, !PT ;  /* 0x0002000029291812 */ /* 0x000fe400078efcff */
[----:B------:R-:W-:Y:S02]  /*b0c60*/  ISETP.GE.AND P1, PT, R32, UR43, PT ;  /* 0x0000002b20007c0c */ /* 0x000fe4000bf26270 */
[----:B------:R-:W-:Y:S01]  /*b0c70*/  LOP3.LUT R41, R41, 0xfffeffff, RZ, 0xc0, !PT ;  /* 0xfffeffff29297812 */ /* 0x000fe200078ec0ff */
[----:B------:R-:W2:Y:S01]  /*b0c80*/  LDL.LU R32, [R1+0x3c8c] ;  /* 0x003c8c0001207983 */ /* 0x000ea20000300800 */
[----:B------:R-:W-:Y:S02]  /*b0c90*/  ISETP.LT.AND P4, PT, R2, UR40, !P1 ;  /* 0x0000002802007c0c */ /* 0x000fe4000cf81270 */
[----:B------:R-:W-:Y:S01]  /*b0ca0*/  ISETP.LT.AND P3, PT, R3, UR42, !P1 ;  /* 0x0000002a03007c0c */ /* 0x000fe2000cf61270 */
[----:B------:R-:W-:Y:S01]  /*b0cb0*/  ULDC.64 UR42, c[0x0][0x228] ;  /* 0x00008a00002a7ab9 */ /* 0x000fe20000000a00 */
        /* <DEDUP_REMOVED lines=13> */
[----:B------:R-:W4:Y:S01]  /*b0d90*/  LDL.LU R11, [R1+0x3c88] ;  /* 0x003c8800010b7983 */ /* 0x000f220000300800 */
[----:B------:R-:W-:Y:S02]  /*b0da0*/  ISETP.LT.AND P4, PT, R2, UR42, !P1 ;  /* 0x0000002a02007c0c */ /* 0x000fe4000cf81270 */
        /* <DEDUP_REMOVED lines=16> */
[----:B------:R-:W-:Y:S02]  /*b0eb0*/  ISETP.LT.AND P4, PT, R2, UR54, !P1 ;  /* 0x0000003602007c0c */ /* 0x000fe4000cf81270 */
        /* <DEDUP_REMOVED lines=8> */
[----:B------:R-:W-:Y:S01]  /*b0f40*/  ULDC.64 UR38, c[0x0][0x228] ;  /* 0x00008a0000267ab9 */ /* 0x000fe20000000a00 */
[----:B------:R-:W-:-:S04]  /*b0f50*/  LOP3.LUT R41, R41, 0xffffffbf, RZ, 0xc0, !PT ;  /* 0xffffffbf29297812 */ /* 0x000fc800078ec0ff */
[----:B------:R-:W-:-:S04]  /*b0f60*/  @P2 LOP3.LUT R41, R41, 0x40, RZ, 0xfc, !PT ;  /* 0x0000004029292812 */ /* 0x000fc800078efcff */
[----:B------:R-:W-:-:S04]  /*b0f70*/  LOP3.LUT R41, R41, 0xffffffdf, RZ, 0xc0, !PT ;  /* 0xffffffdf29297812 */ /* 0x000fc800078ec0ff */
[----:B------:R-:W-:Y:S02]  /*b0f80*/  @P1 LOP3.LUT R41, R41, 0x20, RZ, 0xfc, !PT ;  /* 0x0000002029291812 */ /* 0x000fe400078efcff */
[----:B------:R-:W-:Y:S01]  /*b0f90*/  ISETP.GE.AND P1, PT, R37, UR41, PT ;  /* 0x0000002925007c0c */ /* 0x000fe2000bf26270 */
[----:B------:R-:W-:Y:S01]  /*b0fa0*/  ULDC.64 UR40, c[0x0][0x228] ;  /* 0x00008a0000287ab9 */ /* 0x000fe20000000a00 */
        /* <DEDUP_REMOVED lines=17> */
[----:B------:R-:W-:Y:S01]  /*b10c0*/  ULDC.64 UR42, c[0x0][0x228] ;  /* 0x00008a00002a7ab9 */ /* 0x000fe20000000a00 */
[----:B------:R-:W2:Y:S04]  /*b10d0*/  LDL.LU R10, [R1+0x3c7c] ;  /* 0x003c7c00010a7983 */ /* 0x000ea80000300800 */
[----:B------:R-:W4:Y:S01]  /*b10e0*/  LDL.LU R60, [R1+0x2a8] ;  /* 0x0002a800013c7983 */ /* 0x000f220000300800 */
        /* <DEDUP_REMOVED lines=9> */
[----:B------:R-:W-:Y:S02]  /*b1180*/  @P4 LOP3.LUT R41, R41, 0x1, RZ, 0xfc, !PT ;  /* 0x0000000129294812 */ /* 0x000fe400078efcff */
[----:B--2---:R-:W-:-:S04]  /*b1190*/  LOP3.LUT R10, R10, 0x7fffffff, RZ, 0xc0, !PT ;  /* 0x7fffffff0a0a7812 */ /* 0x004fc800078ec0ff */
[----:B------:R-:W-:-:S04]  /*b11a0*/  @P3 LOP3.LUT R10, R10, 0x80000000, RZ, 0xfc, !PT ;  /* 0x800000000a0a3812 */ /* 0x000fc800078efcff */
[----:B------:R-:W-:-:S04]  /*b11b0*/  LOP3.LUT R10, R10, 0xbfffffff, RZ, 0xc0, !PT ;  /* 0xbfffffff0a0a7812 */ /* 0x000fc800078ec0ff */
[----:B------:R-:W-:-:S04]  /*b11c0*/  @P2 LOP3.LUT R10, R10, 0x40000000, RZ, 0xfc, !PT ;  /* 0x400000000a0a2812 */ /* 0x000fc800078efcff */
[----:B------:R-:W-:-:S04]  /*b11d0*/  LOP3.LUT R10, R10, 0xdfffffff, RZ, 0xc0, !PT ;  /* 0xdfffffff0a0a7812 */ /* 0x000fc800078ec0ff */
[----:B------:R-:W-:Y:S02]  /*b11e0*/  @P1 LOP3.LUT R10, R10, 0x20000000, RZ, 0xfc, !PT ;  /* 0x200000000a0a1812 */ /* 0x000fe400078efcff */
[----:B------:R-:W-:Y:S01]  /*b11f0*/  ISETP.GE.AND P1, PT, R34, UR55, PT ;  /* 0x0000003722007c0c */ /* 0x000fe2000bf26270 */
[----:B------:R-:W-:Y:S01]  /*b1200*/  ULDC.64 UR54, c[0x0][0x228] ;  /* 0x00008a0000367ab9 */ /* 0x000fe20000000a00 */
[----:B------:R-:W-:Y:S01]  /*b1210*/  LOP3.LUT R10, R10, 0xefffffff, RZ, 0xc0, !PT ;  /* 0xefffffff0a0a7812 */ /* 0x000fe200078ec0ff */
[----:B------:R-:W2:Y:S01]  /*b1220*/  LDL.LU R34, [R1+0x3c78] ;  /* 0x003c780001227983 */ /* 0x000ea20000300800 */
        /* <DEDUP_REMOVED lines=15> */
[----:B----4-:R-:W-:Y:S01]  /*b1320*/  ISETP.GE.AND P1, PT, R60, UR39, PT ;  /* 0x000000273c007c0c */ /* 0x010fe2000bf26270 */
[----:B------:R-:W-:-:S03]  /*b1330*/  ULDC.64 UR38, c[0x0][0x228] ;  /* 0x00008a0000267ab9 */ /* 0x000fc60000000a00 */
[----:B------:R-:W-:Y:S01]  /*b1340*/  ISETP.LT.AND P4, PT, R2, UR54, !P1 ;  /* 0x0000003602007c0c */ /* 0x000fe2000cf81270 */
[----:B------:R-:W-:Y:S01]  /*b1350*/  ULDC UR54, c[0x0][0x228] ;  /* 0x00008a0000367ab9 */ /* 0x000fe20000000800 */
[----:B------:R-:W-:Y:S01]  /*b1360*/  ISETP.LT.AND P3, PT, R3, UR57, !P1 ;  /* 0x0000003903007c0c */ /* 0x000fe2000cf61270 */
[----:B------:R-:W-:Y:S01]  /*b1370*/  ULDC UR57, c[0x0][0x228] ;  /* 0x00008a0000397ab9 */ /* 0x000fe20000000800 */
[----:B------:R-:W-:Y:S02]  /*b1380*/  LOP3.LUT R10, R10, 0xfeffffff, RZ, 0xc0, !PT ;  /* 0xfeffffff0a0a7812 */ /* 0x000fe400078ec0ff */
[----:B------:R-:W-:Y:S01]  /*b1390*/  ISETP.LT.AND P2, PT, R4, UR58, !P1 ;  /* 0x0000003a04007c0c */ /* 0x000fe2000cf41270 */
        /* <DEDUP_REMOVED lines=24> */
[----:B------:R-:W-:Y:S02]  /*b1520*/  @P3 LOP3.LUT R10, R10, 0x40000, RZ, 0xfc, !PT ;  /* 0x000400000a0a3812 */ /* 0x000fe400078efcff */
[----:B------:R-:W-:Y:S02]  /*b1530*/  ISETP.GE.AND P1, PT, R35, UR43, PT ;  /* 0x0000002b23007c0c */ /* 0x000fe4000bf26270 */
[----:B------:R-:W-:Y:S01]  /*b1540*/  LOP3.LUT R10, R10, 0xfffdffff, RZ, 0xc0, !PT ;  /* 0xfffdffff0a0a7812 */ /* 0x000fe200078ec0ff */
[----:B------:R-:W4:Y:S03]  /*b1550*/  LDL.LU R35, [R1+0x3c70] ;  /* 0x003c700001237983 */ /* 0x000f260000300800 */
[----:B------:R-:W-:Y:S02]  /*b1560*/  @P2 LOP3.LUT R10, R10, 0x20000, RZ, 0xfc, !PT ;  /* 0x000200000a0a2812 */ /* 0x000fe400078efcff */
[----:B------:R-:W-:-:S02]  /*b1570*/  ISETP.LT.AND P2, PT, R2, UR40, !P1 ;  /* 0x0000002802007c0c */ /* 0x000fc4000cf41270 */
[----:B------:R-:W-:Y:S02]  /*b1580*/  ISETP.LT.AND P4, PT, R3, UR54, !P1 ;  /* 0x0000003603007c0c */ /* 0x000fe4000cf81270 */
[----:B------:R-:W-:Y:S02]  /*b1590*/  LOP3.LUT R10, R10, 0xfffeffff, RZ, 0xc0, !PT ;  /* 0xfffeffff0a0a7812 */ /* 0x000fe400078ec0ff */
[----:B------:R-:W-:Y:S01]  /*b15a0*/  ISETP.LT.AND P3, PT, R4, UR42, !P1 ;  /* 0x0000002a04007c0c */ /* 0x000fe2000cf61270 */
[----:B------:R-:W-:-:S06]  /*b15b0*/  ULDC.64 UR42, c[0x0][0x228] ;  /* 0x00008a00002a7ab9 */ /* 0x000fcc0000000a00 */
[----:B------:R-:W-:-:S04]  /*b15c0*/  @P2 LOP3.LUT R10, R10, 0x10000, RZ, 0xfc, !PT ;  /* 0x000100000a0a2812 */ /* 0x000fc800078efcff */
[----:B------:R-:W-:-:S04]  /*b15d0*/  LOP3.LUT R10, R10, 0xffff7fff, RZ, 0xc0, !PT ;  /* 0xffff7fff0a0a7812 */ /* 0x000fc800078ec0ff */
[----:B------:R-:W-:Y:S02]  /*b15e0*/  @P4 LOP3.LUT R10, R10, 0x8000, RZ, 0xfc, !PT ;  /* 0x000080000a0a4812 */ /* 0x000fe400078efcff */
[----:B------:R-:W-:Y:S01]  /*b15f0*/  ISETP.LT.AND P2, PT, R0, UR61, !P1 ;  /* 0x0000003d00007c0c */ /* 0x000fe2000cf41270 */
[----:B------:R-:W-:Y:S01]  /*b1600*/  ULDC UR61, c[0x0][0x228] ;  /* 0x00008a00003d7ab9 */ /* 0x000fe20000000800 */
[----:B------:R-:W-:Y:S02]  /*b1610*/  LOP3.LUT R10, R10, 0xffffbfff, RZ, 0xc0, !PT ;  /* 0xffffbfff0a0a7812 */ /* 0x000fe400078ec0ff */
[----:B------:R-:W-:Y:S01]  /*b1620*/  ISETP.GE.AND P1, PT, R38, UR55, PT ;  /* 0x0000003726007c0c */ /* 0x000fe2000bf26270 */
[----:B------:R-:W-:Y:S01]  /*b1630*/  ULDC.64 UR54, c[0x0][0x228] ;  /* 0x00008a0000367ab9 */ /* 0x000fe20000000a00 */
[----:B------:R-:W-:Y:S01]  /*b1640*/  @P3 LOP3.LUT R10, R10, 0x4000, RZ, 0xfc, !PT ;  /* 0x000040000a0a3812 */ /* 0x000fe200078efcff */
[----:B------:R-:W4:Y:S01]  /*b1650*/  LDL.LU R38, [R1+0x3c6c] ;  /* 0x003c6c0001267983 */ /* 0x000f220000300800 */
[----:B------:R-:W-:-:S02]  /*b1660*/  ISETP.LT.AND P4, PT, R2, UR42, !P1 ;  /* 0x0000002a02007c0c */ /* 0x000fc4000cf81270 */
[----:B------:R-:W-:-:S04]  /*b1670*/  LOP3.LUT R10, R10, 0xffffdfff, RZ, 0xc0, !PT ;  /* 0xffffdfff0a0a7812 */ /* 0x000fc800078ec0ff */
[----:B------:R-:W-:Y:S02]  /*b1680*/  @P2 LOP3.LUT R10, R10, 0x2000, RZ, 0xfc, !PT ;  /* 0x000020000a0a2812 */ /* 0x000fe400078efcff */
[----:B------:R-:W-:Y:S01]  /*b1690*/  ISETP.LT.AND P3, PT, R3, UR53, !P1 ;  /* 0x0000003503007c0c */ /* 0x000fe2000cf61270 */
[----:B------:R-:W-:Y:S01]  /*b16a0*/  ULDC UR53, c[0x0][0x228] ;  /* 0x00008a0000357ab9 */ /* 0x000fe20000000800 */
        /* <DEDUP_REMOVED lines=14> */
[----:B------:R-:W-:Y:S01]  /*b1790*/  LOP3.LUT R10, R10, 0xfffffeff, RZ, 0xc0, !PT ;  /* 0xfffffeff0a0a7812 */ /* 0x000fe200078ec0ff */
[----:B------:R-:W4:Y:S01]  /*b17a0*/  LDL.LU R32, [R1+0x3c68] ;  /* 0x003c680001207983 */ /* 0x000f220000300800 */
[----:B------:R-:W-:Y:S02]  /*b17b0*/  ISETP.LT.AND P2, PT, R2, UR54, !P1 ;  /* 0x0000003602007c0c */ /* 0x000fe4000cf41270 */
[----:B------:R-:W-:Y:S01]  /*b17c0*/  ISETP.LT.AND P4, PT, R3, UR61, !P1 ;  /* 0x0000003d03007c0c */ /* 0x000fe2000cf81270 */
[----:B------:R-:W-:Y:S01]  /*b17d0*/  ULDC UR61, c[0x0][0x228] ;  /* 0x00008a00003d7ab9 */ /* 0x000fe20000000800 */
[----:B------:R-:W-:Y:S01]  /*b17e0*/  ISETP.LT.AND P3, PT, R4, UR47, !P1 ;  /* 0x0000002f04007c0c */ /* 0x000fe2000cf61270 */
[----:B------:R-:W-:-:S08]  /*b17f0*/  ULDC UR47, c[0x0][0x228] ;  /* 0x00008a00002f7ab9 */ /* 0x000fd00000000800 */
[----:B------:R-:W-:Y:S02]  /*b1800*/  @P2 LOP3.LUT R10, R10, 0x100, RZ, 0xfc, !PT ;  /* 0x000001000a0a2812 */ /* 0x000fe400078efcff */
[----:B------:R-:W-:Y:S01]  /*b1810*/  ISETP.LT.AND P2, PT, R0, UR36, !P1 ;  /* 0x0000002400007c0c */ /* 0x000fe2000cf41270 */
[----:B------:R-:W-:Y:S01]  /*b1820*/  ULDC UR36, c[0x0][0x228] ;  /* 0x00008a0000247ab9 */ /* 0x000fe20000000800 */
[----:B------:R-:W-:Y:S01]  /*b1830*/  ISETP.GE.AND P1, PT, R11, UR41, PT ;  /* 0x000000290b007c0c */ /* 0x000fe2000bf26270 */
[----:B------:R-:W-:Y:S01]  /*b1840*/  ULDC.64 UR40, c[0x0][0x228] ;  /* 0x00008a0000287ab9 */ /* 0x000fe20000000a00 */
[----:B------:R-:W2:Y:S01]  /*b1850*/  LDL.LU R11, [R1+0x3c64] ;  /* 0x003c6400010b7983 */ /* 0x000ea20000300800 */
[----:B------:R-:W-:-:S04]  /*b1860*/  LOP3.LUT R10, R10, 0xffffff7f, RZ, 0xc0, !PT ;  /* 0xffffff7f0a0a7812 */ /* 0x000fc800078ec0ff */
[----:B------:R-:W-:-:S04]  /*b1870*/  @P4 LOP3.LUT R10, R10, 0x80, RZ, 0xfc, !PT ;  /* 0x000000800a0a4812 */ /* 0x000fc800078efcff */
[----:B------:R-:W-:-:S04]  /*b1880*/  LOP3.LUT R10, R10, 0xffffffbf, RZ, 0xc0, !PT ;  /* 0xffffffbf0a0a7812 */ /* 0x000fc800078ec0ff */
[----:B------:R-:W-:Y:S02]  /*b1890*/  @P3 LOP3.LUT R10, R10, 0x40, RZ, 0xfc, !PT ;  /* 0x000000400a0a3812 */ /* 0x000fe400078efcff */
[----:B------:R-:W-:Y:S02]  /*b18a0*/  ISETP.LT.AND P4, PT, R2, UR38, !P1 ;  /* 0x0000002602007c0c */ /* 0x000fe4000cf81270 */
        /* <DEDUP_REMOVED lines=16> */
[----:B---3--:R-:W-:Y:S01]  /*b19b0*/  ISETP.GE.AND P1, PT, R33, UR43, PT ;  /* 0x0000002b21007c0c */ /* 0x008fe2000bf26270 */
[----:B------:R-:W-:Y:S01]  /*b19c0*/  ULDC.64 UR42, c[0x0][0x228] ;  /* 0x00008a00002a7ab9 */ /* 0x000fe20000000a00 */
[----:B------:R-:W3:Y:S02]  /*b19d0*/  LDL.LU R33, [R1+0x3c60] ;  /* 0x003c600001217983 */ /* 0x000ee40000300800 */
[----:B------:R-:W-:Y:S01]  /*b19e0*/  ISETP.LT.AND P3, PT, R3, UR34, !P1 ;  /* 0x0000002203007c0c */ /* 0x000fe2000cf61270 */
[----:B------:R-:W-:Y:S01]  /*b19f0*/  ULDC UR34, c[0x0][0x228] ;  /* 0x00008a0000227ab9 */ /* 0x000fe20000000800 */
[----:B------:R-:W-:Y:S01]  /*b1a00*/  ISETP.LT.AND P2, PT, R4, UR20, !P1 ;  /* 0x0000001404007c0c */ /* 0x000fe2000cf41270 */
[----:B------:R-:W-:Y:S01]  /*b1a10*/  ULDC UR20, c[0x0][0x228] ;  /* 0x00008a0000147ab9 */ /* 0x000fe20000000800 */
[----:B------:R-:W-:-:S02]  /*b1a20*/  ISETP.LT.AND P4, PT, R2, UR40, !P1 ;  /* 0x0000002802007c0c */ /* 0x000fc4000cf81270 */
[----:B------:R-:W-:Y:S01]  /*b1a30*/  ISETP.LT.AND P1, PT, R0, UR22, !P1 ;  /* 0x0000001600007c0c */ /* 0x000fe2000cf21270 */
[----:B------:R-:W-:Y:S01]  /*b1a40*/  ULDC UR22, c[0x0][0x228] ;  /* 0x00008a0000167ab9 */ /* 0x000fe20000000800 */
[----:B--2---:R-:W-:-:S05]  /*b1a50*/  LOP3.LUT R11, R11, 0x7fffffff, RZ, 0xc0, !PT ;  /* 0x7fffffff0b0b7812 */ /* 0x004fca00078ec0ff */
[----:B------:R-:W-:-:S04]  /*b1a60*/  @P3 LOP3.LUT R11, R11, 0x80000000, RZ, 0xfc, !PT ;  /* 0x800000000b0b3812 */ /* 0x000fc800078efcff */
        /* <DEDUP_REMOVED lines=8> */
[----:B------:R-:W-:-:S04]  /*b1af0*/  LOP3.LUT R10, R10, 0xfffffffe, RZ, 0xc0, !PT ;  /* 0xfffffffe0a0a7812 */ /* 0x000fc800078ec0ff */
[----:B------:R-:W-:Y:S02]  /*b1b00*/  @P4 LOP3.LUT R10, R10, 0x1, RZ, 0xfc, !PT ;  /* 0x000000010a0a4812 */ /* 0x000fe400078efcff */
[----:B------:R-:W-:Y:S02]  /*b1b10*/  ISETP.LT.AND P4, PT, R2, UR42, !P1 ;  /* 0x0000002a02007c0c */ /* 0x000fe4000cf81270 */
        /* <DEDUP_REMOVED lines=31> */
[----:B------:R-:W-:-:S04]  /*b1d10*/  @P1 LOP3.LUT R11, R11, 0x200000, RZ, 0xfc, !PT ;  /* 0x002000000b0b1812 */ /* 0x000fc800078efcff */
[----:B------:R-:W-:Y:S02]  /*b1d20*/  LOP3.LUT R11, R11, 0xffefffff, RZ, 0xc0, !PT ;  /* 0xffefffff0b0b7812 */ /* 0x000fe400078ec0ff */
[----:B----4-:R-:W-:Y:S01]  /*b1d30*/  ISETP.GE.AND P1, PT, R60, UR41, PT ;  /* 0x000000293c007c0c */ /* 0x010fe2000bf26270 */
[----:B------:R-:W-:-:S03]  /*b1d40*/  ULDC.64 UR40, c[0x0][0x228] ;  /* 0x00008a0000287ab9 */ /* 0x000fc60000000a00 */
        /* <DEDUP_REMOVED lines=71> */
[----:B------:R-:W2:Y:S02]  /*b21c0*/  LDL.LU R32, [R1+0x3c48] ;  /* 0x003c480001207983 */ /* 0x000ea40000300800 */
[----:B------:R-:W-:Y:S02]  /*b21d0*/  ISETP.LT.AND P4, PT, R2, UR38, !P1 ;  /* 0x0000002602007c0c */ /* 0x000fe4000cf81270 */
[----:B------:R-:W-:Y:S01]  /*b21e0*/  ISETP.LT.AND P3, PT, R3, UR34, !P1 ;  /* 0x0000002203007c0c */ /* 0x000fe2000cf61270 */
[----:B------:R-:W-:Y:S01]  /*b21f0*/  ULDC UR34, c[0x0][0x228] ;  /* 0x00008a0000227ab9 */ /* 0x000fe20000000800 */
[----:B------:R-:W-:-:S02]  /*b2200*/  LOP3.LUT R11, R11, 0xffffffef, RZ, 0xc0, !PT ;  /* 0xffffffef0b0b7812 */ /* 0x000fc400078ec0ff */
        /* <DEDUP_REMOVED lines=11> */
[----:B---3--:R-:W-:Y:S02]  /*b22c0*/  ISETP.GE.AND P1, PT, R33, UR43, PT ;  /* 0x0000002b21007c0c */ /* 0x008fe4000bf26270 */
[----:B------:R-:W3:Y:S02]  /*b22d0*/  LDL.LU R33, [R1+0x3c44] ;  /* 0x003c440001217983 */ /* 0x000ee40000300800 */
[----:B------:R-:W-:Y:S01]  /*b22e0*/  ISETP.LT.AND P3, PT, R3, UR42, !P1 ;  /* 0x0000002a03007c0c */ /* 0x000fe2000cf61270 */
[----:B------:R-:W-:Y:S01]  /*b22f0*/  ULDC.64 UR42, c[0x0][0x228] ;  /* 0x00008a00002a7ab9 */ /* 0x000fe20000000a00 */
[----:B------:R-:W-:Y:S01]  /*b2300*/  ISETP.LT.AND P2, PT, R4, UR30, !P1 ;  /* 0x0000001e04007c0c */ /* 0x000fe2000cf41270 */
[----:B------:R-:W-:Y:S01]  /*b2310*/  ULDC UR30, c[0x0][0x228] ;  /* 0x00008a00001e7ab9 */ /* 0x000fe20000000800 */
[----:B------:R-:W-:-:S02]  /*b2320*/  ISETP.LT.AND P4, PT, R2, UR40, !P1 ;  /* 0x0000002802007c0c */ /* 0x000fc4000cf81270 */
[----:B------:R-:W-:Y:S01]  /*b2330*/  ISETP.LT.AND P1, PT, R0, UR60, !P1 ;  /* 0x0000003c00007c0c */ /* 0x000fe2000cf21270 */
[----:B------:R-:W-:Y:S01]  /*b2340*/  ULDC UR60, c[0x0][0x228] ;  /* 0x00008a00003c7ab9 */ /* 0x000fe20000000800 */
[----:B------:R-:W-:Y:S02]  /*b2350*/  LOP3.LUT R11, R11, 0xfffffffe, RZ, 0xc0, !PT ;  /* 0xfffffffe0b0b7812 */ /* 0x000fe400078ec0ff */
        /* <DEDUP_REMOVED lines=10> */
[----:B------:R-:W-:Y:S02]  /*b2400*/  @P4 LOP3.LUT R11, R11, 0x1, RZ, 0xfc, !PT ;  /* 0x000000010b0b4812 */ /* 0x000fe400078efcff */
[----:B------:R-:W-:-:S02]  /*b2410*/  ISETP.LT.AND P4, PT, R2, UR42, !P1 ;  /* 0x0000002a02007c0c */ /* 0x000fc4000cf81270 */
        /* <DEDUP_REMOVED lines=121> */
[----:B--2---:R-:W-:Y:S01]  /*b2bb0*/  ISETP.GE.AND P1, PT, R37, UR43, PT ;  /* 0x0000002b25007c0c */ /* 0x004fe2000bf26270 */
[----:B------:R-:W-:Y:S01]  /*b2bc0*/  ULDC.64 UR42, c[0x0][0x228] ;  /* 0x00008a00002a7ab9 */ /* 0x000fe20000000a00 */
[----:B------:R-:W2:Y:S04]  /*b2bd0*/  LDL.LU R37, [R1+0x3c28] ;  /* 0x003c280001257983 */ /* 0x000ea80000300800 */
[----:B------:R-:W4:Y:S01]  /*b2be0*/  LDL.LU R60, [R1+0x308] ;  /* 0x00030800013c7983 */ /* 0x000f220000300800 */
[----:B------:R-:W-:Y:S01]  /*b2bf0*/  ISETP.LT.AND P3, PT, R3, UR6, !P1 ;  /* 0x0000000603007c0c */ /* 0x000fe2000cf61270 */
[----:B------:R-:W-:Y:S01]  /*b2c00*/  ULDC UR6, c[0x0][0x228] ;  /* 0x00008a0000067ab9 */ /* 0x000fe20000000800 */
[----:B------:R-:W-:Y:S01]  /*b2c10*/  ISETP.LT.AND P2, PT, R4, UR20, !P1 ;  /* 0x0000001404007c0c */ /* 0x000fe2000cf41270 */
[----:B------:R-:W-:Y:S01]  /*b2c20*/  ULDC UR20, c[0x0][0x228] ;  /* 0x00008a0000147ab9 */ /* 0x000fe20000000800 */
[----:B------:R-:W-:-:S02]  /*b2c30*/  ISETP.LT.AND P4, PT, R2, UR40, !P1 ;  /* 0x0000002802007c0c */ /* 0x000fc4000cf81270 */
[----:B------:R-:W-:Y:S01]  /*b2c40*/  ISETP.LT.AND P1, PT, R0, UR22, !P1 ;  /* 0x0000001600007c0c */ /* 0x000fe2000cf21270 */
[----:B------:R-:W-:Y:S01]  /*b2c50*/  ULDC UR22, c[0x0][0x228] ;  /* 0x00008a0000167ab9 */ /* 0x000fe20000000800 */
[----:B------:R-:W-:-:S09]  /*b2c60*/  LOP3.LUT R32, R32, 0xfffffffe, RZ, 0xc0, !PT ;  /* 0xfffffffe20207812 */ /* 0x000fd200078ec0ff */
[----:B------:R-:W-:Y:S02]  /*b2c70*/  @P4 LOP3.LUT R32, R32, 0x1, RZ, 0xfc, !PT ;  /* 0x0000000120204812 */ /* 0x000fe400078efcff */
[----:B---3--:R-:W-:-:S04]  /*b2c80*/  LOP3.LUT R33, R33, 0x7fffffff, RZ, 0xc0, !PT ;  /* 0x7fffffff21217812 */ /* 0x008fc800078ec0ff */
[----:B------:R-:W-:-:S04]  /*b2c90*/  @P3 LOP3.LUT R33, R33, 0x80000000, RZ, 0xfc, !PT ;  /* 0x8000000021213812 */ /* 0x000fc800078efcff */
[----:B------:R-:W-:-:S04]  /*b2ca0*/  LOP3.LUT R33, R33, 0xbfffffff, RZ, 0xc0, !PT ;  /* 0xbfffffff21217812 */ /* 0x000fc800078ec0ff */
[----:B------:R-:W-:-:S04]  /*b2cb0*/  @P2 LOP3.LUT R33, R33, 0x40000000, RZ, 0xfc, !PT ;  /* 0x4000000021212812 */ /* 0x000fc800078efcff */
[----:B------:R-:W-:-:S04]  /*b2cc0*/  LOP3.LUT R33, R33, 0xdfffffff, RZ, 0xc0, !PT ;  /* 0xdfffffff21217812 */ /* 0x000fc800078ec0ff */
[----:B------:R-:W-:Y:S02]  /*b2cd0*/  @P1 LOP3.LUT R33, R33, 0x20000000, RZ, 0xfc, !PT ;  /* 0x2000000021211812 */ /* 0x000fe400078efcff */
[----:B------:R-:W-:Y:S01]  /*b2ce0*/  ISETP.GE.AND P1, PT, R34, UR55, PT ;  /* 0x0000003722007c0c */ /* 0x000fe2000bf26270 */
[----:B------:R-:W-:Y:S01]  /*b2cf0*/  ULDC.64 UR54, c[0x0][0x228] ;  /* 0x00008a0000367ab9 */ /* 0x000fe20000000a00 */
[----:B------:R-:W3:Y:S02]  /*b2d00*/  LDL.LU R34, [R1+0x3c24] ;  /* 0x003c240001227983 */ /* 0x000ee40000300800 */
[----:B------:R-:W-:Y:S01]  /*b2d10*/  ISETP.LT.AND P4, PT, R2, UR42, !P1 ;  /* 0x0000002a02007c0c */ /* 0x000fe2000cf81270 */
[----:B------:R-:W-:Y:S01]  /*b2d20*/  ULDC UR42, c[0x0][0x228] ;  /* 0x00008a00002a7ab9 */ /* 0x000fe20000000800 */
        /* <DEDUP_REMOVED lines=86> */
[----:B------:R-:W-:Y:S01]  /*b3290*/  LOP3.LUT R33, R33, 0xfffffeff, RZ, 0xc0, !PT ;  /* 0xfffffeff21217812 */ /* 0x000fe200078ec0ff */
[----:B------:R-:W2:Y:S01]  /*b32a0*/  LDL.LU R37, [R1+0x3c14] ;  /* 0x003c140001257983 */ /* 0x000ea20000300800 */
[----:B------:R-:W-:Y:S02]  /*b32b0*/  ISETP.LT.AND P4, PT, R2, UR54, !P1 ;  /* 0x0000003602007c0c */ /* 0x000fe4000cf81270 */
[----:B------:R-:W-:Y:S01]  /*b32c0*/  ISETP.LT.AND P3, PT, R3, UR36, !P1 ;  /* 0x0000002403007c0c */ /* 0x000fe2000cf61270 */
[----:B------:R-:W4:Y:S01]  /*b32d0*/  LDL.LU R60, [R1+0x320] ;  /* 0x00032000013c7983 */ /* 0x000f220000300800 */
[----:B------:R-:W-:Y:S01]  /*b32e0*/  ISETP.LT.AND P2, PT, R4, UR56, !P1 ;  /* 0x0000003804007c0c */ /* 0x000fe2000cf41270 */
[----:B------:R-:W-:-:S08]  /*b32f0*/  ULDC UR56, c[0x0][0x228] ;  /* 0x00008a0000387ab9 */ /* 0x000fd00000000800 */
[----:B------:R-:W-:Y:S01]  /*b3300*/  @P4 LOP3.LUT R33, R33, 0x100, RZ, 0xfc, !PT ;  /* 0x0000010021214812 */ /* 0x000fe200078efcff */
[----:B------:R-:W-:-:S03]  /*b3310*/  ULDC UR36, c[0x0][0x228] ;  /* 0x00008a0000247ab9 */ /* 0x000fc60000000800 */
        /* <DEDUP_REMOVED lines=29> */
[----:B------:R-:W-:Y:S01]  /*b34f0*/  ISETP.LT.AND P3, PT, R3, UR32, !P1 ;  /* 0x0000002003007c0c */ /* 0x000fe2000cf61270 */
[----:B------:R-:W-:Y:S01]  /*b3500*/  ULDC UR32, c[0x0][0x228] ;  /* 0x00008a0000207ab9 */ /* 0x000fe20000000800 */
[----:B------:R-:W-:Y:S01]  /*b3510*/  ISETP.LT.AND P2, PT, R4, UR58, !P1 ;  /* 0x0000003a04007c0c */ /* 0x000fe2000cf41270 */
[----:B------:R-:W-:Y:S01]  /*b3520*/  ULDC UR58, c[0x0][0x228] ;  /* 0x00008a00003a7ab9 */ /* 0x000fe20000000800 */
[----:B------:R-:W-:Y:S02]  /*b3530*/  ISETP.LT.AND P4, PT, R2, UR40, !P1 ;  /* 0x0000002802007c0c */ /* 0x000fe4000cf81270 */
[----:B------:R-:W-:Y:S01]  /*b3540*/  ISETP.LT.AND P1, PT, R0, UR57, !P1 ;  /* 0x0000003900007c0c */ /* 0x000fe2000cf21270 */
[----:B------:R-:W-:-:S10]  /*b3550*/  ULDC UR57, c[0x0][0x228] ;  /* 0x00008a0000397ab9 */ /* 0x000fd40000000800 */
        /* <DEDUP_REMOVED lines=45> */
[----:B------:R-:W4:Y:S04]  /*b3830*/  LDL.LU R38, [R1+0x3c04] ;  /* 0x003c040001267983 */ /* 0x000f280000300800 */
[----:B------:R-:W3:Y:S01]  /*b3840*/  LDL.LU R60, [R1+0x334] ;  /* 0x00033400013c7983 */ /* 0x000ee20000300800 */
        /* <DEDUP_REMOVED lines=34> */
[----:B---3--:R-:W-:Y:S01]  /*b3a70*/  ISETP.GE.AND P1, PT, R60, UR55, PT ;  /* 0x000000373c007c0c */ /* 0x008fe2000bf26270 */
        /* <DEDUP_REMOVED lines=34> */
[----:B------:R-:W-:Y:S01]  /*b3ca0*/  ULDC.64 UR40, c[0x0][0x228] ;  /* 0x00008a0000287ab9 */ /* 0x000fe20000000a00 */
[----:B------:R-:W4:Y:S02]  /*b3cb0*/  LDL.LU R35, [R1+0x3bf8] ;  /* 0x003bf80001237983 */ /* 0x000f240000300800 */
        /* <DEDUP_REMOVED lines=17> */
[----:B------:R-:W3:Y:S04]  /*b3dd0*/  LDL.LU R38, [R1+0x3bf4] ;  /* 0x003bf40001267983 */ /* 0x000ee80000300800 */
[----:B------:R-:W3:Y:S01]  /*b3de0*/  LDL.LU R60, [R1+0x348] ;  /* 0x00034800013c7983 */ /* 0x000ee20000300800 */
        /* <DEDUP_REMOVED lines=9> */
[----:B----4-:R-:W-:-:S04]  /*b3e80*/  LOP3.LUT R35, R35, 0x7fffffff, RZ, 0xc0, !PT ;  /* 0x7fffffff23237812 */ /* 0x010fc800078ec0ff */
[----:B------:R-:W-:-:S04]  /*b3e90*/  @P3 LOP3.LUT R35, R35, 0x80000000, RZ, 0xfc, !PT ;  /* 0x8000000023233812 */ /* 0x000fc800078efcff */
        /* <DEDUP_REMOVED lines=78> */
[----:B--2---:R-:W-:Y:S01]  /*b4380*/  ISETP.GE.AND P1, PT, R37, UR55, PT ;  /* 0x0000003725007c0c */ /* 0x004fe2000bf26270 */
[----:B------:R-:W-:Y:S01]  /*b4390*/  ULDC.64 UR54, c[0x0][0x228] ;  /* 0x00008a0000367ab9 */ /* 0x000fe20000000a00 */
[----:B------:R-:W2:Y:S02]  /*b43a0*/  LDL.LU R37, [R1+0x3be4] ;  /* 0x003be40001257983 */ /* 0x000ea40000300800 */
        /* <DEDUP_REMOVED lines=15> */
[----:B---3--:R-:W-:-:S04]  /*b44a0*/  ISETP.GE.AND P1, PT, R60, UR39, PT ;  /* 0x000000273c007c0c */ /* 0x008fc8000bf26270 */
        /* <DEDUP_REMOVED lines=34> */
[----:B------:R-:W4:Y:S04]  /*b46d0*/  LDL.LU R38, [R1+0x3bdc] ;  /* 0x003bdc0001267983 */ /* 0x000f280000300800 */
        /* <DEDUP_REMOVED lines=16> */
[----:B--2---:R-:W-:Y:S01]  /*b47e0*/  ISETP.GE.AND P1, PT, R37, UR55, PT ;  /* 0x0000003725007c0c */ /* 0x004fe2000bf26270 */
        /* <DEDUP_REMOVED lines=37> */
[----:B------:R-:W4:Y:S01]  /*b4a40*/  LDL.LU R60, [R1+0x374] ;  /* 0x00037400013c7983 */ /* 0x000f220000300800 */
        /* <DEDUP_REMOVED lines=52> */
[----:B------:R-:W-:Y:S01]  /*b4d90*/  LOP3.LUT R36, R36, 0xfffffeff, RZ, 0xc0, !PT ;  /* 0xfffffeff24247812 */ /* 0x000fe200078ec0ff */
[----:B------:R-:W3:Y:S01]  /*b4da0*/  LDL.LU R38, [R1+0x3bcc] ;  /* 0x003bcc0001267983 */ /* 0x000ee20000300800 */
        /* <DEDUP_REMOVED lines=51> */
[----:B---3--:R-:W-:Y:S01]  /*b50e0*/  ISETP.GE.AND P1, PT, R38, UR55, PT ;  /* 0x0000003726007c0c */ /* 0x008fe2000bf26270 */
[----:B------:R-:W-:Y:S01]  /*b50f0*/  ULDC.64 UR54, c[0x0][0x228] ;  /* 0x00008a0000367ab9 */ /* 0x000fe20000000a00 */
[----:B------:R-:W2:Y:S01]  /*b5100*/  LDL.LU R38, [R1+0x3bc4] ;  /* 0x003bc40001267983 */ /* 0x000ea20000300800 */
        /* <DEDUP_REMOVED lines=18> */
[----:B----4-:R-:W-:Y:S02]  /*b5230*/  ISETP.GE.AND P1, PT, R60, UR39, PT ;  /* 0x000000273c007c0c */ /* 0x010fe4000bf26270 */
[----:B------:R-:W3:Y:S02]  /*b5240*/  LDL.LU R60, [R1+0x390] ;  /* 0x00039000013c7983 */ /* 0x000ee40000300800 */
        /* <DEDUP_REMOVED lines=14> */
[----:B--2---:R-:W-:Y:S02]  /*b5330*/  ISETP.GE.AND P1, PT, R38, UR41, PT ;  /* 0x0000002926007c0c */ /* 0x004fe4000bf26270 */
[----:B------:R-:W2:Y:S02]  /*b5340*/  LDL.LU R38, [R1+0x3bc0] ;  /* 0x003bc00001267983 */ /* 0x000ea40000300800 */
[----:B------:R-:W-:Y:S01]  /*b5350*/  ISETP.LT.AND P4, PT, R2, UR38, !P1 ;  /* 0x0000002602007c0c */ /* 0x000fe2000cf81270 */
[----:B------:R-:W-:Y:S01]  /*b5360*/  ULDC UR38, c[0x0][0x228] ;  /* 0x00008a0000267ab9 */ /* 0x000fe20000000800 */
[----:B------:R-:W-:Y:S01]  /*b5370*/  ISETP.LT.AND P3, PT, R3, UR40, !P1 ;  /* 0x0000002803007c0c */ /* 0x000fe2000cf61270 */
[----:B------:R-:W-:Y:S01]  /*b5380*/  ULDC.64 UR40, c[0x0][0x228] ;  /* 0x00008a0000287ab9 */ /* 0x000fe20000000a00 */
        /* <DEDUP_REMOVED lines=14> */
[----:B------:R-:W-:Y:S01]  /*b5470*/  ULDC.64 UR42, c[0x0][0x228] ;  /* 0x00008a00002a7ab9 */ /* 0x000fe20000000a00 */
[----:B------:R-:W3:Y:S02]  /*b5480*/  LDL.LU R60, [R1+0x398] ;  /* 0x00039800013c7983 */ /* 0x000ee40000300800 */
        /* <DEDUP_REMOVED lines=29> */
[----:B------:R0:W-:Y:S01]  /*b5660*/  STSM.16.M88.4 [R45], R16 ;  /* 0x000000102d007844 */ /* 0x0001e20000000200 */
[----:B------:R-:W-:Y:S01]  /*b5670*/  LOP3.LUT R37, R37, 0xfffffbff, RZ, 0xc0, !PT ;  /* 0xfffffbff25257812 */ /* 0x000fe200078ec0ff */
[C---:B------:R-:W-:Y:S01]  /*b5680*/  VIADD R59, R61.reuse, 0xbf ;  /* 0x000000bf3d3b7836 */ /* 0x040fe20000000000 */
[----:B------:R-:W-:Y:S01]  /*b5690*/  LOP3.LUT R40, R40, 0x7fffffff, RZ, 0xc0, !PT ;  /* 0x7fffffff28287812 */ /* 0x000fe200078ec0ff */
[----:B------:R-:W-:Y:S01]  /*b56a0*/  VIADD R58, R61, 0xc7 ;  /* 0x000000c73d3a7836 */ /* 0x000fe20000000000 */
[----:B------:R-:W-:Y:S01]  /*b56b0*/  @P2 LOP3.LUT R37, R37, 0x400, RZ, 0xfc, !PT ;  /* 0x0000040025252812 */ /* 0x000fe200078efcff */
[C---:B------:R-:W-:Y:S02]  /*b56c0*/  VIADD R57, R61.reuse, 0xcf ;  /* 0x000000cf3d397836 */ /* 0x040fe40000000000 */
[----:B------:R-:W-:Y:S01]  /*b56d0*/  VIADD R56, R61, 0xd7 ;  /* 0x000000d73d387836 */ /* 0x000fe20000000000 */
[----:B------:R-:W-:Y:S01]  /*b56e0*/  LOP3.LUT R37, R37, 0xfffffdff, RZ, 0xc0, !PT ;  /* 0xfffffdff25257812 */ /* 0x000fe200078ec0ff */
[----:B------:R-:W-:-:S02]  /*b56f0*/  VIADD R13, R61, 0xdd ;  /* 0x000000dd3d0d7836 */ /* 0x000fc40000000000 */
[----:B------:R-:W-:Y:S01]  /*b5700*/  VIADD R12, R61, 0xde ;  /* 0x000000de3d0c7836 */ /* 0x000fe20000000000 */
[----:B------:R-:W-:Y:S01]  /*b5710*/  @P1 LOP3.LUT R37, R37, 0x200, RZ, 0xfc, !PT ;  /* 0x0000020025251812 */ /* 0x000fe200078efcff */
[C---:B------:R-:W-:Y:S02]  /*b5720*/  VIADD R55, R61.reuse, 0xe0 ;  /* 0x000000e03d377836 */ /* 0x040fe40000000000 */
[----:B------:R-:W-:Y:S01]  /*b5730*/  VIADD R54, R61, 0xe1 ;  /* 0x000000e13d367836 */ /* 0x000fe20000000000 */
[----:B------:R-:W-:Y:S01]  /*b5740*/  LOP3.LUT R37, R37, 0xfffffeff, RZ, 0xc0, !PT ;  /* 0xfffffeff25257812 */ /* 0x000fe200078ec0ff */
[C---:B------:R-:W-:Y:S02]  /*b5750*/  VIADD R53, R61.reuse, 0xe2 ;  /* 0x000000e23d357836 */ /* 0x040fe40000000000 */
[C---:B------:R-:W-:Y:S02]  /*b5760*/  VIADD R52, R61.reuse, 0xe3 ;  /* 0x000000e33d347836 */ /* 0x040fe40000000000 */
[----:B------:R-:W-:-:S02]  /*b5770*/  VIADD R51, R61, 0xe4 ;  /* 0x000000e43d337836 */ /* 0x000fc40000000000 */
[C---:B------:R-:W-:Y:S02]  /*b5780*/  VIADD R50, R61.reuse, 0xe5 ;  /* 0x000000e53d327836 */ /* 0x040fe40000000000 */
[C---:B------:R-:W-:Y:S02]  /*b5790*/  VIADD R49, R61.reuse, 0xe6 ;  /* 0x000000e63d317836 */ /* 0x040fe40000000000 */
[C---:B------:R-:W-:Y:S02]  /*b57a0*/  VIADD R48, R61.reuse, 0xe7 ;  /* 0x000000e73d307836 */ /* 0x040fe40000000000 */
        /* <DEDUP_REMOVED lines=19> */
[----:B------:R-:W-:Y:S01]  /*b58e0*/  VIADD R20, R61, 0xfc ;  /* 0x000000fc3d147836 */ /* 0x000fe20000000000 */
[----:B------:R-:W-:Y:S01]  /*b58f0*/  LOP3.LUT R42, R42, 0xfffffffe, RZ, 0xc0, !PT ;  /* 0xfffffffe2a2a7812 */ /* 0x000fe200078ec0ff */
[----:B------:R-:W-:Y:S01]  /*b5900*/  ULDC UR59, c[0x0][0x22c] ;  /* 0x00008b00003b7ab9 */ /* 0x000fe20000000800 */
[----:B---3--:R-:W-:-:S02]  /*b5910*/  ISETP.GE.AND P1, PT, R60, UR39, PT ;  /* 0x000000273c007c0c */ /* 0x008fc4000bf26270 */
[----:B------:R-:W3:Y:S02]  /*b5920*/  LDL.LU R60, [R1+0x3a0] ;  /* 0x0003a000013c7983 */ /* 0x000ee40000300800 */
[----:B------:R-:W-:Y:S02]  /*b5930*/  ISETP.LT.AND P4, PT, R2, UR54, !P1 ;  /* 0x0000003602007c0c */ /* 0x000fe4000cf81270 */
[----:B------:R-:W-:Y:S01]  /*b5940*/  ISETP.LT.AND P3, PT, R3, UR38, !P1 ;  /* 0x0000002603007c0c */ /* 0x000fe2000cf61270 */
[----:B------:R-:W-:Y:S01]  /*b5950*/  ULDC.64 UR38, c[0x0][0x228] ;  /* 0x00008a0000267ab9 */ /* 0x000fe20000000a00 */
[----:B------:R-:W-:Y:S01]  /*b5960*/  ISETP.LT.AND P2, PT, R4, UR58, !P1 ;  /* 0x0000003a04007c0c */ /* 0x000fe2000cf41270 */
[----:B0-----:R-:W-:-:S08]  /*b5970*/  VIADD R45, R61, 0xdf ;  /* 0x000000df3d2d7836 */ /* 0x001fd00000000000 */
[----:B------:R-:W-:Y:S01]  /*b5980*/  @P4 LOP3.LUT R37, R37, 0x100, RZ, 0xfc, !PT ;  /* 0x0000010025254812 */ /* 0x000fe200078efcff */
[----:B------:R-:W-:Y:S01]  /*b5990*/  VIADD R19, R61, 0xfd ;  /* 0x000000fd3d137836 */ /* 0x000fe20000000000 */
[----:B------:R-:W-:Y:S02]  /*b59a0*/  ULDC UR58, c[0x0][0x22c] ;  /* 0x00008b00003a7ab9 */ /* 0x000fe40000000800 */
        /* <DEDUP_REMOVED lines=9> */
[----:B------:R-:W2:Y:S04]  /*b5a40*/  LDL.LU R38, [R1+0x3bb8] ;  /* 0x003bb80001267983 */ /* 0x000ea80000300800 */
[----:B------:R-:W4:Y:S01]  /*b5a50*/  LDL.LU R15, [R1+0x3a4] ;  /* 0x0003a400010f7983 */ /* 0x000f220000300800 */
[----:B------:R-:W-:Y:S02]  /*b5a60*/  ISETP.LT.AND P4, PT, R2, UR38, !P1 ;  /* 0x0000002602007c0c */ /* 0x000fe4000cf81270 */
        /* <DEDUP_REMOVED lines=29> */
[----:B----4-:R-:W-:Y:S01]  /*b5c40*/  ISETP.GE.AND P1, PT, R15, UR55, PT ;  /* 0x000000370f007c0c */ /* 0x010fe2000bf26270 */
[----:B------:R-:W-:Y:S01]  /*b5c50*/  ULDC.64 UR54, c[0x0][0x228] ;  /* 0x00008a0000367ab9 */ /* 0x000fe20000000a00 */
[----:B------:R-:W2:Y:S01]  /*b5c60*/  LDL.LU R15, [R1+0x3ac] ;  /* 0x0003ac00010f7983 */ /* 0x000ea20000300800 */
[----:B------:R-:W-:Y:S02]  /*b5c70*/  LOP3.LUT R37, R37, 0xfffffffe, RZ, 0xc0, !PT ;  /* 0xfffffffe25257812 */ /* 0x000fe400078ec0ff */
[----:B------:R-:W-:Y:S01]  /*b5c80*/  ISETP.LT.AND P3, PT, R3, UR60, !P1 ;  /* 0x0000003c03007c0c */ /* 0x000fe2000cf61270 */
[----:B------:R-:W4:Y:S01]  /*b5c90*/  LDL.LU R14, [R1+0x3b0] ;  /* 0x0003b000010e7983 */ /* 0x000f220000300800 */
[----:B------:R-:W-:Y:S01]  /*b5ca0*/  @P4 LOP3.LUT R37, R37, 0x1, RZ, 0xfc, !PT ;  /* 0x0000000125254812 */ /* 0x000fe200078efcff */
[----:B------:R-:W-:Y:S01]  /*b5cb0*/  ULDC UR60, c[0x0][0x228] ;  /* 0x00008a00003c7ab9 */ /* 0x000fe20000000800 */
[----:B------:R-:W-:-:S02]  /*b5cc0*/  ISETP.LT.AND P4, PT, R2, UR42, !P1 ;  /* 0x0000002a02007c0c */ /* 0x000fc4000cf81270 */
[----:B------:R-:W-:Y:S02]  /*b5cd0*/  LOP3.LUT R38, R38, 0xefffffff, RZ, 0xc0, !PT ;  /* 0xefffffff26267812 */ /* 0x000fe400078ec0ff */
[----:B------:R-:W-:Y:S01]  /*b5ce0*/  ISETP.LT.AND P2, PT, R4, UR34, !P1 ;  /* 0x0000002204007c0c */ /* 0x000fe2000cf41270 */
[----:B------:R-:W-:-:S08]  /*b5cf0*/  VIADD R18, R61, 0xfe ;  /* 0x000000fe3d127836 */ /* 0x000fd00000000000 */
[----:B------:R-:W-:Y:S01]  /*b5d00*/  @P4 LOP3.LUT R38, R38, 0x10000000, RZ, 0xfc, !PT ;  /* 0x1000000026264812 */ /* 0x000fe200078efcff */
[----:B------:R-:W-:Y:S01]  /*b5d10*/  VIADD R17, R61, 0xff ;  /* 0x000000ff3d117836 */ /* 0x000fe20000000000 */
[----:B------:R-:W-:Y:S02]  /*b5d20*/  ULDC UR34, c[0x0][0x22c] ;  /* 0x00008b0000227ab9 */ /* 0x000fe40000000800 */
[----:B------:R-:W-:-:S04]  /*b5d30*/  LOP3.LUT R38, R38, 0xf7ffffff, RZ, 0xc0, !PT ;  /* 0xf7ffffff26267812 */ /* 0x000fc800078ec0ff */
[----:B------:R-:W-:Y:S02]  /*b5d40*/  @P3 LOP3.LUT R38, R38, 0x8000000, RZ, 0xfc, !PT ;  /* 0x0800000026263812 */ /* 0x000fe400078efcff */
[----:B------:R-:W-:Y:S01]  /*b5d50*/  ISETP.LT.AND P1, PT, R0, UR32, !P1 ;  /* 0x0000002000007c0c */ /* 0x000fe2000cf21270 */
[----:B------:R-:W-:Y:S01]  /*b5d60*/  VIADD R16, R61, 0xf1 ;  /* 0x000000f13d107836 */ /* 0x000fe20000000000 */
[----:B------:R-:W-:Y:S01]  /*b5d70*/  LOP3.LUT R38, R38, 0xfbffffff, RZ, 0xc0, !PT ;  /* 0xfbffffff26267812 */ /* 0x000fe200078ec0ff */
[----:B------:R-:W-:-:S03]  /*b5d80*/  ULDC UR32, c[0x0][0x22c] ;  /* 0x00008b0000207ab9 */ /* 0x000fc60000000800 */
[----:B------:R-:W-:-:S04]  /*b5d90*/  @P2 LOP3.LUT R38, R38, 0x4000000, RZ, 0xfc, !PT ;  /* 0x0400000026262812 */ /* 0x000fc800078efcff */
[----:B------:R-:W-:-:S04]  /*b5da0*/  LOP3.LUT R38, R38, 0xfdffffff, RZ, 0xc0, !PT ;  /* 0xfdffffff26267812 */ /* 0x000fc800078ec0ff */
[----:B------:R-:W-:-:S04]  /*b5db0*/  @P1 LOP3.LUT R38, R38, 0x2000000, RZ, 0xfc, !PT ;  /* 0x0200000026261812 */ /* 0x000fc800078efcff */
[----:B------:R-:W-:Y:S02]  /*b5dc0*/  LOP3.LUT R38, R38, 0xfeffffff, RZ, 0xc0, !PT ;  /* 0xfeffffff26267812 */ /* 0x000fe400078ec0ff */
[----:B---3--:R-:W-:Y:S01]  /*b5dd0*/  ISETP.GE.AND P1, PT, R60, UR39, PT ;  /* 0x000000273c007c0c */ /* 0x008fe2000bf26270 */
[----:B------:R-:W-:Y:S01]  /*b5de0*/  ULDC.64 UR38, c[0x0][0x228] ;  /* 0x00008a0000267ab9 */ /* 0x000fe20000000a00 */
[----:B------:R-:W3:Y:S02]  /*b5df0*/  LDL.LU R60, [R1+0x3bb4] ;  /* 0x003bb400013c7983 */ /* 0x000ee40000300800 */
        /* <DEDUP_REMOVED lines=28> */
[----:B------:R-:W-:Y:S02]  /*b5fc0*/  LOP3.LUT R38, R38, 0xfffbffff, RZ, 0xc0, !PT ;  /* 0xfffbffff26267812 */ /* 0x000fe400078ec0ff */
[----:B----4-:R-:W-:Y:S01]  /*b5fd0*/  ISETP.GE.AND P1, PT, R14, UR43, PT ;  /* 0x0000002b0e007c0c */ /* 0x010fe2000bf26270 */
        /* <DEDUP_REMOVED lines=20> */
[----:B------:R-:W-:Y:S01]  /*b6120*/  LOP3.LUT R39, R39, 0xfdffffff, RZ, 0xc0, !PT ;  /* 0xfdffffff27277812 */ /* 0x000fe200078ec0ff */
[----:B------:R-:W-:Y:S01]  /*b6130*/  NOP ;  /* 0x0000000000007918 */ /* 0x000fe20000000000 */
        /* <DEDUP_REMOVED lines=127> */
[----:B----4-:R-:W-:-:S04]  /*b6930*/  ISETP.GE.AND P1, PT, R14, UR43, PT ;  /* 0x0000002b0e007c0c */ /* 0x010fc8000bf26270 */
[----:B------:R-:W-:Y:S02]  /*b6940*/  ISETP.LT.AND P4, PT, R2, UR52, !P1 ;  /* 0x0000003402007c0c */ /* 0x000fe4000cf81270 */
[----:B------:R-:W-:Y:S01]  /*b6950*/  ISETP.LT.AND P3, PT, R3, UR42, !P1 ;  /* 0x0000002a03007c0c */ /* 0x000fe2000cf61270 */
[----:B------:R-:W-:Y:S01]  /*b6960*/  ULDC.64 UR42, c[0x0][0x228] ;  /* 0x00008a00002a7ab9 */ /* 0x000fe20000000a00 */
[----:B------:R-:W-:Y:S02]  /*b6970*/  LOP3.LUT R40, R40, 0xfffeffff, RZ, 0xc0, !PT ;  /* 0xfffeffff28287812 */ /* 0x000fe400078ec0ff */
[----:B------:R-:W-:Y:S01]  /*b6980*/  ISETP.LT.AND P2, PT, R4, UR53, !P1 ;  /* 0x0000003504007c0c */ /* 0x000fe2000cf41270 */
[----:B------:R-:W-:-:S06]  /*b6990*/  ULDC UR53, c[0x0][0x228] ;  /* 0x00008a0000357ab9 */ /* 0x000fcc0000000800 */
        /* <DEDUP_REMOVED lines=9> */
[----:B--2---:R-:W-:Y:S01]  /*b6a30*/  ISETP.GE.AND P1, PT, R15, UR55, PT ;  /* 0x000000370f007c0c */ /* 0x004fe2000bf26270 */
[----:B------:R-:W-:Y:S01]  /*b6a40*/  ULDC UR55, c[0x0][0x22c] ;  /* 0x00008b0000377ab9 */ /* 0x000fe20000000800 */
[----:B------:R-:W2:Y:S02]  /*b6a50*/  LDL.LU R15, [R1+0x614] ;  /* 0x00061400010f7983 */ /* 0x000ea40000300800 */
[----:B------:R-:W-:Y:S02]  /*b6a60*/  ISETP.LT.AND P2, PT, R2, UR48, !P1 ;  /* 0x0000003002007c0c */ /* 0x000fe4000cf41270 */
[----:B------:R-:W-:Y:S02]  /*b6a70*/  LOP3.LUT R40, R40, 0xffffefff, RZ, 0xc0, !PT ;  /* 0xffffefff28287812 */ /* 0x000fe400078ec0ff */
[----:B------:R-:W-:Y:S01]  /*b6a80*/  ISETP.LT.AND P4, PT, R3, UR49, !P1 ;  /* 0x0000003103007c0c */ /* 0x000fe2000cf81270 */
[----:B------:R-:W-:Y:S01]  /*b6a90*/  ULDC.64 UR48, c[0x0][0x228] ;  /* 0x00008a0000307ab9 */ /* 0x000fe20000000a00 */
[----:B------:R-:W-:Y:S01]  /*b6aa0*/  ISETP.LT.AND P3, PT, R4, UR61, !P1 ;  /* 0x0000003d04007c0c */ /* 0x000fe2000cf61270 */
[----:B------:R-:W-:-:S06]  /*b6ab0*/  ULDC UR61, c[0x0][0x228] ;  /* 0x00008a00003d7ab9 */ /* 0x000fcc0000000800 */
[----:B------:R-:W-:Y:S02]  /*b6ac0*/  @P2 LOP3.LUT R40, R40, 0x1000, RZ, 0xfc, !PT ;  /* 0x0000100028282812 */ /* 0x000fe400078efcff */
[----:B------:R-:W-:Y:S01]  /*b6ad0*/  ISETP.LT.AND P2, PT, R0, UR53, !P1 ;  /* 0x0000003500007c0c */ /* 0x000fe2000cf41270 */
[----:B------:R-:W-:Y:S01]  /*b6ae0*/  ULDC.64 UR52, c[0x0][0x228] ;  /* 0x00008a0000347ab9 */ /* 0x000fe20000000a00 */
[C---:B------:R-:W-:Y:S01]  /*b6af0*/  ISETP.LT.AND P1, PT, R61.reuse, UR41, !P0 ;  /* 0x000000293d007c0c */ /* 0x040fe2000c721270 */
[----:B------:R-:W-:Y:S01]  /*b6b00*/  ULDC UR41, c[0x0][0x22c] ;  /* 0x00008b0000297ab9 */ /* 0x000fe20000000800 */
[----:B------:R-:W-:Y:S01]  /*b6b10*/  ISETP.GE.AND P0, PT, R61, UR49, PT ;  /* 0x000000313d007c0c */ /* 0x000fe2000bf06270 */
[----:B------:R-:W-:Y:S01]  /*b6b20*/  ULDC UR49, c[0x0][0x22c] ;  /* 0x00008b0000317ab9 */ /* 0x000fe20000000800 */
[----:B------:R-:W4:Y:S09]  /*b6b30*/  LDL.LU R61, [R1+0x3bb0] ;  /* 0x003bb000013d7983 */ /* 0x000f320000300800 */
[----:B------:R-:W-:-:S02]  /*b6b40*/  @P1 LOP3.LUT R42, R42, 0x1, RZ, 0xfc, !PT ;  /* 0x000000012a2a1812 */ /* 0x000fc400078efcff */
        /* <DEDUP_REMOVED lines=8> */
[----:B------:R-:W-:-:S04]  /*b6bd0*/  LOP3.LUT R40, R40, 0xfffff7ff, RZ, 0xc0, !PT ;  /* 0xfffff7ff28287812 */ /* 0x000fc800078ec0ff */
[----:B------:R-:W-:-:S04]  /*b6be0*/  @P4 LOP3.LUT R40, R40, 0x800, RZ, 0xfc, !PT ;  /* 0x0000080028284812 */ /* 0x000fc800078efcff */
        /* <DEDUP_REMOVED lines=24> */
[----:B------:R-:W-:Y:S01]  /*b6d70*/  ULDC UR33, c[0x0][0x228] ;  /* 0x00008a0000217ab9 */ /* 0x000fe20000000800 */
[----:B------:R-:W4:Y:S04]  /*b6d80*/  LDL.LU R61, [R1+0x3bac] ;  /* 0x003bac00013d7983 */ /* 0x000f280000300800 */
[----:B------:R-:W3:Y:S01]  /*b6d90*/  LDL.LU R14, [R1+0x27c] ;  /* 0x00027c00010e7983 */ /* 0x000ee20000300800 */
        /* <DEDUP_REMOVED lines=17> */
[----:B------:R-:W-:Y:S01]  /*b6eb0*/  ULDC UR31, c[0x0][0x228] ;  /* 0x00008a00001f7ab9 */ /* 0x000fe20000000800 */
[----:B------:R-:W2:Y:S02]  /*b6ec0*/  LDL.LU R15, [R1+0x278] ;  /* 0x00027800010f7983 */ /* 0x000ea40000300800 */
        /* <DEDUP_REMOVED lines=8> */
[----:B----4-:R-:W-:-:S05]  /*b6f50*/  LOP3.LUT R61, R61, 0x7fffffff, RZ, 0xc0, !PT ;  /* 0x7fffffff3d3d7812 */ /* 0x010fca00078ec0ff */
[----:B------:R-:W-:-:S04]  /*b6f60*/  @P3 LOP3.LUT R61, R61, 0x80000000, RZ, 0xfc, !PT ;  /* 0x800000003d3d3812 */ /* 0x000fc800078efcff */
[----:B------:R-:W-:-:S04]  /*b6f70*/  LOP3.LUT R61, R61, 0xbfffffff, RZ, 0xc0, !PT ;  /* 0xbfffffff3d3d7812 */ /* 0x000fc800078ec0ff */
[----:B------:R-:W-:-:S04]  /*b6f80*/  @P2 LOP3.LUT R61, R61, 0x40000000, RZ, 0xfc, !PT ;  /* 0x400000003d3d2812 */ /* 0x000fc800078efcff */
[----:B------:R-:W-:-:S04]  /*b6f90*/  LOP3.LUT R61, R61, 0xdfffffff, RZ, 0xc0, !PT ;  /* 0xdfffffff3d3d7812 */ /* 0x000fc800078ec0ff */
[----:B------:R-:W-:-:S04]  /*b6fa0*/  @P1 LOP3.LUT R61, R61, 0x20000000, RZ, 0xfc, !PT ;  /* 0x200000003d3d1812 */ /* 0x000fc800078efcff */
[----:B------:R-:W-:-:S04]  /*b6fb0*/  LOP3.LUT R61, R61, 0xefffffff, RZ, 0xc0, !PT ;  /* 0xefffffff3d3d7812 */ /* 0x000fc800078ec0ff */
[----:B------:R-:W-:Y:S02]  /*b6fc0*/  @P0 LOP3.LUT R61, R61, 0x10000000, RZ, 0xfc, !PT ;  /* 0x100000003d3d0812 */ /* 0x000fe400078efcff */
[----:B---3--:R-:W-:Y:S01]  /*b6fd0*/  ISETP.GE.AND P0, PT, R14, UR27, PT ;  /* 0x0000001b0e007c0c */ /* 0x008fe2000bf06270 */
[----:B------:R-:W-:Y:S01]  /*b6fe0*/  ULDC UR27, c[0x0][0x228] ;  /* 0x00008a00001b7ab9 */ /* 0x000fe20000000800 */
        /* <DEDUP_REMOVED lines=38> */
[----:B------:R-:W-:Y:S01]  /*b7250*/  ULDC UR37, c[0x0][0x228] ;  /* 0x00008a0000257ab9 */ /* 0x000fe20000000800 */
        /* <DEDUP_REMOVED lines=37> */
[----:B------:R-:W-:-:S03]  /*b74b0*/  ULDC UR29, c[0x0][0x22c] ;  /* 0x00008b00001d7ab9 */ /* 0x000fc60000000800 */
        /* <DEDUP_REMOVED lines=35> */
[----:B------:R-:W-:Y:S01]  /*b76f0*/  ULDC UR53, c[0x0][0x228] ;  /* 0x00008a0000357ab9 */ /* 0x000fe20000000800 */
[----:B------:R-:W3:Y:S04]  /*b7700*/  LDL.LU R60, [R1+0x3ba8] ;  /* 0x003ba800013c7983 */ /* 0x000ee80000300800 */
[----:B------:R-:W4:Y:S01]  /*b7710*/  LDL.LU R14, [R1+0x25c] ;  /* 0x00025c00010e7983 */ /* 0x000f220000300800 */
        /* <DEDUP_REMOVED lines=27> */
[----:B---3--:R-:W-:-:S05]  /*b78d0*/  LOP3.LUT R60, R60, 0x7fffffff, RZ, 0xc0, !PT ;  /* 0x7fffffff3c3c7812 */ /* 0x008fca00078ec0ff */
[----:B------:R-:W-:-:S04]  /*b78e0*/  @P3 LOP3.LUT R60, R60, 0x80000000, RZ, 0xfc, !PT ;  /* 0x800000003c3c3812 */ /* 0x000fc800078efcff */
[----:B------:R-:W-:-:S04]  /*b78f0*/  LOP3.LUT R60, R60, 0xbfffffff, RZ, 0xc0, !PT ;  /* 0xbfffffff3c3c7812 */ /* 0x000fc800078ec0ff */
[----:B------:R-:W-:-:S04]  /*b7900*/  @P2 LOP3.LUT R60, R60, 0x40000000, RZ, 0xfc, !PT ;  /* 0x400000003c3c2812 */ /* 0x000fc800078efcff */
[----:B------:R-:W-:-:S04]  /*b7910*/  LOP3.LUT R60, R60, 0xdfffffff, RZ, 0xc0, !PT ;  /* 0xdfffffff3c3c7812 */ /* 0x000fc800078ec0ff */
[----:B------:R-:W-:-:S04]  /*b7920*/  @P1 LOP3.LUT R60, R60, 0x20000000, RZ, 0xfc, !PT ;  /* 0x200000003c3c1812 */ /* 0x000fc800078efcff */
[----:B------:R-:W-:-:S04]  /*b7930*/  LOP3.LUT R60, R60, 0xefffffff, RZ, 0xc0, !PT ;  /* 0xefffffff3c3c7812 */ /* 0x000fc800078ec0ff */
[----:B------:R-:W-:Y:S02]  /*b7940*/  @P0 LOP3.LUT R60, R60, 0x10000000, RZ, 0xfc, !PT ;  /* 0x100000003c3c0812 */ /* 0x000fe400078efcff */
[----:B----4-:R-:W-:Y:S01]  /*b7950*/  ISETP.GE.AND P0, PT, R14, UR61, PT ;  /* 0x0000003d0e007c0c */ /* 0x010fe2000bf06270 */
        /* <DEDUP_REMOVED lines=665> */
[----:B------:R-:W-:Y:S01]  /*ba2f0*/  ULDC UR4, c[0x0][0x22c] ;  /* 0x00008b0000047ab9 */ /* 0x000fe20000000800 */
        /* <DEDUP_REMOVED lines=228> */
[----:B----4-:R-:W-:Y:S01]  /*bb140*/  LOP3.LUT R54, R54, 0x7fffffff, RZ, 0xc0, !PT ;  /* 0x7fffffff36367812 */ /* 0x010fe200078ec0ff */
        /* <DEDUP_REMOVED lines=76> */
[----:B------:R-:W-:Y:S02]  /*bb610*/  ISETP.LT.AND P1, PT, R0, UR16, !P0 ;  /* 0x0000001000007c0c */ /* 0x000fe4000c721270 */
[----:B------:R-:W-:-:S11]  /*bb620*/  ISETP.LT.AND P3, PT, R4, UR35, !P0 ;  /* 0x0000002304007c0c */ /* 0x000fd6000c761270 */
[----:B------:R-:W-:Y:S02]  /*bb630*/  @P1 LOP3.LUT R54, R54, 0x8000, RZ, 0xfc, !PT ;  /* 0x0000800036361812 */ /* 0x000fe400078efcff */
[----:B------:R-:W-:Y:S02]  /*bb640*/  ISETP.LT.AND P1, PT, R3, UR26, !P0 ;  /* 0x0000001a03007c0c */ /* 0x000fe4000c721270 */
[----:B------:R-:W-:-:S04]  /*bb650*/  LOP3.LUT R54, R54, 0xffffbfff, RZ, 0xc0, !PT ;  /* 0xffffbfff36367812 */ /* 0x000fc800078ec0ff */
[----:B------:R-:W-:Y:S02]  /*bb660*/  @P3 LOP3.LUT R54, R54, 0x4000, RZ, 0xfc, !PT ;  /* 0x0000400036363812 */ /* 0x000fe400078efcff */
[----:B------:R-:W-:Y:S02]  /*bb670*/  ISETP.LT.AND P2, PT, R2, UR20, !P0 ;  /* 0x0000001402007c0c */ /* 0x000fe4000c741270 */
[----:B------:R-:W-:Y:S02]  /*bb680*/  LOP3.LUT R54, R54, 0xffffdfff, RZ, 0xc0, !PT ;  /* 0xffffdfff36367812 */ /* 0x000fe400078ec0ff */
[----:B------:R-:W-:Y:S01]  /*bb690*/  ISETP.GE.AND P0, PT, R7, UR30, PT ;  /* 0x0000001e07007c0c */ /* 0x000fe2000bf06270 */
[----:B------:R-:W-:Y:S01]  /*bb6a0*/  ULDC UR30, c[0x0][0x22c] ;  /* 0x00008b00001e7ab9 */ /* 0x000fe20000000800 */
[----:B------:R-:W-:Y:S01]  /*bb6b0*/  @P1 LOP3.LUT R54, R54, 0x2000, RZ, 0xfc, !PT ;  /* 0x0000200036361812 */ /* 0x000fe200078efcff */
[----:B------:R-:W4:Y:S01]  /*bb6c0*/  LDL.LU R7, [R1+0x3b44] ;  /* 0x003b440001077983 */ /* 0x000f220000300800 */
[----:B------:R-:W-:-:S02]  /*bb6d0*/  ISETP.LT.AND P1, PT, R0, UR18, !P0 ;  /* 0x0000001200007c0c */ /* 0x000fc4000c721270 */
[----:B------:R-:W-:-:S04]  /*bb6e0*/  LOP3.LUT R54, R54, 0xffffefff, RZ, 0xc0, !PT ;  /* 0xffffefff36367812 */ /* 0x000fc800078ec0ff */
[----:B------:R-:W-:Y:S02]  /*bb6f0*/  @P2 LOP3.LUT R54, R54, 0x1000, RZ, 0xfc, !PT ;  /* 0x0000100036362812 */ /* 0x000fe400078efcff */
[----:B------:R-:W-:Y:S02]  /*bb700*/  ISETP.LT.AND P3, PT, R4, UR53, !P0 ;  /* 0x0000003504007c0c */ /* 0x000fe4000c761270 */
[----:B------:R-:W-:-:S04]  /*bb710*/  LOP3.LUT R54, R54, 0xfffff7ff, RZ, 0xc0, !PT ;  /* 0xfffff7ff36367812 */ /* 0x000fc800078ec0ff */
[----:B------:R-:W-:Y:S02]  /*bb720*/  @P1 LOP3.LUT R54, R54, 0x800, RZ, 0xfc, !PT ;  /* 0x0000080036361812 */ /* 0x000fe400078efcff */
[----:B------:R-:W-:Y:S02]  /*bb730*/  ISETP.LT.AND P2, PT, R3, UR52, !P0 ;  /* 0x0000003403007c0c */ /* 0x000fe4000c741270 */
[----:B------:R-:W-:-:S04]  /*bb740*/  LOP3.LUT R54, R54, 0xfffffbff, RZ, 0xc0, !PT ;  /* 0xfffffbff36367812 */ /* 0x000fc800078ec0ff */
[----:B------:R-:W-:Y:S02]  /*bb750*/  @P3 LOP3.LUT R54, R54, 0x400, RZ, 0xfc, !PT ;  /* 0x0000040036363812 */ /* 0x000fe400078efcff */
[----:B------:R-:W-:Y:S02]  /*bb760*/  ISETP.LT.AND P1, PT, R2, UR51, !P0 ;  /* 0x0000003302007c0c */ /* 0x000fe4000c721270 */
[----:B------:R-:W-:Y:S02]  /*bb770*/  LOP3.LUT R54, R54, 0xfffffdff, RZ, 0xc0, !PT ;  /* 0xfffffdff36367812 */ /* 0x000fe400078ec0ff */
[----:B------:R-:W-:Y:S02]  /*bb780*/  ISETP.GE.AND P0, PT, R6, UR30, PT ;  /* 0x0000001e06007c0c */ /* 0x000fe4000bf06270 */
        /* <DEDUP_REMOVED lines=28> */
[----:B------:R-:W-:Y:S02]  /*bb950*/  @P2 LOP3.LUT R54, R54, 0x2, RZ, 0xfc, !PT ;  /* 0x0000000236362812 */ /* 0x000fe400078efcff */
[----:B------:R-:W-:-:S02]  /*bb960*/  ISETP.LT.AND P2, PT, R0, UR56, !P0 ;  /* 0x0000003800007c0c */ /* 0x000fc4000c741270 */
[----:B------:R-:W-:Y:S02]  /*bb970*/  ISETP.LT.AND P3, PT, R4, UR55, !P0 ;  /* 0x0000003704007c0c */ /* 0x000fe4000c761270 */
[----:B------:R-:W-:Y:S02]  /*bb980*/  LOP3.LUT R42, R42, 0x7fffffff, RZ, 0xc0, !PT ;  /* 0x7fffffff2a2a7812 */ /* 0x000fe400078ec0ff */
[----:B------:R-:W-:-:S04]  /*bb990*/  LOP3.LUT R54, R54, 0xfffffffe, RZ, 0xc0, !PT ;  /* 0xfffffffe36367812 */ /* 0x000fc800078ec0ff */
[----:B------:R-:W-:-:S03]  /*bb9a0*/  @P1 LOP3.LUT R54, R54, 0x1, RZ, 0xfc, !PT ;  /* 0x0000000136361812 */ /* 0x000fc600078efcff */
        /* <DEDUP_REMOVED lines=51> */
[----:B------:R-:W-:Y:S01]  /*bbce0*/  LOP3.LUT R42, R42, 0xffff7fff, RZ, 0xc0, !PT ;  /* 0xffff7fff2a2a7812 */ /* 0x000fe200078ec0ff */
[----:B------:R-:W4:Y:S03]  /*bbcf0*/  LDL.LU R4, [R1+0x3b38] ;  /* 0x003b380001047983 */ /* 0x000f260000300800 */
[----:B------:R-:W-:Y:S02]  /*bbd00*/  @P3 LOP3.LUT R42, R42, 0x8000, RZ, 0xfc, !PT ;  /* 0x000080002a2a3812 */ /* 0x000fe400078efcff */
[----:B------:R-:W-:-:S02]  /*bbd10*/  ISETP.LT.AND P1, PT, R3, UR50, !P0 ;  /* 0x0000003203007c0c */ /* 0x000fc4000c721270 */
[----:B------:R-:W-:Y:S01]  /*bbd20*/  LOP3.LUT R42, R42, 0xffffbfff, RZ, 0xc0, !PT ;  /* 0xffffbfff2a2a7812 */ /* 0x000fe200078ec0ff */
[----:B------:R-:W4:Y:S03]  /*bbd30*/  LDL.LU R3, [R1+0x3b34] ;  /* 0x003b340001037983 */ /* 0x000f260000300800 */
[----:B------:R-:W-:Y:S02]  /*bbd40*/  @P2 LOP3.LUT R42, R42, 0x4000, RZ, 0xfc, !PT ;  /* 0x000040002a2a2812 */ /* 0x000fe400078efcff */
[----:B------:R-:W-:Y:S02]  /*bbd50*/  ISETP.LT.AND P0, PT, R2, UR22, !P0 ;  /* 0x0000001602007c0c */ /* 0x000fe4000c701270 */
[----:B------:R-:W-:Y:S01]  /*bbd60*/  LOP3.LUT R42, R42, 0xffffdfff, RZ, 0xc0, !PT ;  /* 0xffffdfff2a2a7812 */ /* 0x000fe200078ec0ff */
[----:B------:R-:W4:Y:S03]  /*bbd70*/  LDL.LU R2, [R1+0x3b30] ;  /* 0x003b300001027983 */ /* 0x000f260000300800 */
[----:B------:R-:W-:-:S02]  /*bbd80*/  @P1 LOP3.LUT R42, R42, 0x2000, RZ, 0xfc, !PT ;  /* 0x000020002a2a1812 */ /* 0x000fc400078efcff */
[----:B------:R-:W-:Y:S02]  /*bbd90*/  ISETP.GE.AND P2, PT, R26, UR21, PT ;  /* 0x000000151a007c0c */ /* 0x000fe4000bf46270 */
[----:B------:R-:W-:-:S04]  /*bbda0*/  LOP3.LUT R42, R42, 0xffffefff, RZ, 0xc0, !PT ;  /* 0xffffefff2a2a7812 */ /* 0x000fc800078ec0ff */
[----:B------:R-:W-:-:S04]  /*bbdb0*/  @P0 LOP3.LUT R42, R42, 0x1000, RZ, 0xfc, !PT ;  /* 0x000010002a2a0812 */ /* 0x000fc800078efcff */
[----:B------:R-:W-:Y:S02]  /*bbdc0*/  LOP3.LUT R42, R42, 0xffffff7f, RZ, 0xc0, !PT ;  /* 0xffffff7f2a2a7812 */ /* 0x000fe400078ec0ff */
[----:B------:R-:W-:Y:S02]  /*bbdd0*/  ISETP.GE.AND P1, PT, R25, UR19, PT ;  /* 0x0000001319007c0c */ /* 0x000fe4000bf26270 */
[----:B------:R-:W-:Y:S02]  /*bbde0*/  @P2 LOP3.LUT R42, R42, 0x80, RZ, 0xfc, !PT ;  /* 0x000000802a2a2812 */ /* 0x000fe400078efcff */
[----:B------:R-:W-:Y:S02]  /*bbdf0*/  @P6 LOP3.LUT R39, R39, 0x2000000, RZ, 0xfc, !PT ;  /* 0x0200000027276812 */ /* 0x000fe400078efcff */
[----:B------:R-:W-:Y:S02]  /*bbe00*/  ISETP.GE.AND P6, PT, R27, UR23, PT ;  /* 0x000000171b007c0c */ /* 0x000fe4000bfc6270 */
[----:B------:R-:W-:-:S04]  /*bbe10*/  LOP3.LUT R42, R42, 0xffffffbf, RZ, 0xc0, !PT ;  /* 0xffffffbf2a2a7812 */ /* 0x000fc800078ec0ff */
[----:B------:R-:W-:-:S04]  /*bbe20*/  LOP3.LUT R42, R42, 0xfffffeff, RZ, 0xc0, !PT ;  /* 0xfffffeff2a2a7812 */ /* 0x000fc800078ec0ff */
[----:B------:R-:W-:-:S04]  /*bbe30*/  @P1 LOP3.LUT R42, R42, 0x100, RZ, 0xfc, !PT ;  /* 0x000001002a2a1812 */ /* 0x000fc800078efcff */
[----:B------:R-:W-:Y:S02]  /*bbe40*/  @P6 LOP3.LUT R42, R42, 0x40, RZ, 0xfc, !PT ;  /* 0x000000402a2a6812 */ /* 0x000fe400078efcff */
[----:B------:R-:W-:Y:S02]  /*bbe50*/  ISETP.LT.AND P6, PT, R0, UR24, !P6 ;  /* 0x0000001800007c0c */ /* 0x000fe4000f7c1270 */
[----:B------:R-:W4:Y:S01]  /*bbe60*/  LDL.LU R0, [R1+0x3b2c] ;  /* 0x003b2c0001007983 */ /* 0x000f220000300800 */
[----:B------:R-:W-:Y:S02]  /*bbe70*/  ISETP.GE.AND P0, PT, R24, UR17, PT ;  /* 0x0000001118007c0c */ /* 0x000fe4000bf06270 */
[----:B------:R-:W-:-:S11]  /*bbe80*/  LOP3.LUT R42, R42, 0xfffffdff, RZ, 0xc0, !PT ;  /* 0xfffffdff2a2a7812 */ /* 0x000fd600078ec0ff */
[----:B------:R-:W-:Y:S02]  /*bbe90*/  @P0 LOP3.LUT R42, R42, 0x200, RZ, 0xfc, !PT ;  /* 0x000002002a2a0812 */ /* 0x000fe400078efcff */
[----:B------:R-:W-:Y:S02]  /*bbea0*/  ISETP.GE.AND P0, PT, R23, UR15, PT ;  /* 0x0000000f17007c0c */ /* 0x000fe4000bf06270 */
[----:B------:R-:W-:Y:S02]  /*bbeb0*/  LOP3.LUT R42, R42, 0xfffffbff, RZ, 0xc0, !PT ;  /* 0xfffffbff2a2a7812 */ /* 0x000fe400078ec0ff */
[----:B------:R-:W-:-:S09]  /*bbec0*/  ISETP.GE.AND P5, PT, R22, UR13, PT ;  /* 0x0000000d16007c0c */ /* 0x000fd2000bfa6270 */
[----:B------:R-:W-:-:S04]  /*bbed0*/  @P0 LOP3.LUT R42, R42, 0x400, RZ, 0xfc, !PT ;  /* 0x000004002a2a0812 */ /* 0x000fc800078efcff */
[----:B------:R-:W-:Y:S02]  /*bbee0*/  LOP3.LUT R42, R42, 0xfffff7ff, RZ, 0xc0, !PT ;  /* 0xfffff7ff2a2a7812 */ /* 0x000fe400078ec0ff */
[----:B------:R-:W-:Y:S02]  /*bbef0*/  ISETP.GE.AND P2, PT, R21, UR11, PT ;  /* 0x0000000b15007c0c */ /* 0x000fe4000bf46270 */
[----:B------:R-:W-:Y:S02]  /*bbf00*/  @P6 LOP3.LUT R42, R42, 0x800, RZ, 0xfc, !PT ;  /* 0x000008002a2a6812 */ /* 0x000fe400078efcff */
[----:B------:R-:W-:Y:S02]  /*bbf10*/  ISETP.GE.AND P0, PT, R20, UR9, PT ;  /* 0x0000000914007c0c */ /* 0x000fe4000bf06270 */
[----:B------:R-:W-:Y:S02]  /*bbf20*/  ISETP.GE.AND P3, PT, R19, UR7, PT ;  /* 0x0000000713007c0c */ /* 0x000fe4000bf66270 */
[----:B------:R-:W-:-:S02]  /*bbf30*/  ISETP.GE.AND P1, PT, R18, UR5, PT ;  /* 0x0000000512007c0c */ /* 0x000fc4000bf26270 */
[----:B------:R-:W-:Y:S02]  /*bbf40*/  ISETP.GE.AND P4, PT, R17, UR39, PT ;  /* 0x0000002711007c0c */ /* 0x000fe4000bf86270 */
[----:B------:R-:W-:Y:S01]  /*bbf50*/  LOP3.LUT P6, RZ, R39, 0x2000000, RZ, 0xc0, !PT ;  /* 0x0200000027ff7812 */ /* 0x000fe200078cc0ff */
[----:B------:R-:W4:Y:S01]  /*bbf60*/  LDL.LU R19, [R1+0xb80] ;  /* 0x000b800001137983 */ /* 0x000f220000300800 */
[----:B---3--:R-:W-:Y:S01]  /*bbf70*/  LOP3.LUT R43, R43, 0xbfffffff, RZ, 0xc0, !PT ;  /* 0xbfffffff2b2b7812 */ /* 0x008fe200078ec0ff */
[----:B------:R-:W-:Y:S01]  /*bbf80*/  ULDC UR4, c[0x0][0x228] ;  /* 0x00008a0000047ab9 */ /* 0x000fe20000000800 */
[----:B------:R-:W-:Y:S01]  /*bbf90*/  ULDC UR5, c[0x0][0x228] ;  /* 0x00008a0000057ab9 */ /* 0x000fe20000000800 */
[----:B------:R-:W3:Y:S01]  /*bbfa0*/  LDL.LU R16, [R1+0x10e8] ;  /* 0x0010e80001107983 */ /* 0x000ee20000300800 */
[----:B------:R-:W-:-:S03]  /*bbfb0*/  ULDC UR6, c[0x0][0x228] ;  /* 0x00008a0000067ab9 */ /* 0x000fc60000000800 */
[----:B------:R-:W3:Y:S04]  /*bbfc0*/  LDL.LU R18, [R1+0xb38] ;  /* 0x000b380001127983 */ /* 0x000ee80000300800 */
[----:B------:R-:W3:Y:S04]  /*bbfd0*/  LDL.LU R17, [R1+0x600] ;  /* 0x0006000001117983 */ /* 0x000ee80000300800 */
[----:B------:R-:W-:Y:S04]  /*bbfe0*/  STL.64 [R1+0x3cf8], R50 ;  /* 0x003cf83201007387 */ /* 0x000fe80000100a00 */
[----:B--2---:R0:W-:Y:S04]  /*bbff0*/  STL.64 [R1+0x3cf0], R48 ;  /* 0x003cf03001007387 */ /* 0x0041e80000100a00 */
[----:B0-----:R-:W2:Y:S04]  /*bc000*/  LDL.LU R49, [R1+0xff8] ;  /* 0x000ff80001317983 */ /* 0x001ea80000300800 */
[----:B------:R-:W-:Y:S04]  /*bc010*/  STL.64 [R1+0x3cb0], R38 ;  /* 0x003cb02601007387 */ /* 0x000fe80000100a00 */
[----:B------:R-:W-:Y:S04]  /*bc020*/  STL.64 [R1+0x3ca8], R36 ;  /* 0x003ca82401007387 */ /* 0x000fe80000100a00 */
[----:B------:R0:W-:Y:S04]  /*bc030*/  STL.64 [R1+0x3c98], R34 ;  /* 0x003c982201007387 */ /* 0x0001e80000100a00 */
[----:B0-----:R-:W3:Y:S04]  /*bc040*/  LDL.LU R35, [R1+0x10a4] ;  /* 0x0010a40001237983 */ /* 0x001ee80000300800 */
[----:B------:R-:W2:Y:S04]  /*bc050*/  LDL.LU R34, [R1+0xaf8] ;  /* 0x000af80001227983 */ /* 0x000ea80000300800 */
[----:B------:R0:W-:Y:S04]  /*bc060*/  STL.64 [R1+0x3c88], R32 ;  /* 0x003c882001007387 */ /* 0x0001e80000100a00 */
[----:B0-----:R-:W3:Y:S04]  /*bc070*/  LDL.LU R33, [R1+0xdf8] ;  /* 0x000df80001217983 */ /* 0x001ee80000300800 */
[----:B------:R-:W2:Y:S04]  /*bc080*/  LDL.LU R32, [R1+0xf98] ;  /* 0x000f980001207983 */ /* 0x000ea80000300800 */
[----:B------:R0:W-:Y:S04]  /*bc090*/  STL.64 [R1+0x3c78], R10 ;  /* 0x003c780a01007387 */ /* 0x0001e80000100a00 */
[----:B0-----:R-:W3:Y:S04]  /*bc0a0*/  LDL.LU R11, [R1+0x108c] ;  /* 0x00108c00010b7983 */ /* 0x001ee80000300800 */
[----:B------:R-:W2:Y:S04]  /*bc0b0*/  LDL.LU R31, [R1+0xd58] ;  /* 0x000d5800011f7983 */ /* 0x000ea80000300800 */
[----:B------:R-:W2:Y:S04]  /*bc0c0*/  LDL.LU R48, [R1+0x10a0] ;  /* 0x0010a00001307983 */ /* 0x000ea80000300800 */
[----:B------:R-:W2:Y:S04]  /*bc0d0*/  LDL.LU R50, [R1+0xd00] ;  /* 0x000d000001327983 */ /* 0x000ea80000300800 */
[----:B------:R-:W2:Y:S04]  /*bc0e0*/  LDL.LU R51, [R1+0xdc0] ;  /* 0x000dc00001337983 */ /* 0x000ea80000300800 */
        /* <DEDUP_REMOVED lines=16> */
[----:B------:R-:W-:-:S02]  /*bc1f0*/  @P5 LOP3.LUT R43, R43, 0x40000000, RZ, 0xfc, !PT ;  /* 0x400000002b2b5812 */ /* 0x000fc400078efcff */
[----:B------:R-:W-:Y:S01]  /*bc200*/  LOP3.LUT P5, RZ, R42, 0x20, RZ, 0xc0, !PT ;  /* 0x000000202aff7812 */ /* 0x000fe200078ac0ff */
[----:B----4-:R-:W-:Y:S01]  /*bc210*/  STL [R1+0x3c50], R8 ;  /* 0x003c500801007387 */ /* 0x010fe20000100800 */
[----:B------:R-:W-:-:S03]  /*bc220*/  LOP3.LUT R43, R43, 0xdfffffff, RZ, 0xc0, !PT ;  /* 0xdfffffff2b2b7812 */ /* 0x000fc600078ec0ff */
[----:B------:R-:W-:Y:S01]  /*bc230*/  STL [R1+0x3c30], R6 ;  /* 0x003c300601007387 */ /* 0x000fe20000100800 */
[----:B------:R-:W-:Y:S02]  /*bc240*/  @P2 LOP3.LUT R43, R43, 0x20000000, RZ, 0xfc, !PT ;  /* 0x200000002b2b2812 */ /* 0x000fe400078efcff */
[----:B------:R-:W-:Y:S01]  /*bc250*/  LOP3.LUT P2, RZ, R42, 0x10, RZ, 0xc0, !PT ;  /* 0x000000102aff7812 */ /* 0x000fe2000784c0ff */
[----:B------:R-:W-:Y:S01]  /*bc260*/  STL [R1+0x3c20], R4 ;  /* 0x003c200401007387 */ /* 0x000fe20000100800 */
        /* <DEDUP_REMOVED lines=19> */
[----:B------:R-:W0:Y:S01]  /*bc3a0*/  LDS.128 R56, [R45] ;  /* 0x000000002d387984 */ /* 0x000e220000000c00 */
[----:B------:R-:W-:-:S03]  /*bc3b0*/  NOP ;  /* 0x0000000000007918 */ /* 0x000fc60000000000 */
[----:B------:R-:W-:Y:S04]  /*bc3c0*/  STL [R1+0x3b74], R54 ;  /* 0x003b743601007387 */ /* 0x000fe80000100800 */
[----:B------:R-:W-:Y:S04]  /*bc3d0*/  STL [R1+0x3b70], R42 ;  /* 0x003b702a01007387 */ /* 0x000fe80000100800 */
[----:B0-----:R-:W-:Y:S04]  /*bc3e0*/  STL.64 [R1+0x380], R56 ;  /* 0x0003803801007387 */ /* 0x001fe80000100a00 */
[----:B------:R-:W-:Y:S04]  /*bc3f0*/  STL.64 [R1+0x388], R58 ;  /* 0x0003883a01007387 */ /* 0x000fe80000100a00 */
[----:B------:R-:W4:Y:S04]  /*bc400*/  LDL.LU R8, [R1+0x9cc] ;  /* 0x0009cc0001087983 */ /* 0x000f280000300800 */
[----:B------:R4:W-:Y:S01]  /*bc410*/  STSM.16.M88.4 [R45], R12 ;  /* 0x0000000c2d007844 */ /* 0x0009e20000000200 */
[----:B------:R-:W-:-:S03]  /*bc420*/  NOP ;  /* 0x0000000000007918 */ /* 0x000fc60000000000 */
[----:B------:R-:W0:Y:S01]  /*bc430*/  LDS.128 R56, [R45] ;  /* 0x000000002d387984 */ /* 0x000e220000000c00 */
[----:B------:R-:W-:Y:S01]  /*bc440*/  NOP ;  /* 0x0000000000007918 */ /* 0x000fe20000000000 */
[----:B----4-:R-:W-:Y:S02]  /*bc450*/  LOP3.LUT R12, R8, 0xffff, RZ, 0xc0, !PT ;  /* 0x0000ffff080c7812 */ /* 0x010fe400078ec0ff */
[----:B------:R-:W4:Y:S02]  /*bc460*/  LDL.LU R8, [R1+0x9c8] ;  /* 0x0009c80001087983 */ /* 0x000f240000300800 */
[----:B----4-:R-:W-:Y:S02]  /*bc470*/  LOP3.LUT R13, R8, 0xffff, RZ, 0xc0, !PT ;  /* 0x0000ffff080d7812 */ /* 0x010fe400078ec0ff */
[----:B------:R-:W4:Y:S02]  /*bc480*/  LDL.LU R8, [R1+0x978] ;  /* 0x0009780001087983 */ /* 0x000f240000300800 */
[----:B----4-:R-:W-:-:S02]  /*bc490*/  LOP3.LUT R14, R8, 0xffff, RZ, 0xc0, !PT ;  /* 0x0000ffff080e7812 */ /* 0x010fc400078ec0ff */
[----:B------:R-:W4:Y:S02]  /*bc4a0*/  LDL.LU R8, [R1+0x974] ;  /* 0x0009740001087983 */ /* 0x000f240000300800 */
[----:B----4-:R-:W-:Y:S01]  /*bc4b0*/  LOP3.LUT R15, R8, 0xffff, RZ, 0xc0, !PT ;  /* 0x0000ffff080f7812 */ /* 0x010fe200078ec0ff */
[----:B---3--:R-:W-:Y:S02]  /*bc4c0*/  IMAD.MOV.U32 R8, RZ, RZ, R10 ;  /* 0x000000ffff087224 */ /* 0x008fe400078e000a */
[----:B------:R-:W-:Y:S02]  /*bc4d0*/  IMAD.MOV.U32 R10, RZ, RZ, R11 ;  /* 0x000000ffff0a7224 */ /* 0x000fe400078e000b */
[----:B--2---:R-:W-:Y:S02]  /*bc4e0*/  IMAD.MOV.U32 R11, RZ, RZ, R32 ;  /* 0x000000ffff0b7224 */ /* 0x004fe400078e0020 */
[----:B------:R-:W-:Y:S02]  /*bc4f0*/  IMAD.MOV.U32 R32, RZ, RZ, R33 ;  /* 0x000000ffff207224 */ /* 0x000fe400078e0021 */
[----:B------:R-:W-:-:S02]  /*bc500*/  IMAD.MOV.U32 R33, RZ, RZ, R34 ;  /* 0x000000ffff217224 */ /* 0x000fc400078e0022 */
[----:B------:R-:W-:Y:S02]  /*bc510*/  IMAD.MOV.U32 R6, RZ, RZ, R8 ;  /* 0x000000ffff067224 */ /* 0x000fe400078e0008 */
[----:B------:R-:W-:Y:S02]  /*bc520*/  IMAD.MOV.U32 R34, RZ, RZ, R35 ;  /* 0x000000ffff227224 */ /* 0x000fe400078e0023 */
[----:B------:R-:W-:Y:S02]  /*bc530*/  IMAD.MOV.U32 R8, RZ, RZ, R10 ;  /* 0x000000ffff087224 */ /* 0x000fe400078e000a */
[----:B------:R-:W-:Y:S02]  /*bc540*/  IMAD.MOV.U32 R35, RZ, RZ, R49 ;  /* 0x000000ffff237224 */ /* 0x000fe400078e0031 */
        /* <DEDUP_REMOVED lines=25> */
[----:B------:R-:W-:Y:S01]  /*bc6e0*/  IMAD.MOV.U32 R49, RZ, RZ, R18 ;  /* 0x000000ffff317224 */ /* 0x000fe200078e0012 */
[----:B------:R-:W2:Y:S01]  /*bc6f0*/  LDL.LU R16, [R1+0xa80] ;  /* 0x000a800001107983 */ /* 0x000ea20000300800 */
[----:B------:R-:W-:-:S02]  /*bc700*/  IMAD.MOV.U32 R11, RZ, RZ, R32 ;  /* 0x000000ffff0b7224 */ /* 0x000fc400078e0020 */
[----:B------:R-:W-:Y:S01]  /*bc710*/  IMAD.MOV.U32 R32, RZ, RZ, R33 ;  /* 0x000000ffff207224 */ /* 0x000fe200078e0021 */
[----:B------:R-:W3:Y:S01]  /*bc720*/  LDL.LU R17, [R1+0xa70] ;  /* 0x000a700001117983 */ /* 0x000ee20000300800 */
[----:B------:R-:W-:Y:S02]  /*bc730*/  IMAD.MOV.U32 R33, RZ, RZ, R34 ;  /* 0x000000ffff217224 */ /* 0x000fe400078e0022 */
[----:B------:R-:W-:Y:S01]  /*bc740*/  IMAD.MOV.U32 R34, RZ, RZ, R35 ;  /* 0x000000ffff227224 */ /* 0x000fe200078e0023 */
[----:B------:R-:W4:Y:S01]  /*bc750*/  LDL.LU R18, [R1+0xa68] ;  /* 0x000a680001127983 */ /* 0x000f220000300800 */
[----:B------:R-:W-:Y:S02]  /*bc760*/  IMAD.MOV.U32 R35, RZ, RZ, R49 ;  /* 0x000000ffff237224 */ /* 0x000fe400078e0031 */
[----:B------:R-:W-:Y:S02]  /*bc770*/  IMAD.MOV.U32 R49, RZ, RZ, R19 ;  /* 0x000000ffff317224 */ /* 0x000fe400078e0013 */
[----:B------:R-:W4:Y:S04]  /*bc780*/  LDL.LU R19, [R1+0x904] ;  /* 0x0009040001137983 */ /* 0x000f280000300800 */
[----:B0-----:R-:W-:Y:S04]  /*bc790*/  STL [R1+0x374], R57 ;  /* 0x0003743901007387 */ /* 0x001fe80000100800 */
[----:B------:R-:W-:Y:S04]  /*bc7a0*/  STL.64 [R1+0x378], R58 ;  /* 0x0003783a01007387 */ /* 0x000fe80000100a00 */
[----:B------:R-:W3:Y:S01]  /*bc7b0*/  LDL.LU R60, [R1+0x688] ;  /* 0x00068800013c7983 */ /* 0x000ee20000300800 */
[----:B------:R-:W-:-:S02]  /*bc7c0*/  IMAD.MOV.U32 R0, RZ, RZ, R4 ;  /* 0x000000ffff007224 */ /* 0x000fc400078e0004 */
[----:B------:R-:W-:Y:S02]  /*bc7d0*/  IMAD.MOV.U32 R4, RZ, RZ, R6 ;  /* 0x000000ffff047224 */ /* 0x000fe400078e0006 */
[----:B------:R-:W-:Y:S02]  /*bc7e0*/  IMAD.MOV.U32 R6, RZ, RZ, R8 ;  /* 0x000000ffff067224 */ /* 0x000fe400078e0008 */
[----:B------:R-:W-:-:S05]  /*bc7f0*/  IMAD.MOV.U32 R8, RZ, RZ, R56 ;  /* 0x000000ffff087224 */ /* 0x000fca00078e0038 */
[----:B------:R-:W-:Y:S01]  /*bc800*/  STL.64 [R1+0x3c60], R8 ;  /* 0x003c600801007387 */ /* 0x000fe20000100a00 */
[--C-:B--2---:R-:W-:Y:S02]  /*bc810*/  PRMT R16, R16, 0x4210, R12.reuse ;  /* 0x0000421010107816 */ /* 0x104fe4000000000c */
[----:B---3--:R-:W-:Y:S02]  /*bc820*/  PRMT R12, R60, 0x5210, R12 ;  /* 0x000052103c0c7816 */ /* 0x008fe4000000000c */
[----:B------:R-:W2:Y:S01]  /*bc830*/  LDL.LU R60, [R1+0x684] ;  /* 0x00068400013c7983 */ /* 0x000ea20000300800 */
[--C-:B------:R-:W-:Y:S02]  /*bc840*/  PRMT R17, R17, 0x4210, R13.reuse ;  /* 0x0000421011117816 */ /* 0x100fe4000000000d */
[----:B--2---:R-:W-:Y:S02]  /*bc850*/  PRMT R13, R60, 0x5210, R13 ;  /* 0x000052103c0d7816 */ /* 0x004fe4000000000d */
[----:B------:R-:W2:Y:S01]  /*bc860*/  LDL.LU R60, [R1+0x680] ;  /* 0x00068000013c7983 */ /* 0x000ea20000300800 */
[----:B----4-:R-:W-:-:S02]  /*bc870*/  PRMT R18, R18, 0x4210, R14 ;  /* 0x0000421012127816 */ /* 0x010fc4000000000e */
[----:B------:R-:W-:-:S05]  /*bc880*/  PRMT R19, R19, 0x4210, R15 ;  /* 0x0000421013137816 */ /* 0x000fca000000000f */
[----:B------:R-:W-:Y:S01]  /*bc890*/  STSM.16.M88.4 [R45], R16 ;  /* 0x000000102d007844 */ /* 0x000fe20000000200 */
[----:B------:R-:W-:-:S03]  /*bc8a0*/  NOP ;  /* 0x0000000000007918 */ /* 0x000fc60000000000 */
[----:B------:R-:W0:Y:S01]  /*bc8b0*/  LDS.128 R16, [R45] ;  /* 0x000000002d107984 */ /* 0x000e220000000c00 */
[----:B------:R-:W-:Y:S01]  /*bc8c0*/  NOP ;  /* 0x0000000000007918 */ /* 0x000fe20000000000 */
[----:B--2---:R-:W-:Y:S02]  /*bc8d0*/  PRMT R14, R60, 0x5210, R14 ;  /* 0x000052103c0e7816 */ /* 0x004fe4000000000e */
[----:B------:R-:W2:Y:S04]  /*bc8e0*/  LDL.LU R60, [R1+0x660] ;  /* 0x00066000013c7983 */ /* 0x000ea80000300800 */
[----:B0-----:R-:W-:Y:S04]  /*bc8f0*/  STL.64 [R1+0x360], R16 ;  /* 0x0003601001007387 */ /* 0x001fe80000100a00 */
[----:B------:R-:W-:Y:S01]  /*bc900*/  STL.64 [R1+0x368], R18 ;  /* 0x0003681201007387 */ /* 0x000fe20000100a00 */
[----:B--2---:R-:W-:-:S03]  /*bc910*/  PRMT R15, R60, 0x5210, R15 ;  /* 0x000052103c0f7816 */ /* 0x004fc6000000000f */
[----:B------:R-:W2:Y:S04]  /*bc920*/  LDL.LU R60, [R1+0x9dc] ;  /* 0x0009dc00013c7983 */ /* 0x000ea80000300800 */
[----:B------:R2:W-:Y:S01]  /*bc930*/  STSM.16.M88.4 [R45], R12 ;  /* 0x0000000c2d007844 */ /* 0x0005e20000000200 */
[----:B------:R-:W-:-:S03]  /*bc940*/  NOP ;  /* 0x0000000000007918 */ /* 0x000fc60000000000 */
[----:B------:R-:W0:Y:S01]  /*bc950*/  LDS.128 R56, [R45] ;  /* 0x000000002d387984 */ /* 0x000e220000000c00 */
[----:B------:R-:W-:Y:S01]  /*bc960*/  NOP ;  /* 0x0000000000007918 */ /* 0x000fe20000000000 */
[----:B--2---:R-:W-:Y:S02]  /*bc970*/  LOP3.LUT R12, R60, 0xffff, RZ, 0xc0, !PT ;  /* 0x0000ffff3c0c7812 */ /* 0x004fe400078ec0ff */
[----:B------:R-:W2:Y:S02]  /*bc980*/  LDL.LU R60, [R1+0x9d8] ;  /* 0x0009d800013c7983 */ /* 0x000ea40000300800 */
[----:B--2---:R-:W-:Y:S02]  /*bc990*/  LOP3.LUT R13, R60, 0xffff, RZ, 0xc0, !PT ;  /* 0x0000ffff3c0d7812 */ /* 0x004fe400078ec0ff */
[----:B------:R-:W2:Y:S02]  /*bc9a0*/  LDL.LU R60, [R1+0x988] ;  /* 0x00098800013c7983 */ /* 0x000ea40000300800 */
[----:B--2---:R-:W-:-:S02]  /*bc9b0*/  LOP3.LUT R14, R60, 0xffff, RZ, 0xc0, !PT ;  /* 0x0000ffff3c0e7812 */ /* 0x004fc400078ec0ff */
[----:B------:R-:W2:Y:S02]  /*bc9c0*/  LDL.LU R60, [R1+0x984] ;  /* 0x00098400013c7983 */ /* 0x000ea40000300800 */
[----:B--2---:R-:W-:Y:S02]  /*bc9d0*/  LOP3.LUT R15, R60, 0xffff, RZ, 0xc0, !PT ;  /* 0x0000ffff3c0f7812 */ /* 0x004fe400078ec0ff */
[----:B------:R-:W2:Y:S02]  /*bc9e0*/  LDL.LU R60, [R1+0xab4] ;  /* 0x000ab400013c7983 */ /* 0x000ea40000300800 */
[----:B--2---:R-:W-:Y:S02]  /*bc9f0*/  PRMT R16, R60, 0x4210, R12 ;  /* 0x000042103c107816 */ /* 0x004fe4000000000c */
[----:B------:R-:W2:Y:S02]  /*bca00*/  LDL.LU R60, [R1+0xab0] ;  /* 0x000ab000013c7983 */ /* 0x000ea40000300800 */
[----:B--2---:R-:W-:-:S02]  /*bca10*/  PRMT R17, R60, 0x4210, R13 ;  /* 0x000042103c117816 */ /* 0x004fc4000000000d */
[----:B------:R-:W2:Y:S02]  /*bca20*/  LDL.LU R60, [R1+0xaac] ;  /* 0x000aac00013c7983 */ /* 0x000ea40000300800 */
[----:B--2---:R-:W-:Y:S02]  /*bca30*/  PRMT R18, R60, 0x4210, R14 ;  /* 0x000042103c127816 */ /* 0x004fe4000000000e */
[----:B------:R-:W2:Y:S04]  /*bca40*/  LDL.LU R60, [R1+0xaa0] ;  /* 0x000aa000013c7983 */ /* 0x000ea80000300800 */
[----:B0-----:R-:W-:Y:S04]  /*bca50*/  STL.64 [R1+0x350], R56 ;  /* 0x0003503801007387 */ /* 0x001fe80000100a00 */
[----:B------:R-:W-:Y:S01]  /*bca60*/  STL.64 [R1+0x358], R58 ;  /* 0x0003583a01007387 */ /* 0x000fe20000100a00 */
[----:B--2---:R-:W-:-:S03]  /*bca70*/  PRMT R19, R60, 0x4210, R15 ;  /* 0x000042103c137816 */ /* 0x004fc6000000000f */
[----:B------:R-:W2:Y:S02]  /*bca80*/  LDL.LU R60, [R1+0x694] ;  /* 0x00069400013c7983 */ /* 0x000ea40000300800 */
[----:B--2---:R-:W-:Y:S02]  /*bca90*/  PRMT R12, R60, 0x5210, R12 ;  /* 0x000052103c0c7816 */ /* 0x004fe4000000000c */
[----:B------:R-:W2:Y:S04]  /*bcaa0*/  LDL.LU R60, [R1+0x698] ;  /* 0x00069800013c7983 */ /* 0x000ea80000300800 */
[----:B------:R-:W-:Y:S01]  /*bcab0*/  STSM.16.M88.4 [R45], R16 ;  /* 0x000000102d007844 */ /* 0x000fe20000000200 */
[----:B------:R-:W-:-:S03]  /*bcac0*/  NOP ;  /* 0x0000000000007918 */ /* 0x000fc60000000000 */
[----:B------:R-:W0:Y:S01]  /*bcad0*/  LDS.128 R16, [R45] ;  /* 0x000000002d107984 */ /* 0x000e220000000c00 */
[----:B------:R-:W-:Y:S01]  /*bcae0*/  NOP ;  /* 0x0000000000007918 */ /* 0x000fe20000000000 */
[----:B--2---:R-:W-:Y:S02]  /*bcaf0*/  PRMT R13, R60, 0x5210, R13 ;  /* 0x000052103c0d7816 */ /* 0x004fe4000000000d */
[----:B------:R-:W2:Y:S02]  /*bcb00*/  LDL.LU R60, [R1+0x690] ;  /* 0x00069000013c7983 */ /* 0x000ea40000300800 */
[----:B--2---:R-:W-:Y:S02]  /*bcb10*/  PRMT R14, R60, 0x5210, R14 ;  /* 0x000052103c0e7816 */ /* 0x004fe4000000000e */
[----:B------:R-:W2:Y:S04]  /*bcb20*/  LDL.LU R60, [R1+0x664] ;  /* 0x00066400013c7983 */ /* 0x000ea80000300800 */
[----:B0-----:R-:W-:Y:S04]  /*bcb30*/  STL.64 [R1+0x340], R16 ;  /* 0x0003401001007387 */ /* 0x001fe80000100a00 */
[----:B------:R-:W-:Y:S04]  /*bcb40*/  STL [R1+0x34c], R19 ;  /* 0x00034c1301007387 */ /* 0x000fe80000100800 */
[----:B------:R-:W3:Y:S01]  /*bcb50*/  LDL.LU R58, [R1+0x9ec] ;  /* 0x0009ec00013a7983 */ /* 0x000ee20000300800 */
[----:B--2---:R-:W-:Y:S01]  /*bcb60*/  PRMT R15, R60, 0x5210, R15 ;  /* 0x000052103c0f7816 */ /* 0x004fe2000000000f */
[----:B------:R-:W-:-:S02]  /*bcb70*/  IMAD.MOV.U32 R60, RZ, RZ, R0 ;  /* 0x000000ffff3c7224 */ /* 0x000fc400078e0000 */
[----:B------:R-:W-:Y:S02]  /*bcb80*/  IMAD.MOV.U32 R0, RZ, RZ, R4 ;  /* 0x000000ffff007224 */ /* 0x000fe400078e0004 */
[----:B------:R-:W-:Y:S02]  /*bcb90*/  IMAD.MOV.U32 R4, RZ, RZ, R6 ;  /* 0x000000ffff047224 */ /* 0x000fe400078e0006 */
[----:B------:R-:W-:Y:S01]  /*bcba0*/  IMAD.MOV.U32 R6, RZ, RZ, R18 ;  /* 0x000000ffff067224 */ /* 0x000fe200078e0012 */
[----:B------:R3:W-:Y:S04]  /*bcbb0*/  STSM.16.M88.4 [R45], R12 ;  /* 0x0000000c2d007844 */ /* 0x0007e80000000200 */
[----:B------:R-:W-:Y:S01]  /*bcbc0*/  STL [R1+0x3c40], R6 ;  /* 0x003c400601007387 */ /* 0x000fe20000100800 */
[----:B---3--:R-:W-:-:S03]  /*bcbd0*/  LOP3.LUT R12, R58, 0xffff, RZ, 0xc0, !PT ;  /* 0x0000ffff3a0c7812 */ /* 0x008fc600078ec0ff */
[----:B------:R-:W2:Y:S01]  /*bcbe0*/  LDL.LU R58, [R1+0x9e8] ;  /* 0x0009e800013a7983 */ /* 0x000ea20000300800 */
[----:B------:R-:W-:Y:S01]  /*bcbf0*/  NOP ;  /* 0x0000000000007918 */ /* 0x000fe20000000000 */
[----:B--2---:R-:W-:Y:S02]  /*bcc00*/  LOP3.LUT R13, R58, 0xffff, RZ, 0xc0, !PT ;  /* 0x0000ffff3a0d7812 */ /* 0x004fe400078ec0ff */
[----:B------:R-:W2:Y:S02]  /*bcc10*/  LDL.LU R58, [R1+0x990] ;  /* 0x00099000013a7983 */ /* 0x000ea40000300800 */
[----:B--2---:R-:W-:Y:S02]  /*bcc20*/  LOP3.LUT R14, R58, 0xffff, RZ, 0xc0, !PT ;  /* 0x0000ffff3a0e7812 */ /* 0x004fe400078ec0ff */
[----:B------:R-:W2:Y:S02]  /*bcc30*/  LDL.LU R58, [R1+0x98c] ;  /* 0x00098c00013a7983 */ /* 0x000ea40000300800 */
[----:B--2---:R-:W-:-:S02]  /*bcc40*/  LOP3.LUT R15, R58, 0xffff, RZ, 0xc0, !PT ;  /* 0x0000ffff3a0f7812 */ /* 0x004fc400078ec0ff */
[----:B------:R-:W2:Y:S02]  /*bcc50*/  LDL.LU R58, [R1+0xae8] ;  /* 0x000ae800013a7983 */ /* 0x000ea40000300800 */
[----:B--2---:R-:W-:Y:S02]  /*bcc60*/  PRMT R16, R58, 0x4210, R12 ;  /* 0x000042103a107816 */ /* 0x004fe4000000000c */
[----:B------:R-:W2:Y:S02]  /*bcc70*/  LDL.LU R58, [R1+0xae4] ;  /* 0x000ae400013a7983 */ /* 0x000ea40000300800 */
[----:B--2---:R-:W-:Y:S02]  /*bcc80*/  PRMT R17, R58, 0x4210, R13 ;  /* 0x000042103a117816 */ /* 0x004fe4000000000d */
[----:B------:R-:W2:Y:S02]  /*bcc90*/  LDL.LU R58, [R1+0xae0] ;  /* 0x000ae000013a7983 */ /* 0x000ea40000300800 */
[----:B--2---:R-:W-:-:S02]  /*bcca0*/  PRMT R18, R58, 0x4210, R14 ;  /* 0x000042103a127816 */ /* 0x004fc4000000000e */
[----:B------:R-:W2:Y:S02]  /*bccb0*/  LDL.LU R58, [R1+0xacc] ;  /* 0x000acc00013a7983 */ /* 0x000ea40000300800 */
[----:B--2---:R-:W-:Y:S02]  /*bccc0*/  PRMT R19, R58, 0x4210, R15 ;  /* 0x000042103a137816 */ /* 0x004fe4000000000f */
[----:B------:R-:W0:Y:S01]  /*bccd0*/  LDS.128 R56, [R45] ;  /* 0x000000002d387984 */ /* 0x000e220000000c00 */
[----:B------:R-:W-:-:S03]  /*bcce0*/  NOP ;  /* 0x0000000000007918 */ /* 0x000fc60000000000 */
[----:B0-----:R-:W-:Y:S04]  /*bccf0*/  STL [R1+0x334], R57 ;  /* 0x0003343901007387 */ /* 0x001fe80000100800 */
[----:B------:R0:W-:Y:S04]  /*bcd00*/  STL.64 [R1+0x338], R58 ;  /* 0x0003383a01007387 */ /* 0x0001e80000100a00 */
[----:B0-----:R-:W2:Y:S01]  /*bcd10*/  LDL.LU R58, [R1+0x6ac] ;  /* 0x0006ac00013a7983 */ /* 0x001ea20000300800 */
[----:B------:R-:W-:-:S05]  /*bcd20*/  IMAD.MOV.U32 R6, RZ, RZ, R56 ;  /* 0x000000ffff067224 */ /* 0x000fca00078e0038 */
        /* <DEDUP_REMOVED lines=16> */
[----:B------:R-:W-:Y:S01]  /*bce30*/  NOP ;  /* 0x0000000000007918 */ /* 0x000fe20000000000 */
[----:B--2---:R-:W-:Y:S02]  /*bce40*/  LOP3.LUT R12, R58, 0xffff, RZ, 0xc0, !PT ;  /* 0x0000ffff3a0c7812 */ /* 0x004fe400078ec0ff */
[----:B------:R-:W2:Y:S02]  /*bce50*/  LDL.LU R58, [R1+0x9fc] ;  /* 0x0009fc00013a7983 */ /* 0x000ea40000300800 */
[----:B--2---:R-:W-:-:S02]  /*bce60*/  LOP3.LUT R13, R58, 0xffff, RZ, 0xc0, !PT ;  /* 0x0000ffff3a0d7812 */ /* 0x004fc400078ec0ff */
[----:B------:R-:W2:Y:S02]  /*bce70*/  LDL.LU R58, [R1+0x998] ;  /* 0x00099800013a7983 */ /* 0x000ea40000300800 */
[----:B--2---:R-:W-:Y:S02]  /*bce80*/  LOP3.LUT R14, R58, 0xffff, RZ, 0xc0, !PT ;  /* 0x0000ffff3a0e7812 */ /* 0x004fe400078ec0ff */
[----:B------:R-:W2:Y:S02]  /*bce90*/  LDL.LU R58, [R1+0x994] ;  /* 0x00099400013a7983 */ /* 0x000ea40000300800 */
[----:B--2---:R-:W-:Y:S02]  /*bcea0*/  LOP3.LUT R15, R58, 0xffff, RZ, 0xc0, !PT ;  /* 0x0000ffff3a0f7812 */ /* 0x004fe400078ec0ff */
[----:B------:R-:W2:Y:S02]  /*bceb0*/  LDL.LU R58, [R1+0xb08] ;  /* 0x000b0800013a7983 */ /* 0x000ea40000300800 */
[----:B--2---:R-:W-:-:S02]  /*bcec0*/  PRMT R16, R58, 0x4210, R12 ;  /* 0x000042103a107816 */ /* 0x004fc4000000000c */
[----:B------:R-:W2:Y:S02]  /*bced0*/  LDL.LU R58, [R1+0xb04] ;  /* 0x000b0400013a7983 */ /* 0x000ea40000300800 */
[----:B--2---:R-:W-:Y:S02]  /*bcee0*/  PRMT R17, R58, 0x4210, R13 ;  /* 0x000042103a117816 */ /* 0x004fe4000000000d */
[----:B------:R-:W2:Y:S02]  /*bcef0*/  LDL.LU R58, [R1+0xb00] ;  /* 0x000b0000013a7983 */ /* 0x000ea40000300800 */
[----:B--2---:R-:W-:Y:S02]  /*bcf00*/  PRMT R18, R58, 0x4210, R14 ;  /* 0x000042103a127816 */ /* 0x004fe4000000000e */
[----:B------:R-:W2:Y:S02]  /*bcf10*/  LDL.LU R58, [R1+0x950] ;  /* 0x00095000013a7983 */ /* 0x000ea40000300800 */
[----:B--2---:R-:W-:-:S02]  /*bcf20*/  PRMT R19, R58, 0x4210, R15 ;  /* 0x000042103a137816 */ /* 0x004fc4000000000f */
[----:B------:R-:W0:Y:S01]  /*bcf30*/  LDS.128 R56, [R45] ;  /* 0x000000002d387984 */ /* 0x000e220000000c00 */
[----:B------:R-:W-:-:S03]  /*bcf40*/  NOP ;  /* 0x0000000000007918 */ /* 0x000fc60000000000 */
[----:B0-----:R-:W-:Y:S04]  /*bcf50*/  STL.64 [R1+0x310], R56 ;  /* 0x0003103801007387 */ /* 0x001fe80000100a00 */
[----:B------:R0:W-:Y:S04]  /*bcf60*/  STL.64 [R1+0x318], R58 ;  /* 0x0003183a01007387 */ /* 0x0001e80000100a00 */
[----:B0-----:R-:W2:Y:S04]  /*bcf70*/  LDL.LU R59, [R1+0x3d04] ;  /* 0x003d0400013b7983 */ /* 0x001ea80000300800 */
[----:B------:R-:W3:Y:S04]  /*bcf80*/  LDL.LU R57, [R1+0x3d00] ;  /* 0x003d000001397983 */ /* 0x000ee80000300800 */
[----:B------:R-:W4:Y:S02]  /*bcf90*/  LDL.LU R58, [R1+0x6b8] ;  /* 0x0006b800013a7983 */ /* 0x000f240000300800 */
[----:B----4-:R-:W-:-:S02]  /*bcfa0*/  PRMT R12, R58, 0x5210, R12 ;  /* 0x000052103a0c7816 */ /* 0x010fc4000000000c */
[----:B------:R-:W4:Y:S04]  /*bcfb0*/  LDL.LU R58, [R1+0x6c4] ;  /* 0x0006c400013a7983 */ /* 0x000f280000300800 */
[----:B------:R-:W-:Y:S01]  /*bcfc0*/  STSM.16.M88.4 [R45], R16 ;  /* 0x000000102d007844 */ /* 0x000fe20000000200 */
[----:B------:R-:W-:-:S03]  /*bcfd0*/  NOP ;  /* 0x0000000000007918 */ /* 0x000fc60000000000 */
[----:B------:R-:W0:Y:S01]  /*bcfe0*/  LDS.128 R16, [R45] ;  /* 0x000000002d107984 */ /* 0x000e220000000c00 */
[----:B------:R-:W-:Y:S01]  /*bcff0*/  NOP ;  /* 0x0000000000007918 */ /* 0x000fe20000000000 */
[----:B----4-:R-:W-:Y:S02]  /*bd000*/  PRMT R13, R58, 0x5210, R13 ;  /* 0x000052103a0d7816 */ /* 0x010fe4000000000d */
[----:B------:R-:W4:Y:S02]  /*bd010*/  LDL.LU R58, [R1+0x6b4] ;  /* 0x0006b400013a7983 */ /* 0x000f240000300800 */
[----:B----4-:R-:W-:Y:S02]  /*bd020*/  PRMT R14, R58, 0x5210, R14 ;  /* 0x000052103a0e7816 */ /* 0x010fe4000000000e */
[----:B------:R-:W4:Y:S04]  /*bd030*/  LDL.LU R58, [R1+0x6bc] ;  /* 0x0006bc00013a7983 */ /* 0x000f280000300800 */
[----:B0-----:R-:W-:Y:S04]  /*bd040*/  STL [R1+0x300], R16 ;  /* 0x0003001001007387 */ /* 0x001fe80000100800 */
[----:B------:R-:W-:Y:S04]  /*bd050*/  STL.64 [R1+0x308], R18 ;  /* 0x0003081201007387 */ /* 0x000fe80000100a00 */
[----:B------:R-:W2:Y:S01]  /*bd060*/  LDL.LU R56, [R1+0xa14] ;  /* 0x000a140001387983 */ /* 0x000ea20000300800 */
[----:B----4-:R-:W-:Y:S01]  /*bd070*/  PRMT R15, R58, 0x5210, R15 ;  /* 0x000052103a0f7816 */ /* 0x010fe2000000000f */
[----:B------:R-:W-:-:S02]  /*bd080*/  IMAD.MOV.U32 R58, RZ, RZ, R60 ;  /* 0x000000ffff3a7224 */ /* 0x000fc400078e003c */
[----:B------:R-:W-:Y:S02]  /*bd090*/  IMAD.MOV.U32 R60, RZ, RZ, R0 ;  /* 0x000000ffff3c7224 */ /* 0x000fe400078e0000 */
[----:B------:R-:W-:Y:S02]  /*bd0a0*/  IMAD.MOV.U32 R0, RZ, RZ, R4 ;  /* 0x000000ffff007224 */ /* 0x000fe400078e0004 */
[----:B------:R-:W-:Y:S01]  /*bd0b0*/  IMAD.MOV.U32 R4, RZ, RZ, R17 ;  /* 0x000000ffff047224 */ /* 0x000fe200078e0011 */
[----:B------:R2:W-:Y:S04]  /*bd0c0*/  STSM.16.M88.4 [R45], R12 ;  /* 0x0000000c2d007844 */ /* 0x0005e80000000200 */
[----:B------:R-:W-:Y:S01]  /*bd0d0*/  STL.64 [R1+0x3c28], R4 ;  /* 0x003c280401007387 */ /* 0x000fe20000100a00 */
[----:B------:R-:W-:-:S03]  /*bd0e0*/  NOP ;  /* 0x0000000000007918 */ /* 0x000fc60000000000 */
[----:B------:R-:W0:Y:S01]  /*bd0f0*/  LDS.128 R4, [R45] ;  /* 0x000000002d047984 */ /* 0x000e220000000c00 */
[----:B--2---:R-:W-:-:S03]  /*bd100*/  LOP3.LUT R12, R56, 0xffff, RZ, 0xc0, !PT ;  /* 0x0000ffff380c7812 */ /* 0x004fc600078ec0ff */
        /* <DEDUP_REMOVED lines=13> */
[----:B------:R-:W2:Y:S04]  /*bd1e0*/  LDL.LU R56, [R1+0x964] ;  /* 0x0009640001387983 */ /* 0x000ea80000300800 */
[----:B0-----:R-:W-:Y:S04]  /*bd1f0*/  STL.64 [R1+0x2f0], R4 ;  /* 0x0002f00401007387 */ /* 0x001fe80000100a00 */
[----:B------:R-:W-:Y:S01]  /*bd200*/  STL.64 [R1+0x2f8], R6 ;  /* 0x0002f80601007387 */ /* 0x000fe20000100a00 */
[----:B--2---:R-:W-:-:S03]  /*bd210*/  PRMT R19, R56, 0x4210, R15 ;  /* 0x0000421038137816 */ /* 0x004fc6000000000f */
[----:B------:R-:W2:Y:S02]  /*bd220*/  LDL.LU R56, [R1+0x6d4] ;  /* 0x0006d40001387983 */ /* 0x000ea40000300800 */
[----:B--2---:R-:W-:Y:S02]  /*bd230*/  PRMT R12, R56, 0x5210, R12 ;  /* 0x00005210380c7816 */ /* 0x004fe4000000000c */
        /* <DEDUP_REMOVED lines=67> */
[----:B0-----:R-:W-:Y:S04]  /*bd670*/  STL [R1+0x2b4], R5 ;  /* 0x0002b40501007387 */ /* 0x001fe80000100800 */
[----:B------:R-:W-:Y:S04]  /*bd680*/  STL.64 [R1+0x2b8], R6 ;  /* 0x0002b80601007387 */ /* 0x000fe80000100a00 */
[----:B------:R-:W4:Y:S01]  /*bd690*/  LDL.LU R54, [R1+0x704] ;  /* 0x0007040001367983 */ /* 0x000f220000300800 */
[----:B--2---:R-:W-:Y:S01]  /*bd6a0*/  PRMT R19, R56, 0x4210, R15 ;  /* 0x0000421038137816 */ /* 0x004fe2000000000f */
[----:B------:R-:W-:-:S02]  /*bd6b0*/  IMAD.MOV.U32 R56, RZ, RZ, R58 ;  /* 0x000000ffff387224 */ /* 0x000fc400078e003a */
[----:B------:R-:W-:Y:S02]  /*bd6c0*/  IMAD.MOV.U32 R58, RZ, RZ, R60 ;  /* 0x000000ffff3a7224 */ /* 0x000fe400078e003c */
[----:B------:R-:W-:Y:S02]  /*bd6d0*/  IMAD.MOV.U32 R60, RZ, RZ, R0 ;  /* 0x000000ffff3c7224 */ /* 0x000fe400078e0000 */
[----:B------:R-:W-:Y:S02]  /*bd6e0*/  IMAD.MOV.U32 R0, RZ, RZ, R2 ;  /* 0x000000ffff007224 */ /* 0x000fe400078e0002 */
[----:B------:R-:W-:Y:S01]  /*bd6f0*/  IMAD.MOV.U32 R2, RZ, RZ, R4 ;  /* 0x000000ffff027224 */ /* 0x000fe200078e0004 */
[----:B----4-:R-:W-:-:S04]  /*bd700*/  PRMT R12, R54, 0x5210, R12 ;  /* 0x00005210360c7816 */ /* 0x010fc8000000000c */
[----:B------:R-:W-:Y:S04]  /*bd710*/  STL.64 [R1+0x3c10], R2 ;  /* 0x003c100201007387 */ /* 0x000fe80000100a00 */
        /* <DEDUP_REMOVED lines=9> */
[----:B0-----:R-:W-:Y:S04]  /*bd7b0*/  STL [R1+0x2a0], R4 ;  /* 0x0002a00401007387 */ /* 0x001fe80000100800 */
[----:B------:R-:W-:Y:S04]  /*bd7c0*/  STL.64 [R1+0x2a8], R6 ;  /* 0x0002a80601007387 */ /* 0x000fe80000100a00 */
[----:B------:R-:W4:Y:S01]  /*bd7d0*/  LDL.LU R42, [R1+0xa4c] ;  /* 0x000a4c00012a7983 */ /* 0x000f220000300800 */
[----:B--2---:R-:W-:-:S05]  /*bd7e0*/  PRMT R15, R54, 0x5210, R15 ;  /* 0x00005210360f7816 */ /* 0x004fca000000000f */
[----:B------:R4:W-:Y:S02]  /*bd7f0*/  STSM.16.M88.4 [R45], R12 ;  /* 0x0000000c2d007844 */ /* 0x0009e40000000200 */
[----:B----4-:R-:W-:Y:S02]  /*bd800*/  LOP3.LUT R12, R42, 0xffff, RZ, 0xc0, !PT ;  /* 0x0000ffff2a0c7812 */ /* 0x010fe400078ec0ff */
[----:B------:R-:W2:Y:S01]  /*bd810*/  LDL.LU R42, [R1+0xa48] ;  /* 0x000a4800012a7983 */ /* 0x000ea20000300800 */
[----:B------:R-:W-:Y:S01]  /*bd820*/  IMAD.MOV.U32 R54, RZ, RZ, R0 ;  /* 0x000000ffff367224 */ /* 0x000fe200078e0000 */
[----:B------:R-:W-:Y:S01]  /*bd830*/  NOP ;  /* 0x0000000000007918 */ /* 0x000fe20000000000 */
        /* <DEDUP_REMOVED lines=9> */
[----:B------:R-:W2:Y:S01]  /*bd8d0*/  LDL.LU R42, [R1+0xb3c] ;  /* 0x000b3c00012a7983 */ /* 0x000ea20000300800 */
[----:B------:R-:W-:-:S03]  /*bd8e0*/  IMAD.MOV.U32 R0, RZ, RZ, R5 ;  /* 0x000000ffff007224 */ /* 0x000fc600078e0005 */
[----:B------:R-:W0:Y:S01]  /*bd8f0*/  LDS.128 R4, [R45] ;  /* 0x000000002d047984 */ /* 0x000e220000000c00 */
[----:B------:R-:W-:Y:S01]  /*bd900*/  NOP ;  /* 0x0000000000007918 */ /* 0x000fe20000000000 */
        /* <DEDUP_REMOVED lines=90> */
[----:B------:R-:W4:Y:S01]  /*bdeb0*/  LDL.LU R9, [R1+0xa8c] ;  /* 0x000a8c0001097983 */ /* 0x000f220000300800 */
[----:B--2---:R-:W-:Y:S01]  /*bdec0*/  PRMT R15, R42, 0x5210, R15 ;  /* 0x000052102a0f7816 */ /* 0x004fe2000000000f */
[----:B------:R-:W-:-:S02]  /*bded0*/  IMAD.MOV.U32 R42, RZ, RZ, R54 ;  /* 0x000000ffff2a7224 */ /* 0x000fc400078e0036 */
[----:B------:R-:W-:Y:S02]  /*bdee0*/  IMAD.MOV.U32 R54, RZ, RZ, R56 ;  /* 0x000000ffff367224 */ /* 0x000fe400078e0038 */
[----:B------:R-:W-:Y:S02]  /*bdef0*/  IMAD.MOV.U32 R56, RZ, RZ, R58 ;  /* 0x000000ffff387224 */ /* 0x000fe400078e003a */
[----:B------:R-:W-:Y:S02]  /*bdf00*/  IMAD.MOV.U32 R58, RZ, RZ, R60 ;  /* 0x000000ffff3a7224 */ /* 0x000fe400078e003c */
[----:B------:R-:W-:Y:S01]  /*bdf10*/  IMAD.MOV.U32 R60, RZ, RZ, R7 ;  /* 0x000000ffff3c7224 */ /* 0x000fe200078e0007 */
[----:B------:R4:W-:Y:S01]  /*bdf20*/  STSM.16.M88.4 [R45], R12 ;  /* 0x0000000c2d007844 */ /* 0x0009e20000000200 */
[----:B------:R-:W-:-:S03]  /*bdf30*/  NOP ;  /* 0x0000000000007918 */ /* 0x000fc60000000000 */
[----:B------:R-:W-:Y:S04]  /*bdf40*/  STL [R1+0x3bdc], R60 ;  /* 0x003bdc3c01007387 */ /* 0x000fe80000100800 */
[----:B------:R-:W0:Y:S01]  /*bdf50*/  LDS.128 R4, [R45] ;  /* 0x000000002d047984 */ /* 0x000e220000000c00 */
[----:B----4-:R-:W-:-:S03]  /*bdf60*/  LOP3.LUT R12, R9, 0xffff, RZ, 0xc0, !PT ;  /* 0x0000ffff090c7812 */ /* 0x010fc600078ec0ff */
        /* <DEDUP_REMOVED lines=14> */
[----:B0-----:R-:W-:Y:S04]  /*be050*/  STL [R1+0x230], R4 ;  /* 0x0002300401007387 */ /* 0x001fe80000100800 */
[----:B------:R-:W-:Y:S01]  /*be060*/  STL.64 [R1+0x238], R6 ;  /* 0x0002380601007387 */ /* 0x000fe20000100a00 */
[----:B--2---:R-:W-:-:S03]  /*be070*/  PRMT R19, R9, 0x4210, R15 ;  /* 0x0000421009137816 */ /* 0x004fc6000000000f */
[----:B------:R-:W2:Y:S01]  /*be080*/  LDL.LU R9, [R1+0x73c] ;  /* 0x00073c0001097983 */ /* 0x000ea20000300800 */
        /* <DEDUP_REMOVED lines=149> */
[----:B------:R0:W-:Y:S04]  /*be9e0*/  STL.64 [R1+0x1b8], R6 ;  /* 0x0001b80601007387 */ /* 0x0001e80000100a00 */
[----:B0-----:R-:W4:Y:S01]  /*be9f0*/  LDL.LU R7, [R1+0x774] ;  /* 0x0007740001077983 */ /* 0x001f220000300800 */
[----:B--2---:R-:W-:Y:S01]  /*bea00*/  PRMT R19, R8, 0x4210, R15 ;  /* 0x0000421008137816 */ /* 0x004fe2000000000f */
[----:B------:R-:W-:-:S02]  /*bea10*/  IMAD.MOV.U32 R8, RZ, RZ, R9 ;  /* 0x000000ffff087224 */ /* 0x000fc400078e0009 */
[----:B------:R-:W-:Y:S02]  /*bea20*/  IMAD.MOV.U32 R9, RZ, RZ, R42 ;  /* 0x000000ffff097224 */ /* 0x000fe400078e002a */
[----:B------:R-:W-:Y:S02]  /*bea30*/  IMAD.MOV.U32 R42, RZ, RZ, R54 ;  /* 0x000000ffff2a7224 */ /* 0x000fe400078e0036 */
[----:B------:R-:W-:Y:S02]  /*bea40*/  IMAD.MOV.U32 R54, RZ, RZ, R56 ;  /* 0x000000ffff367224 */ /* 0x000fe400078e0038 */
[----:B------:R-:W-:-:S05]  /*bea50*/  IMAD.MOV.U32 R56, RZ, RZ, R5 ;  /* 0x000000ffff387224 */ /* 0x000fca00078e0005 */
[----:B---3--:R-:W-:Y:S01]  /*bea60*/  STL.64 [R1+0x3ba8], R56 ;  /* 0x003ba83801007387 */ /* 0x008fe20000100a00 */
[----:B----4-:R-:W-:-:S03]  /*bea70*/  PRMT R12, R7, 0x5210, R12 ;  /* 0x00005210070c7816 */ /* 0x010fc6000000000c */
[----:B------:R-:W2:Y:S02]  /*bea80*/  LDL.LU R7, [R1+0x770] ;  /* 0x0007700001077983 */ /* 0x000ea40000300800 */
[----:B--2---:R-:W-:Y:S02]  /*bea90*/  PRMT R13, R7, 0x5210, R13 ;  /* 0x00005210070d7816 */ /* 0x004fe4000000000d */
[----:B------:R-:W2:Y:S02]  /*beaa0*/  LDL.LU R7, [R1+0x76c] ;  /* 0x00076c0001077983 */ /* 0x000ea40000300800 */
[----:B--2---:R-:W-:Y:S02]  /*beab0*/  PRMT R14, R7, 0x5210, R14 ;  /* 0x00005210070e7816 */ /* 0x004fe4000000000e */
[----:B------:R-:W2:Y:S04]  /*beac0*/  LDL.LU R7, [R1+0x6f4] ;  /* 0x0006f40001077983 */ /* 0x000ea80000300800 */
[----:B------:R-:W-:Y:S01]  /*bead0*/  STSM.16.M88.4 [R45], R16 ;  /* 0x000000102d007844 */ /* 0x000fe20000000200 */
[----:B------:R-:W-:Y:S01]  /*beae0*/  NOP ;  /* 0x0000000000007918 */ /* 0x000fe20000000000 */
[----:B--2---:R-:W-:-:S02]  /*beaf0*/  PRMT R15, R7, 0x5210, R15 ;  /* 0x00005210070f7816 */ /* 0x004fc4000000000f */
[----:B------:R-:W0:Y:S01]  /*beb00*/  LDS.128 R4, [R45] ;  /* 0x000000002d047984 */ /* 0x000e220000000c00 */
[----:B------:R-:W-:-:S03]  /*beb10*/  NOP ;  /* 0x0000000000007918 */ /* 0x000fc60000000000 */
[----:B0-----:R-:W-:Y:S04]  /*beb20*/  STL.64 [R1+0x30], R4 ;  /* 0x0000300401007387 */ /* 0x001fe80000100a00 */
[----:B------:R0:W-:Y:S04]  /*beb30*/  STL.64 [R1+0x38], R6 ;  /* 0x0000380601007387 */ /* 0x0001e80000100a00 */
[----:B0-----:R-:W2:Y:S04]  /*beb40*/  LDL.LU R7, [R1+0xad4] ;  /* 0x000ad40001077983 */ /* 0x001ea80000300800 */
[----:B------:R2:W-:Y:S01]  /*beb50*/  STSM.16.M88.4 [R45], R12 ;  /* 0x0000000c2d007844 */ /* 0x0005e20000000200 */
[----:B------:R-:W-:Y:S01]  /*beb60*/  NOP ;  /* 0x0000000000007918 */ /* 0x000fe20000000000 */
[----:B--2---:R-:W-:-:S02]  /*beb70*/  LOP3.LUT R12, R7, 0xffff, RZ, 0xc0, !PT ;  /* 0x0000ffff070c7812 */ /* 0x004fc400078ec0ff */
[----:B------:R-:W2:Y:S02]  /*beb80*/  LDL.LU R7, [R1+0xad0] ;  /* 0x000ad00001077983 */ /* 0x000ea40000300800 */
        /* <DEDUP_REMOVED lines=15> */
[----:B0-----:R-:W-:Y:S04]  /*bec80*/  STL.64 [R1+0x10], R4 ;  /* 0x0000100401007387 */ /* 0x001fe80000100a00 */
[----:B------:R0:W-:Y:S04]  /*bec90*/  STL.64 [R1+0x18], R6 ;  /* 0x0000180601007387 */ /* 0x0001e80000100a00 */
[----:B0-----:R-:W2:Y:S02]  /*beca0*/  LDL.LU R7, [R1+0x77c] ;  /* 0x00077c0001077983 */ /* 0x001ea40000300800 */
[----:B--2---:R-:W-:-:S02]  /*becb0*/  PRMT R12, R7, 0x5210, R12 ;  /* 0x00005210070c7816 */ /* 0x004fc4000000000c */
[----:B------:R-:W2:Y:S02]  /*becc0*/  LDL.LU R7, [R1+0x784] ;  /* 0x0007840001077983 */ /* 0x000ea40000300800 */
[----:B--2---:R-:W-:Y:S02]  /*becd0*/  PRMT R13, R7, 0x5210, R13 ;  /* 0x00005210070d7816 */ /* 0x004fe4000000000d */
[----:B------:R-:W2:Y:S04]  /*bece0*/  LDL.LU R7, [R1+0x778] ;  /* 0x0007780001077983 */ /* 0x000ea80000300800 */
[----:B------:R-:W-:Y:S01]  /*becf0*/  STSM.16.M88.4 [R45], R16 ;  /* 0x000000102d007844 */ /* 0x000fe20000000200 */
[----:B------:R-:W-:-:S03]  /*bed00*/  NOP ;  /* 0x0000000000007918 */ /* 0x000fc60000000000 */
[----:B------:R-:W0:Y:S01]  /*bed10*/  LDS.128 R16, [R45] ;  /* 0x000000002d107984 */ /* 0x000e220000000c00 */
[----:B------:R-:W-:Y:S01]  /*bed20*/  IMAD.MOV.U32 R6, RZ, RZ, R8 ;  /* 0x000000ffff067224 */ /* 0x000fe200078e0008 */
[----:B--2---:R-:W-:Y:S02]  /*bed30*/  PRMT R14, R7, 0x5210, R14 ;  /* 0x00005210070e7816 */ /* 0x004fe4000000000e */
[----:B------:R-:W2:Y:S01]  /*bed40*/  LDL.LU R7, [R1+0x780] ;  /* 0x0007800001077983 */ /* 0x000ea20000300800 */
[----:B------:R-:W-:Y:S02]  /*bed50*/  IMAD.MOV.U32 R8, RZ, RZ, R9 ;  /* 0x000000ffff087224 */ /* 0x000fe400078e0009 */
[----:B------:R-:W-:Y:S02]  /*bed60*/  IMAD.MOV.U32 R9, RZ, RZ, R54 ;  /* 0x000000ffff097224 */ /* 0x000fe400078e0036 */
[----:B------:R-:W-:-:S04]  /*bed70*/  IMAD.MOV.U32 R5, RZ, RZ, R6 ;  /* 0x000000ffff057224 */ /* 0x000fc800078e0006 */
[----:B------:R-:W-:-:S04]  /*bed80*/  IMAD.MOV.U32 R4, RZ, RZ, R5 ;  /* 0x000000ffff047224 */ /* 0x000fc800078e0005 */
[----:B------:R-:W-:-:S04]  /*bed90*/  IMAD.MOV.U32 R3, RZ, RZ, R4 ;  /* 0x000000ffff037224 */ /* 0x000fc800078e0004 */
[----:B------:R-:W-:Y:S02]  /*beda0*/  IMAD.MOV.U32 R2, RZ, RZ, R3 ;  /* 0x000000ffff027224 */ /* 0x000fe400078e0003 */
[----:B0-----:R-:W-:Y:S01]  /*bedb0*/  IMAD.MOV.U32 R54, RZ, RZ, R18 ;  /* 0x000000ffff367224 */ /* 0x001fe200078e0012 */
[----:B------:R0:W-:Y:S01]  /*bedc0*/  STL.64 [R1], R16 ;  /* 0x0000001001007387 */ /* 0x0001e20000100a00 */
[----:B------:R-:W-:Y:S01]  /*bedd0*/  NOP ;  /* 0x0000000000007918 */ /* 0x000fe20000000000 */
[----:B--2---:R-:W-:Y:S01]  /*bede0*/  PRMT R15, R7, 0x5210, R15 ;  /* 0x00005210070f7816 */ /* 0x004fe2000000000f */
[----:B------:R-:W-:-:S04]  /*bedf0*/  IMAD.MOV.U32 R7, RZ, RZ, R42 ;  /* 0x000000ffff077224 */ /* 0x000fc800078e002a */
        /* <DEDUP_REMOVED lines=18> */
[----:B------:R-:W-:Y:S01]  /*bef20*/  IMAD.MOV.U32 R32, RZ, RZ, R33 ;  /* 0x000000ffff207224 */ /* 0x000fe200078e0021 */
[----:B------:R-:W2:Y:S01]  /*bef30*/  LDL.LU R20, [R1+0xadc] ;  /* 0x000adc0001147983 */ /* 0x000ea20000300800 */
        /* <DEDUP_REMOVED lines=24> */
[----:B------:R-:W-:Y:S01]  /*bf0c0*/  STL.64 [R1+0x3bf0], R42 ;  /* 0x003bf02a01007387 */ /* 0x000fe20000100a00 */
[----:B------:R-:W-:Y:S02]  /*bf0d0*/  IMAD.MOV.U32 R33, RZ, RZ, R34 ;  /* 0x000000ffff217224 */ /* 0x000fe400078e0022 */
[----:B------:R-:W-:Y:S01]  /*bf0e0*/  IMAD.MOV.U32 R34, RZ, RZ, R35 ;  /* 0x000000ffff227224 */ /* 0x000fe200078e0023 */
[----:B------:R-:W-:Y:S01]  /*bf0f0*/  STL.64 [R1+0x3b88], R54 ;  /* 0x003b883601007387 */ /* 0x000fe20000100a00 */
[----:B------:R-:W-:Y:S02]  /*bf100*/  IMAD.MOV.U32 R35, RZ, RZ, R38 ;  /* 0x000000ffff237224 */ /* 0x000fe400078e0026 */
[----:B------:R-:W-:Y:S01]  /*bf110*/  IMAD.MOV.U32 R38, RZ, RZ, R39 ;  /* 0x000000ffff267224 */ /* 0x000fe200078e0027 */
[----:B------:R-:W3:Y:S01]  /*bf120*/  LDL.LU R21, [R1+0xad8] ;  /* 0x000ad80001157983 */ /* 0x000ee20000300800 */
[----:B------:R-:W-:-:S03]  /*bf130*/  IMAD.MOV.U32 R39, RZ, RZ, R23 ;  /* 0x000000ffff277224 */ /* 0x000fc600078e0017 */
[----:B------:R-:W4:Y:S04]  /*bf140*/  LDL.LU R22, [R1+0xa64] ;  /* 0x000a640001167983 */ /* 0x000f280000300800 */
[----:B------:R-:W4:Y:S04]  /*bf150*/  LDL.LU R23, [R1+0xa60] ;  /* 0x000a600001177983 */ /* 0x000f280000300800 */
[----:B------:R-:W0:Y:S01]  /*bf160*/  LDL.LU R61, [R1+0xbc8] ;  /* 0x000bc800013d7983 */ /* 0x000e220000300800 */
[----:B--2---:R-:W-:-:S04]  /*bf170*/  LOP3.LUT R20, R20, 0xffff, RZ, 0xc0, !PT ;  /* 0x0000ffff14147812 */ /* 0x004fc800078ec0ff */
[----:B0-----:R-:W-:Y:S02]  /*bf180*/  PRMT R16, R61, 0x4210, R20 ;  /* 0x000042103d107816 */ /* 0x001fe40000000014 */
[----:B------:R-:W2:Y:S01]  /*bf190*/  LDL.LU R61, [R1+0xbc4] ;  /* 0x000bc400013d7983 */ /* 0x000ea20000300800 */
[----:B---3--:R-:W-:Y:S02]  /*bf1a0*/  LOP3.LUT R21, R21, 0xffff, RZ, 0xc0, !PT ;  /* 0x0000ffff15157812 */ /* 0x008fe400078ec0ff */
[----:B----4-:R-:W-:Y:S02]  /*bf1b0*/  LOP3.LUT R22, R22, 0xffff, RZ, 0xc0, !PT ;  /* 0x0000ffff16167812 */ /* 0x010fe400078ec0ff */
[----:B--2---:R-:W-:Y:S02]  /*bf1c0*/  PRMT R17, R61, 0x4210, R21 ;  /* 0x000042103d117816 */ /* 0x004fe40000000015 */
[----:B------:R-:W2:Y:S01]  /*bf1d0*/  LDL.LU R61, [R1+0xbc0] ;  /* 0x000bc000013d7983 */ /* 0x000ea20000300800 */
[----:B------:R-:W-:-:S02]  /*bf1e0*/  LOP3.LUT R23, R23, 0xffff, RZ, 0xc0, !PT ;  /* 0x0000ffff17177812 */ /* 0x000fc400078ec0ff */
        /* <DEDUP_REMOVED lines=20> */
[----:B--2---:R-:W-:Y:S01]  /*bf330*/  PRMT R23, R61, 0x5210, R23 ;  /* 0x000052103d177816 */ /* 0x004fe20000000017 */
        /* <DEDUP_REMOVED lines=97> */
[----:B------:R-:W-:Y:S01]  /*bf950*/  IMAD.MOV.U32 R42, RZ, RZ, R43 ;  /* 0x000000ffff2a7224 */ /* 0x000fe200078e002b */
[----:B0-----:R-:W-:Y:S01]  /*bf960*/  STL.64 [R1+0x3b68], R16 ;  /* 0x003b681001007387 */ /* 0x001fe20000100a00 */
[----:B------:R-:W-:Y:S02]  /*bf970*/  IMAD.MOV.U32 R5, RZ, RZ, R7 ;  /* 0x000000ffff057224 */ /* 0x000fe400078e0007 */
[----:B------:R-:W-:Y:S01]  /*bf980*/  IMAD.MOV.U32 R43, RZ, RZ, R56 ;  /* 0x000000ffff2b7224 */ /* 0x000fe200078e0038 */
[----:B------:R-:W-:Y:S01]  /*bf990*/  STL.64 [R1+0x3b58], R18 ;  /* 0x003b581201007387 */ /* 0x000fe20000100a00 */
[----:B------:R-:W-:Y:S02]  /*bf9a0*/  IMAD.MOV.U32 R7, RZ, RZ, R11 ;  /* 0x000000ffff077224 */ /* 0x000fe400078e000b */
[----:B------:R-:W-:Y:S01]  /*bf9b0*/  IMAD.MOV.U32 R56, RZ, RZ, R58 ;  /* 0x000000ffff387224 */ /* 0x000fe200078e003a */
[----:B------:R-:W3:Y:S01]  /*bf9c0*/  LDL.LU R29, [R1+0xaec] ;  /* 0x000aec00011d7983 */ /* 0x000ee20000300800 */
[----:B------:R-:W-:-:S02]  /*bf9d0*/  IMAD.MOV.U32 R11, RZ, RZ, R34 ;  /* 0x000000ffff0b7224 */ /* 0x000fc400078e0022 */
[----:B------:R-:W-:Y:S01]  /*bf9e0*/  IMAD.MOV.U32 R58, RZ, RZ, R60 ;  /* 0x000000ffff3a7224 */ /* 0x000fe200078e003c */
[----:B------:R-:W4:Y:S01]  /*bf9f0*/  LDL.LU R30, [R1+0xa84] ;  /* 0x000a8400011e7983 */ /* 0x000f220000300800 */
[----:B------:R-:W-:Y:S02]  /*bfa00*/  IMAD.MOV.U32 R27, RZ, RZ, R31 ;  /* 0x000000ffff1b7224 */ /* 0x000fe400078e001f */
[----:B------:R-:W-:Y:S01]  /*bfa10*/  IMAD.MOV.U32 R34, RZ, RZ, R26 ;  /* 0x000000ffff227224 */ /* 0x000fe200078e001a */
[----:B------:R-:W4:Y:S01]  /*bfa20*/  LDL.LU R31, [R1+0xa7c] ;  /* 0x000a7c00011f7983 */ /* 0x000f220000300800 */
[----:B------:R-:W-:Y:S02]  /*bfa30*/  IMAD.MOV.U32 R60, RZ, RZ, R61 ;  /* 0x000000ffff3c7224 */ /* 0x000fe400078e003d */
[----:B------:R-:W-:Y:S02]  /*bfa40*/  IMAD.MOV.U32 R61, RZ, RZ, R3 ;  /* 0x000000ffff3d7224 */ /* 0x000fe400078e0003 */
[----:B------:R-:W-:-:S02]  /*bfa50*/  IMAD.MOV.U32 R35, RZ, RZ, R24 ;  /* 0x000000ffff237224 */ /* 0x000fc400078e0018 */
[----:B------:R-:W-:Y:S01]  /*bfa60*/  IMAD.MOV.U32 R3, RZ, RZ, R7 ;  /* 0x000000ffff037224 */ /* 0x000fe200078e0007 */
[----:B------:R-:W3:Y:S01]  /*bfa70*/  LDL.LU R24, [R1+0xbd8] ;  /* 0x000bd80001187983 */ /* 0x000ee20000300800 */
[----:B------:R-:W-:Y:S02]  /*bfa80*/  IMAD.MOV.U32 R7, RZ, RZ, R11 ;  /* 0x000000ffff077224 */ /* 0x000fe400078e000b */
[----:B------:R-:W-:Y:S01]  /*bfa90*/  IMAD.MOV.U32 R11, RZ, RZ, R34 ;  /* 0x000000ffff0b7224 */ /* 0x000fe200078e0022 */
[----:B------:R-:W4:Y:S01]  /*bfaa0*/  LDL.LU R25, [R1+0xbd4] ;  /* 0x000bd40001197983 */ /* 0x000f220000300800 */
[----:B------:R-:W-:-:S03]  /*bfab0*/  IMAD.MOV.U32 R34, RZ, RZ, R27 ;  /* 0x000000ffff227224 */ /* 0x000fc600078e001b */
[----:B------:R-:W4:Y:S04]  /*bfac0*/  LDL.LU R26, [R1+0xbd0] ;  /* 0x000bd000011a7983 */ /* 0x000f280000300800 */
[----:B------:R-:W4:Y:S04]  /*bfad0*/  LDL.LU R27, [R1+0xbcc] ;  /* 0x000bcc00011b7983 */ /* 0x000f280000300800 */
[----:B------:R-:W4:Y:S04]  /*bfae0*/  LDL.LU R55, [R1+0x79c] ;  /* 0x00079c0001377983 */ /* 0x000f280000300800 */
[----:B------:R-:W-:Y:S01]  /*bfaf0*/  STSM.16.M88.4 [R45], R20 ;  /* 0x000000142d007844 */ /* 0x000fe20000000200 */
[----:B------:R-:W-:-:S03]  /*bfb00*/  NOP ;  /* 0x0000000000007918 */ /* 0x000fc60000000000 */
[----:B------:R-:W0:Y:S04]  /*bfb10*/  LDS.128 R20, [R45] ;  /* 0x000000002d147984 */ /* 0x000e280000000c00 */
[----:B0-----:R0:W-:Y:S04]  /*bfb20*/  STL.64 [R1+0x3b60], R20 ;  /* 0x003b601401007387 */ /* 0x0011e80000100a00 */
[----:B------:R-:W-:Y:S01]  /*bfb30*/  STL.64 [R1+0x3b50], R22 ;  /* 0x003b501601007387 */ /* 0x000fe20000100a00 */
[----:B--2---:R-:W-:-:S04]  /*bfb40*/  LOP3.LUT R28, R28, 0xffff, RZ, 0xc0, !PT ;  /* 0x0000ffff1c1c7812 */ /* 0x004fc800078ec0ff */
[--C-:B---3--:R-:W-:Y:S02]  /*bfb50*/  PRMT R24, R24, 0x4210, R28.reuse ;  /* 0x0000421018187816 */ /* 0x108fe4000000001c */
[----:B----4-:R-:W-:Y:S02]  /*bfb60*/  PRMT R28, R55, 0x5210, R28 ;  /* 0x00005210371c7816 */ /* 0x010fe4000000001c */
[----:B------:R-:W2:Y:S01]  /*bfb70*/  LDL.LU R55, [R1+0x798] ;  /* 0x0007980001377983 */ /* 0x000ea20000300800 */
[----:B------:R-:W-:-:S04]  /*bfb80*/  LOP3.LUT R29, R29, 0xffff, RZ, 0xc0, !PT ;  /* 0x0000ffff1d1d7812 */ /* 0x000fc800078ec0ff */
[--C-:B------:R-:W-:Y:S02]  /*bfb90*/  PRMT R25, R25, 0x4210, R29.reuse ;  /* 0x0000421019197816 */ /* 0x100fe4000000001d */
[----:B------:R-:W-:Y:S02]  /*bfba0*/  LOP3.LUT R30, R30, 0xffff, RZ, 0xc0, !PT ;  /* 0x0000ffff1e1e7812 */ /* 0x000fe400078ec0ff */
[----:B------:R-:W-:Y:S01]  /*bfbb0*/  LOP3.LUT R31, R31, 0xffff, RZ, 0xc0, !PT ;  /* 0x0000ffff1f1f7812 */ /* 0x000fe200078ec0ff */
[----:B------:R-:W-:Y:S01]  /*bfbc0*/  NOP ;  /* 0x0000000000007918 */ /* 0x000fe20000000000 */
[----:B--2---:R-:W-:Y:S02]  /*bfbd0*/  PRMT R29, R55, 0x5210, R29 ;  /* 0x00005210371d7816 */ /* 0x004fe4000000001d */
[----:B------:R-:W2:Y:S01]  /*bfbe0*/  LDL.LU R55, [R1+0x794] ;  /* 0x0007940001377983 */ /* 0x000ea20000300800 */
[--C-:B------:R-:W-:Y:S02]  /*bfbf0*/  PRMT R26, R26, 0x4210, R30.reuse ;  /* 0x000042101a1a7816 */ /* 0x100fe4000000001e */
[----:B--2---:R-:W-:-:S02]  /*bfc00*/  PRMT R30, R55, 0x5210, R30 ;  /* 0x00005210371e7816 */ /* 0x004fc4000000001e */
[----:B------:R-:W2:Y:S01]  /*bfc10*/  LDL.LU R55, [R1+0x6dc] ;  /* 0x0006dc0001377983 */ /* 0x000ea20000300800 */
[----:B------:R-:W-:-:S05]  /*bfc20*/  PRMT R27, R27, 0x4210, R31 ;  /* 0x000042101b1b7816 */ /* 0x000fca000000001f */
[----:B------:R-:W-:Y:S01]  /*bfc30*/  STSM.16.M88.4 [R45], R24 ;  /* 0x000000182d007844 */ /* 0x000fe20000000200 */
[----:B------:R-:W-:-:S03]  /*bfc40*/  NOP ;  /* 0x0000000000007918 */ /* 0x000fc60000000000 */
[----:B------:R-:W1:Y:S01]  /*bfc50*/  LDS.128 R24, [R45] ;  /* 0x000000002d187984 */ /* 0x000e620000000c00 */
[----:B------:R-:W-:Y:S01]  /*bfc60*/  IMAD.MOV.U32 R16, RZ, RZ, R42 ;  /* 0x000000ffff107224 */ /* 0x000fe200078e002a */
[----:B--2---:R-:W-:Y:S01]  /*bfc70*/  PRMT R31, R55, 0x5210, R31 ;  /* 0x00005210371f7816 */ /* 0x004fe2000000001f */
[----:B------:R-:W-:Y:S01]  /*bfc80*/  NOP ;  /* 0x0000000000007918 */ /* 0x000fe20000000000 */
[----:B------:R-:W2:Y:S04]  /*bfc90*/  LDL.LU R55, [R1+0xafc] ;  /* 0x000afc0001377983 */ /* 0x000ea80000300800 */
[----:B------:R-:W3:Y:S04]  /*bfca0*/  LDL.LU R15, [R1+0x60] ;  /* 0x00006000010f7983 */ /* 0x000ee80000300800 */
[----:B0-----:R-:W4:Y:S04]  /*bfcb0*/  LDL.LU R20, [R1+0x65c] ;  /* 0x00065c0001147983 */ /* 0x001f280000300800 */
[----:B-1----:R0:W-:Y:S04]  /*bfcc0*/  STL.64 [R1+0x3b48], R24 ;  /* 0x003b481801007387 */ /* 0x0021e80000100a00 */
[----:B0-----:R-:W4:Y:S04]  /*bfcd0*/  LDL.LU R25, [R1+0x658] ;  /* 0x0006580001197983 */ /* 0x001f280000300800 */
[----:B------:R0:W-:Y:S01]  /*bfce0*/  STL.64 [R1+0x3b38], R26 ;  /* 0x003b381a01007387 */ /* 0x0001e20000100a00 */
[----:B--2---:R-:W-:-:S03]  /*bfcf0*/  LOP3.LUT R19, R55, 0xffff, RZ, 0xc0, !PT ;  /* 0x0000ffff37137812 */ /* 0x004fc600078ec0ff */
[----:B------:R-:W2:Y:S02]  /*bfd00*/  LDL.LU R55, [R1+0xaf4] ;  /* 0x000af40001377983 */ /* 0x000ea40000300800 */
[----:B--2---:R-:W-:Y:S02]  /*bfd10*/  LOP3.LUT R18, R55, 0xffff, RZ, 0xc0, !PT ;  /* 0x0000ffff37127812 */ /* 0x004fe400078ec0ff */
[----:B------:R-:W2:Y:S04]  /*bfd20*/  LDL.LU R55, [R1+0xa94] ;  /* 0x000a940001377983 */ /* 0x000ea80000300800 */
[----:B------:R-:W4:Y:S04]  /*bfd30*/  LDL.LU R17, [R1+0x67c] ;  /* 0x00067c0001117983 */ /* 0x000f280000300800 */
[----:B------:R-:W4:Y:S01]  /*bfd40*/  LDL.LU R14, [R1+0x66c] ;  /* 0x00066c00010e7983 */ /* 0x000f220000300800 */
[----:B--2---:R-:W-:-:S03]  /*bfd50*/  LOP3.LUT R13, R55, 0xffff, RZ, 0xc0, !PT ;  /* 0x0000ffff370d7812 */ /* 0x004fc600078ec0ff */
[----:B------:R-:W2:Y:S02]  /*bfd60*/  LDL.LU R55, [R1+0xa90] ;  /* 0x000a900001377983 */ /* 0x000ea40000300800 */
[----:B--2---:R-:W-:Y:S02]  /*bfd70*/  LOP3.LUT R12, R55, 0xffff, RZ, 0xc0, !PT ;  /* 0x0000ffff370c7812 */ /* 0x004fe400078ec0ff */
[----:B------:R-:W0:Y:S02]  /*bfd80*/  LDL.LU R55, [R1+0xbe8] ;  /* 0x000be80001377983 */ /* 0x000e240000300800 */
[----:B0-----:R-:W-:Y:S02]  /*bfd90*/  PRMT R26, R55, 0x4210, R19 ;  /* 0x00004210371a7816 */ /* 0x001fe40000000013 */
[----:B------:R-:W2:Y:S02]  /*bfda0*/  LDL.LU R55, [R1+0xbe4] ;  /* 0x000be40001377983 */ /* 0x000ea40000300800 */
[----:B--2---:R-:W-:-:S02]  /*bfdb0*/  PRMT R24, R55, 0x4210, R18 ;  /* 0x0000421037187816 */ /* 0x004fc40000000012 */
        /* <DEDUP_REMOVED lines=9> */
[----:B------:R-:W-:Y:S02]  /*bfe50*/  IMAD.MOV.U32 R58, RZ, RZ, R60 ;  /* 0x000000ffff3a7224 */ /* 0x000fe400078e003c */
[----:B------:R-:W-:-:S02]  /*bfe60*/  IMAD.MOV.U32 R60, RZ, RZ, R61 ;  /* 0x000000ffff3c7224 */ /* 0x000fc400078e003d */
[----:B------:R-:W-:Y:S02]  /*bfe70*/  IMAD.MOV.U32 R61, RZ, RZ, R5 ;  /* 0x000000ffff3d7224 */ /* 0x000fe400078e0005 */
[----:B------:R-:W-:Y:S02]  /*bfe80*/  IMAD.MOV.U32 R5, RZ, RZ, R33 ;  /* 0x000000ffff057224 */ /* 0x000fe400078e0021 */
[----:B------:R-:W4:Y:S04]  /*bfe90*/  LDL.LU R33, [R1+0x640] ;  /* 0x0006400001217983 */ /* 0x000f280000300800 */
[----:B------:R-:W4:Y:S04]  /*bfea0*/  LDL.LU R21, [R1+0x64c] ;  /* 0x00064c0001157983 */ /* 0x000f280000300800 */
[----:B0-----:R0:W-:Y:S04]  /*bfeb0*/  STL.64 [R1+0x3b40], R28 ;  /* 0x003b401c01007387 */ /* 0x0011e80000100a00 */
[----:B------:R1:W-:Y:S01]  /*bfec0*/  STL.64 [R1+0x3b30], R30 ;  /* 0x003b301e01007387 */ /* 0x0003e20000100a00 */
[----:B------:R-:W-:Y:S01]  /*bfed0*/  NOP ;  /* 0x0000000000007918 */ /* 0x000fe20000000000 */
[----:B--2---:R-:W-:-:S02]  /*bfee0*/  PRMT R22, R55, 0x4210, R12 ;  /* 0x0000421037167816 */ /* 0x004fc4000000000c */
[----:B------:R-:W2:Y:S01]  /*bfef0*/  LDL.LU R55, [R1+0x7ac] ;  /* 0x0007ac0001377983 */ /* 0x000ea20000300800 */
[----:B0-----:R-:W-:Y:S02]  /*bff00*/  IMAD.MOV.U32 R28, RZ, RZ, R26 ;  /* 0x000000ffff1c7224 */ /* 0x001fe400078e001a */
[----:B------:R-:W-:Y:S02]  /*bff10*/  IMAD.MOV.U32 R29, RZ, RZ, R24 ;  /* 0x000000ffff1d7224 */ /* 0x000fe400078e0018 */
[----:B-1----:R-:W-:Y:S02]  /*bff20*/  IMAD.MOV.U32 R30, RZ, RZ, R23 ;  /* 0x000000ffff1e7224 */ /* 0x002fe400078e0017 */
[----:B------:R-:W-:-:S05]  /*bff30*/  IMAD.MOV.U32 R31, RZ, RZ, R22 ;  /* 0x000000ffff1f7224 */ /* 0x000fca00078e0016 */
[----:B------:R2:W-:Y:S01]  /*bff40*/  STSM.16.M88.4 [R45], R28 ;  /* 0x0000001c2d007844 */ /* 0x0005e20000000200 */
[----:B------:R-:W-:Y:S01]  /*bff50*/  IMAD.MOV.U32 R54, RZ, RZ, R48 ;  /* 0x000000ffff367224 */ /* 0x000fe200078e0030 */
[----:B------:R-:W-:Y:S01]  /*bff60*/  NOP ;  /* 0x0000000000007918 */ /* 0x000fe20000000000 */
[----:B--2---:R-:W-:Y:S02]  /*bff70*/  PRMT R28, R55, 0x5210, R19 ;  /* 0x00005210371c7816 */ /* 0x004fe40000000013 */
[----:B------:R-:W2:Y:S02]  /*bff80*/  LDL.LU R55, [R1+0x7a4] ;  /* 0x0007a40001377983 */ /* 0x000ea40000300800 */
[----:B--2---:R-:W-:Y:S02]  /*bff90*/  PRMT R29, R55, 0x5210, R18 ;  /* 0x00005210371d7816 */ /* 0x004fe40000000012 */
[----:B------:R-:W2:Y:S02]  /*bffa0*/  LDL.LU R55, [R1+0x7a8] ;  /* 0x0007a80001377983 */ /* 0x000ea40000300800 */
[----:B--2---:R-:W-:-:S02]  /*bffb0*/  PRMT R30, R55, 0x5210, R13 ;  /* 0x00005210371e7816 */ /* 0x004fc4000000000d */
[----:B------:R-:W2:Y:S01]  /*bffc0*/  LDL.LU R55, [R1+0x6f8] ;  /* 0x0006f80001377983 */ /* 0x000ea20000300800 */
[----:B------:R-:W-:Y:S02]  /*bffd0*/  IMAD.MOV.U32 R13, RZ, RZ, R56 ;  /* 0x000000ffff0d7224 */ /* 0x000fe400078e0038 */
[----:B------:R-:W-:Y:S01]  /*bffe0*/  IMAD.MOV.U32 R56, RZ, RZ, R49 ;  /* 0x000000ffff387224 */ /* 0x000fe200078e0031 */
[----:B--2---:R-:W-:Y:S01]  /*bfff0*/  PRMT R31, R55, 0x5210, R12 ;  /* 0x00005210371f7816 */ /* 0x004fe2000000000c */
[----:B------:R-:W-:Y:S02]  /*c0000*/  IMAD.MOV.U32 R55, RZ, RZ, R6 ;  /* 0x000000ffff377224 */ /* 0x000fe400078e0006 */
[----:B------:R-:W-:Y:S02]  /*c0010*/  IMAD.MOV.U32 R12, RZ, RZ, R60 ;  /* 0x000000ffff0c7224 */ /* 0x000fe400078e003c */
[----:B------:R-:W-:Y:S02]  /*c0020*/  IMAD.MOV.U32 R6, RZ, RZ, R8 ;  /* 0x000000ffff067224 */ /* 0x000fe400078e0008 */
[----:B------:R-:W-:-:S02]  /*c0030*/  IMAD.MOV.U32 R8, RZ, RZ, R50 ;  /* 0x000000ffff087224 */ /* 0x000fc400078e0032 */
[----:B------:R-:W-:Y:S02]  /*c0040*/  IMAD.MOV.U32 R60, RZ, RZ, R51 ;  /* 0x000000ffff3c7224 */ /* 0x000fe400078e0033 */
[----:B------:R-:W0:Y:S01]  /*c0050*/  LDS.128 R48, [R45] ;  /* 0x000000002d307984 */ /* 0x000e220000000c00 */
[----:B---3--:R-:W-:Y:S01]  /*c0060*/  PRMT R18, R15, 0x7770, RZ ;  /* 0x000077700f127816 */ /* 0x008fe200000000ff */
[----:B------:R-:W-:Y:S02]  /*c0070*/  NOP ;  /* 0x0000000000007918 */ /* 0x000fe40000000000 */
[----:B0-----:R-:W-:Y:S04]  /*c0080*/  STL.64 [R1+0x390], R48 ;  /* 0x0003903001007387 */ /* 0x001fe80000100a00 */
[----:B------:R0:W-:Y:S04]  /*c0090*/  STL.64 [R1+0x398], R50 ;  /* 0x0003983201007387 */ /* 0x0001e80000100a00 */
[----:B0-----:R-:W2:Y:S04]  /*c00a0*/  LDL.LU.64 R50, [R1+0x3cf8] ;  /* 0x003cf80001327983 */ /* 0x001ea80000300a00 */
[----:B------:R-:W3:Y:S04]  /*c00b0*/  LDL.LU.64 R48, [R1+0x3cf0] ;  /* 0x003cf00001307983 */ /* 0x000ee80000300a00 */
[----:B------:R-:W2:Y:S04]  /*c00c0*/  LDL.LU.64 R22, [R1+0x620] ;  /* 0x0006200001167983 */ /* 0x000ea80000300a00 */
[----:B------:R-:W3:Y:S04]  /*c00d0*/  LDL.LU.64 R26, [R1+0x638] ;  /* 0x00063800011a7983 */ /* 0x000ee80000300a00 */
[----:B------:R-:W-:Y:S01]  /*c00e0*/  STSM.16.M88.4 [R45], R28 ;  /* 0x0000001c2d007844 */ /* 0x000fe20000000200 */
[----:B------:R-:W-:Y:S01]  /*c00f0*/  NOP ;  /* 0x0000000000007918 */ /* 0x000fe20000000000 */
[----:B----4-:R-:W-:-:S02]  /*c0100*/  SHF.R.S32.HI R24, RZ, 0x1f, R21 ;  /* 0x0000001fff187819 */ /* 0x010fc40000011415 */
[----:B--2---:R0:W-:Y:S02]  /*c0110*/  @P6 STG.E.U8 desc[UR44][R22.64], R18 ;  /* 0x0000001216006986 */ /* 0x0041e4000c10112c */
[----:B0-----:R-:W-:Y:S02]  /*c0120*/  IADD3 R22, P6, R25, R52, RZ ;  /* 0x0000003419167210 */ /* 0x001fe40007fde0ff */
[----:B------:R-:W-:-:S03]  /*c0130*/  PRMT R18, R15, 0x7771, RZ ;  /* 0x000077710f127816 */ /* 0x000fc600000000ff */
[----:B------:R-:W-:Y:S02]  /*c0140*/  IMAD.X R23, R20, 0x1, R50, P6 ;  /* 0x0000000114177824 */ /* 0x000fe400030e0632 */
[----:B---3--:R0:W-:Y:S02]  /*c0150*/  @P1 STG.E.U8 desc[UR44][R26.64], R18 ;  /* 0x000000121a001986 */ /* 0x0081e4000c10112c */
[----:B0-----:R-:W-:Y:S02]  /*c0160*/  IADD3 R26, P6, R17, R49, RZ ;  /* 0x00000031111a7210 */ /* 0x001fe40007fde0ff */
[----:B------:R-:W-:-:S03]  /*c0170*/  PRMT R18, R15, 0x7772, RZ ;  /* 0x000077720f127816 */ /* 0x000fc600000000ff */
[----:B------:R-:W-:-:S05]  /*c0180*/  IMAD.X R27, R14, 0x1, R47, P6 ;  /* 0x000000010e1b7824 */ /* 0x000fca00030e062f */
[----:B------:R0:W-:Y:S02]  /*c0190*/  @P4 STG.E.U8 desc[UR44][R26.64], R18 ;  /* 0x000000121a004986 */ /* 0x0001e4000c10112c */
[----:B0-----:R-:W-:Y:S02]  /*c01a0*/  IADD3 R26, P6, R17, R48, RZ ;  /* 0x00000030111a7210 */ /* 0x001fe40007fde0ff */
[----:B------:R-:W2:Y:S03]  /*c01b0*/  LDL.LU R18, [R1+0x5cc] ;  /* 0x0005cc0001127983 */ /* 0x000ea60000300800 */
[----:B------:R-:W-:Y:S01]  /*c01c0*/  IMAD.X R27, R14, 0x1, R46, P6 ;  /* 0x000000010e1b7824 */ /* 0x000fe200030e062e */
[----:B------:R-:W-:-:S05]  /*c01d0*/  PRMT R14, R15, 0x7773, RZ ;  /* 0x000077730f0e7816 */ /* 0x000fca00000000ff */
[----:B------:R0:W-:Y:S02]  /*c01e0*/  @P3 STG.E.U8 desc[UR44][R26.64], R14 ;  /* 0x0000000e1a003986 */ /* 0x0001e4000c10112c */
[----:B0-----:R-:W-:-:S05]  /*c01f0*/  IADD3 R14, P6, R21, R53, RZ ;  /* 0x00000035150e7210 */ /* 0x001fca0007fde0ff */
[----:B------:R-:W-:-:S05]  /*c0200*/  IMAD.X R15, R24, 0x1, R51, P6 ;  /* 0x00000001180f7824 */ /* 0x000fca00030e0633 */
[----:B------:R0:W-:Y:S04]  /*c0210*/  STL.64 [R1+0x2378], R14 ;  /* 0x0023780e01007387 */ /* 0x0001e80000100a00 */
[----:B------:R-:W3:Y:S01]  /*c0220*/  LDL.LU.64 R26, [R1+0x650] ;  /* 0x00065000011a7983 */ /* 0x000ee20000300a00 */
[----:B0-----:R-:W-:-:S05]  /*c0230*/  PRMT R14, R16, 0x7770, RZ ;  /* 0x00007770100e7816 */ /* 0x001fca00000000ff */
[----:B---3--:R0:W-:Y:S02]  /*c0240*/  @P0 STG.E.U8 desc[UR44][R26.64], R14 ;  /* 0x0000000e1a000986 */ /* 0x0081e4000c10112c */
[----:B0-----:R-:W-:-:S05]  /*c0250*/  IADD3 R14, P6, R21, R52, RZ ;  /* 0x00000034150e7210 */ /* 0x001fca0007fde0ff */
[----:B------:R-:W-:-:S05]  /*c0260*/  IMAD.X R15, R24, 0x1, R50, P6 ;  /* 0x00000001180f7824 */ /* 0x000fca00030e0632 */
[----:B------:R0:W-:Y:S04]  /*c0270*/  STL.64 [R1+0x2370], R14 ;  /* 0x0023700e01007387 */ /* 0x0001e80000100a00 */
[----:B------:R-:W3:Y:S01]  /*c0280*/  LDL.LU R19, [R1+0x5c8] ;  /* 0x0005c80001137983 */ /* 0x000ee20000300800 */
[----:B0-----:R-:W-:-:S05]  /*c0290*/  PRMT R14, R16, 0x7771, RZ ;  /* 0x00007771100e7816 */ /* 0x001fca00000000ff */
[----:B------:R0:W-:Y:S02]  /*c02a0*/  @P2 STG.E.U8 desc[UR44][R22.64], R14 ;  /* 0x0000000e16002986 */ /* 0x0001e4000c10112c */
[----:B0-----:R-:W-:Y:S02]  /*c02b0*/  IADD3 R22, P6, R25, R49, RZ ;  /* 0x0000003119167210 */ /* 0x001fe40007fde0ff */
[----:B------:R-:W-:-:S03]  /*c02c0*/  PRMT R14, R16, 0x7772, RZ ;  /* 0x00007772100e7816 */ /* 0x000fc600000000ff */
[----:B------:R-:W-:-:S05]  /*c02d0*/  IMAD.X R23, R20, 0x1, R47, P6 ;  /* 0x0000000114177824 */ /* 0x000fca00030e062f */
[----:B------:R0:W-:Y:S04]  /*c02e0*/  @P5 STG.E.U8 desc[UR44][R22.64], R14 ;  /* 0x0000000e16005986 */ /* 0x0001e8000c10112c */
[----:B0-----:R-:W4:Y:S01]  /*c02f0*/  LDL.LU R22, [R1+0x510] ;  /* 0x0005100001167983 */ /* 0x001f220000300800 */
[----:B------:R-:W-:Y:S02]  /*c0300*/  IADD3 R30, P6, R21, R49, RZ ;  /* 0x00000031151e7210 */ /* 0x000fe40007fde0ff */
[----:B--2---:R-:W-:-:S03]  /*c0310*/  SHF.R.S32.HI R17, RZ, 0x1f, R18 ;  /* 0x0000001fff117819 */ /* 0x004fc60000011412 */
[----:B------:R-:W-:Y:S01]  /*c0320*/  IMAD.X R31, R24, 0x1, R47, P6 ;  /* 0x00000001181f7824 */ /* 0x000fe200030e062f */
[----:B------:R-:W-:Y:S01]  /*c0330*/  IADD3 R14, P6, R18, R53, RZ ;  /* 0x00000035120e7210 */ /* 0x000fe20007fde0ff */
[----:B------:R-:W-:Y:S04]  /*c0340*/  STL.64 [R1+0x3c68], R44 ;  /* 0x003c682c01007387 */ /* 0x000fe80000100a00 */
[----:B------:R-:W-:Y:S01]  /*c0350*/  IMAD.X R15, R17, 0x1, R51, P6 ;  /* 0x00000001110f7824 */ /* 0x000fe200030e0633 */
[----:B------:R-:W-:Y:S04]  /*c0360*/  STL.64 [R1+0x3cb8], R40 ;  /* 0x003cb82801007387 */ /* 0x000fe80000100a00 */
[----:B------:R-:W-:Y:S04]  /*c0370*/  STL.64 [R1+0x3ce0], R30 ;  /* 0x003ce01e01007387 */ /* 0x000fe80000100a00 */
[----:B------:R0:W-:Y:S04]  /*c0380*/  STL.64 [R1+0x2360], R14 ;  /* 0x0023600e01007387 */ /* 0x0001e80000100a00 */
[----:B------:R-:W2:Y:S01]  /*c0390*/  LDL.LU R23, [R1+0x50c] ;  /* 0x00050c0001177983 */ /* 0x000ea20000300800 */
[----:B0-----:R-:W-:-:S02]  /*c03a0*/  IMAD.MOV.U32 R15, RZ, RZ, R54 ;  /* 0x000000ffff0f7224 */ /* 0x001fc400078e0036 */
[----:B------:R-:W-:Y:S01]  /*c03b0*/  IMAD.MOV.U32 R54, RZ, RZ, R38 ;  /* 0x000000ffff367224 */ /* 0x000fe200078e0026 */
[C---:B------:R-:W-:Y:S01]  /*c03c0*/  IADD3 R38, P6, R18.reuse, R52, RZ ;  /* 0x0000003412267210 */ /* 0x040fe20007fde0ff */
[----:B------:R-:W-:Y:S02]  /*c03d0*/  IMAD.MOV.U32 R14, RZ, RZ, R13 ;  /* 0x000000ffff0e7224 */ /* 0x000fe400078e000d */
[----:B------:R-:W-:Y:S02]  /*c03e0*/  IMAD.MOV.U32 R13, RZ, RZ, R55 ;  /* 0x000000ffff0d7224 */ /* 0x000fe400078e0037 */
[----:B------:R-:W-:Y:S02]  /*c03f0*/  IMAD.MOV.U32 R55, RZ, RZ, R39 ;  /* 0x000000ffff377224 */ /* 0x000fe400078e0027 */
[----:B------:R-:W-:Y:S01]  /*c0400*/  IMAD.X R39, R17, 0x1, R50, P6 ;  /* 0x0000000111277824 */ /* 0x000fe200030e0632 */
[----:B------:R-:W-:-:S05]  /*c0410*/  IADD3 R30, P6, R18, R49, RZ ;  /* 0x00000031121e7210 */ /* 0x000fca0007fde0ff */
[----:B------:R-:W-:Y:S01]  /*c0420*/  IMAD.X R31, R17, 0x1, R47, P6 ;  /* 0x00000001111f7824 */ /* 0x000fe200030e062f */
[----:B------:R-:W-:-:S05]  /*c0430*/  IADD3 R26, P6, R25, R48, RZ ;  /* 0x00000030191a7210 */ /* 0x000fca0007fde0ff */
[--C-:B------:R-:W-:Y:S01]  /*c0440*/  IMAD.X R27, R20, 0x1, R46.reuse, P6 ;  /* 0x00000001141b7824 */ /* 0x100fe200030e062e */
[----:B------:R-:W-:Y:S01]  /*c0450*/  IADD3 R20, P6, R21, R48, RZ ;  /* 0x0000003015147210 */ /* 0x000fe20007fde0ff */
[----:B------:R-:W-:Y:S04]  /*c0460*/  STL.64 [R1+0x3cc0], R38 ;  /* 0x003cc02601007387 */ /* 0x000fe80000100a00 */
[----:B------:R0:W-:Y:S01]  /*c0470*/  STL.64 [R1+0x3ce8], R30 ;  /* 0x003ce81e01007387 */ /* 0x0001e20000100a00 */
[----:B------:R-:W-:-:S03]  /*c0480*/  IMAD.X R21, R24, 0x1, R46, P6 ;  /* 0x0000000118157824 */ /* 0x000fc600030e062e */
[----:B------:R-:W-:Y:S01]  /*c0490*/  STL.64 [R1+0x2348], R26 ;  /* 0x0023481a01007387 */ /* 0x000fe20000100a00 */
[----:B0-----:R-:W-:-:S03]  /*c04a0*/  IADD3 R30, P6, R18, R48, RZ ;  /* 0x00000030121e7210 */ /* 0x001fc60007fde0ff */
[----:B------:R-:W2:Y:S02]  /*c04b0*/  LDL.LU R18, [R1+0x4f0] ;  /* 0x0004f00001127983 */ /* 0x000ea40000300800 */
[----:B------:R-:W-:Y:S01]  /*c04c0*/  IMAD.X R31, R17, 0x1, R46, P6 ;  /* 0x00000001111f7824 */ /* 0x000fe200030e062e */
[----:B---3--:R-:W-:Y:S02]  /*c04d0*/  SHF.R.S32.HI R17, RZ, 0x1f, R19 ;  /* 0x0000001fff117819 */ /* 0x008fe40000011413 */
[----:B------:R-:W-:-:S05]  /*c04e0*/  IADD3 R24, P6, R19, R53, RZ ;  /* 0x0000003513187210 */ /* 0x000fca0007fde0ff */
[----:B------:R-:W-:-:S05]  /*c04f0*/  IMAD.X R25, R17, 0x1, R51, P6 ;  /* 0x0000000111197824 */ /* 0x000fca00030e0633 */
[----:B------:R0:W-:Y:S02]  /*c0500*/  STL.64 [R1+0x2330], R24 ;  /* 0x0023301801007387 */ /* 0x0001e40000100a00 */
[----:B0-----:R-:W-:-:S05]  /*c0510*/  IADD3 R24, P6, R19, R52, RZ ;  /* 0x0000003413187210 */ /* 0x001fca0007fde0ff */
[----:B------:R-:W-:-:S05]  /*c0520*/  IMAD.X R25, R17, 0x1, R50, P6 ;  /* 0x0000000111197824 */ /* 0x000fca00030e0632 */
[----:B------:R0:W-:Y:S02]  /*c0530*/  STL.64 [R1+0x2328], R24 ;  /* 0x0023281801007387 */ /* 0x0001e40000100a00 */
[----:B0-----:R-:W-:-:S05]  /*c0540*/  IADD3 R24, P6, R19, R49, RZ ;  /* 0x0000003113187210 */ /* 0x001fca0007fde0ff */
[----:B------:R-:W-:-:S05]  /*c0550*/  IMAD.X R25, R17, 0x1, R47, P6 ;  /* 0x0000000111197824 */ /* 0x000fca00030e062f */
[----:B------:R0:W-:Y:S02]  /*c0560*/  STL.64 [R1+0x2320], R24 ;  /* 0x0023201801007387 */ /* 0x0001e40000100a00 */
[----:B0-----:R-:W-:-:S05]  /*c0570*/  IADD3 R24, P6, R19, R48, RZ ;  /* 0x0000003013187210 */ /* 0x001fca0007fde0ff */
[----:B------:R-:W-:Y:S01]  /*c0580*/  IMAD.X R25, R17, 0x1, R46, P6 ;  /* 0x0000000111197824 */ /* 0x000fe200030e062e */
[----:B----4-:R-:W-:-:S04]  /*c0590*/  SHF.R.S32.HI R17, RZ, 0x1f, R22 ;  /* 0x0000001fff117819 */ /* 0x010fc80000011416 */
[----:B------:R0:W-:Y:S04]  /*c05a0*/  STL.64 [R1+0x2318], R24 ;  /* 0x0023181801007387 */ /* 0x0001e80000100a00 */
[----:B------:R-:W3:Y:S01]  /*c05b0*/  LDL.LU R19, [R1+0x4ec] ;  /* 0x0004ec0001137983 */ /* 0x000ee20000300800 */
[----:B0-----:R-:W-:-:S05]  /*c05c0*/  IADD3 R24, P6, R22, R53, RZ ;  /* 0x0000003516187210 */ /* 0x001fca0007fde0ff */
        /* <DEDUP_REMOVED lines=10> */
[----:B--2---:R-:W-:-:S04]  /*c0670*/  SHF.R.S32.HI R17, RZ, 0x1f, R23 ;  /* 0x0000001fff117819 */ /* 0x004fc80000011417 */
[----:B------:R0:W-:Y:S04]  /*c0680*/  STL.64 [R1+0x22f8], R24 ;  /* 0x0022f81801007387 */ /* 0x0001e80000100a00 */
[----:B------:R-:W2:Y:S01]  /*c0690*/  LDL.LU R22, [R1+0x4e8] ;  /* 0x0004e80001167983 */ /* 0x000ea20000300800 */
        /* <DEDUP_REMOVED lines=11> */
[----:B------:R0:W-:Y:S04]  /*c0750*/  STL.64 [R1+0x22d8], R24 ;  /* 0x0022d81801007387 */ /* 0x0001e80000100a00 */
[----:B------:R-:W4:Y:S01]  /*c0760*/  LDL.LU R23, [R1+0x4d0] ;  /* 0x0004d00001177983 */ /* 0x000f220000300800 */
[----:B------:R-:W-:Y:S02]  /*c0770*/  SHF.R.S32.HI R17, RZ, 0x1f, R18 ;  /* 0x0000001fff117819 */ /* 0x000fe40000011412 */
        /* <DEDUP_REMOVED lines=13> */
[----:B---3--:R-:W-:Y:S02]  /*c0850*/  SHF.R.S32.HI R17, RZ, 0x1f, R19 ;  /* 0x0000001fff117819 */ /* 0x008fe40000011413 */
        /* <DEDUP_REMOVED lines=12> */
[----:B------:R-:W3:Y:S01]  /*c0920*/  LDL.LU R19, [R1+0x4c8] ;  /* 0x0004c80001137983 */ /* 0x000ee20000300800 */
[----:B--2---:R-:W-:Y:S02]  /*c0930*/  SHF.R.S32.HI R17, RZ, 0x1f, R22 ;  /* 0x0000001fff117819 */ /* 0x004fe40000011416 */
        /* <DEDUP_REMOVED lines=12> */
[----:B------:R-:W2:Y:S01]  /*c0a00*/  LDL.LU R22, [R1+0x4b0] ;  /* 0x0004b00001167983 */ /* 0x000ea20000300800 */
[----:B----4-:R-:W-:Y:S02]  /*c0a10*/  SHF.R.S32.HI R17, RZ, 0x1f, R23 ;  /* 0x0000001fff117819 */ /* 0x010fe40000011417 */
        /* <DEDUP_REMOVED lines=82> */
[----:B0-----:R-:W4:Y:S01]  /*c0f40*/  LDL.LU R24, [R1+0x468] ;  /* 0x0004680001187983 */ /* 0x001f220000300800 */
        /* <DEDUP_REMOVED lines=8> */
[----:B------:R-:W-:Y:S01]  /*c0fd0*/  IMAD.X R27, R17, 0x1, R47, P6 ;  /* 0x00000001111b7824 */ /* 0x000fe200030e062f */
[----:B------:R-:W-:-:S05]  /*c0fe0*/  IADD3 R18, P6, R19, R48, RZ ;  /* 0x0000003013127210 */ /* 0x000fca0007fde0ff */
[----:B------:R-:W-:Y:S01]  /*c0ff0*/  IMAD.X R19, R17, 0x1, R46, P6 ;  /* 0x0000000111137824 */ /* 0x000fe200030e062e */
[----:B------:R-:W-:Y:S04]  /*c1000*/  STL.64 [R1+0x2188], R26 ;  /* 0x0021881a01007387 */ /* 0x000fe80000100a00 */
[----:B------:R0:W-:Y:S04]  /*c1010*/  STL.64 [R1+0x2180], R18 ;  /* 0x0021801201007387 */ /* 0x0001e80000100a00 */
[----:B------:R-:W3:Y:S01]  /*c1020*/  LDL.LU R25, [R1+0x464] ;  /* 0x0004640001197983 */ /* 0x000ee20000300800 */
[----:B------:R-:W-:-:S02]  /*c1030*/  IMAD.MOV.U32 R17, RZ, RZ, R14 ;  /* 0x000000ffff117224 */ /* 0x000fc400078e000e */
[----:B0-----:R-:W-:Y:S02]  /*c1040*/  IMAD.MOV.U32 R19, RZ, RZ, R55 ;  /* 0x000000ffff137224 */ /* 0x001fe400078e0037 */
[----:B------:R-:W-:Y:S02]  /*c1050*/  IMAD.MOV.U32 R55, RZ, RZ, R59 ;  /* 0x000000ffff377224 */ /* 0x000fe400078e003b */
[----:B------:R-:W-:Y:S02]  /*c1060*/  IMAD.MOV.U32 R59, RZ, RZ, R2 ;  /* 0x000000ffff3b7224 */ /* 0x000fe400078e0002 */
[----:B------:R-:W-:Y:S02]  /*c1070*/  IMAD.MOV.U32 R2, RZ, RZ, R4 ;  /* 0x000000ffff027224 */ /* 0x000fe400078e0004 */
[----:B------:R-:W-:Y:S02]  /*c1080*/  IMAD.MOV.U32 R4, RZ, RZ, R9 ;  /* 0x000000ffff047224 */ /* 0x000fe400078e0009 */
[----:B------:R-:W-:-:S02]  /*c1090*/  IMAD.MOV.U32 R9, RZ, RZ, R32 ;  /* 0x000000ffff097224 */ /* 0x000fc400078e0020 */
[----:B------:R-:W-:Y:S02]  /*c10a0*/  IMAD.MOV.U32 R32, RZ, RZ, R36 ;  /* 0x000000ffff207224 */ /* 0x000fe400078e0024 */
[----:B------:R-:W-:Y:S01]  /*c10b0*/  IMAD.MOV.U32 R14, RZ, RZ, R15 ;  /* 0x000000ffff0e7224 */ /* 0x000fe200078e000f */
[----:B--2---:R-:W-:Y:S01]  /*c10c0*/  SHF.R.S32.HI R18, RZ, 0x1f, R22 ;  /* 0x0000001fff127819 */ /* 0x004fe20000011416 */
[----:B------:R-:W-:Y:S01]  /*c10d0*/  IMAD.MOV.U32 R15, RZ, RZ, R54 ;  /* 0x000000ffff0f7224 */ /* 0x000fe200078e0036 */
[----:B------:R-:W-:Y:S01]  /*c10e0*/  IADD3 R36, P6, R22, R53, RZ ;  /* 0x0000003516247210 */ /* 0x000fe20007fde0ff */
[----:B------:R-:W-:Y:S02]  /*c10f0*/  IMAD.MOV.U32 R54, RZ, RZ, R42 ;  /* 0x000000ffff367224 */ /* 0x000fe400078e002a */
[----:B------:R-:W-:Y:S02]  /*c1100*/  IMAD.MOV.U32 R42, RZ, RZ, R43 ;  /* 0x000000ffff2a7224 */ /* 0x000fe400078e002b */
[----:B------:R-:W-:-:S02]  /*c1110*/  IMAD.MOV.U32 R43, RZ, RZ, R37 ;  /* 0x000000ffff2b7224 */ /* 0x000fc400078e0025 */
[----:B------:R-:W-:Y:S01]  /*c1120*/  IMAD.X R37, R18, 0x1, R51, P6 ;  /* 0x0000000112257824 */ /* 0x000fe200030e0633 */
[----:B------:R-:W-:-:S05]  /*c1130*/  IADD3 R26, P6, R22, R52, RZ ;  /* 0x00000034161a7210 */ /* 0x000fca0007fde0ff */
[----:B------:R-:W-:Y:S01]  /*c1140*/  IMAD.X R27, R18, 0x1, R50, P6 ;  /* 0x00000001121b7824 */ /* 0x000fe200030e0632 */
[----:B------:R-:W-:Y:S04]  /*c1150*/  STL.64 [R1+0x3cc8], R36 ;  /* 0x003cc82401007387 */ /* 0x000fe80000100a00 */
        /* <DEDUP_REMOVED lines=161> */
[----:B0-----:R-:W3:Y:S01]  /*c1b70*/  LDL.LU R25, [R1+0x4e0] ;  /* 0x0004e00001197983 */ /* 0x001ee20000300800 */
[----:B--2---:R-:W-:-:S02]  /*c1b80*/  SHF.R.S32.HI R18, RZ, 0x1f, R22 ;  /* 0x0000001fff127819 */ /* 0x004fc40000011416 */
        /* <DEDUP_REMOVED lines=26> */
[----:B------:R-:W4:Y:S01]  /*c1d30*/  LDL.LU R26, [R1+0x4a0] ;  /* 0x0004a000011a7983 */ /* 0x000f220000300800 */
[----:B0-----:R-:W-:-:S02]  /*c1d40*/  IMAD.MOV.U32 R23, RZ, RZ, R17 ;  /* 0x000000ffff177224 */ /* 0x001fc400078e0011 */
[----:B------:R-:W-:Y:S02]  /*c1d50*/  IMAD.MOV.U32 R17, RZ, RZ, R12 ;  /* 0x000000ffff117224 */ /* 0x000fe400078e000c */
[----:B------:R-:W-:Y:S02]  /*c1d60*/  IMAD.MOV.U32 R12, RZ, RZ, R3 ;  /* 0x000000ffff0c7224 */ /* 0x000fe400078e0003 */
[----:B------:R-:W-:Y:S02]  /*c1d70*/  IMAD.MOV.U32 R3, RZ, RZ, R7 ;  /* 0x000000ffff037224 */ /* 0x000fe400078e0007 */
[----:B------:R-:W-:Y:S02]  /*c1d80*/  IMAD.MOV.U32 R7, RZ, RZ, R11 ;  /* 0x000000ffff077224 */ /* 0x000fe400078e000b */
[----:B------:R-:W-:Y:S01]  /*c1d90*/  IMAD.MOV.U32 R11, RZ, RZ, R34 ;  /* 0x000000ffff0b7224 */ /* 0x000fe200078e0022 */
[----:B------:R-:W-:Y:S02]  /*c1da0*/  SHF.R.S32.HI R22, RZ, 0x1f, R27 ;  /* 0x0000001fff167819 */ /* 0x000fe4000001141b */
[----:B------:R-:W-:-:S05]  /*c1db0*/  IADD3 R28, P6, R27, R53, RZ ;  /* 0x000000351b1c7210 */ /* 0x000fca0007fde0ff */
[----:B------:R-:W-:-:S05]  /*c1dc0*/  IMAD.X R29, R22, 0x1, R51, P6 ;  /* 0x00000001161d7824 */ /* 0x000fca00030e0633 */
[----:B------:R0:W-:Y:S01]  /*c1dd0*/  STL.64 [R1+0x1ea0], R28 ;  /* 0x001ea01c01007387 */ /* 0x0001e20000100a00 */
[----:B------:R-:W-:Y:S02]  /*c1de0*/  IMAD.MOV.U32 R18, RZ, RZ, R13 ;  /* 0x000000ffff127224 */ /* 0x000fe400078e000d */
[----:B------:R-:W-:Y:S01]  /*c1df0*/  IMAD.MOV.U32 R13, RZ, RZ, R61 ;  /* 0x000000ffff0d7224 */ /* 0x000fe200078e003d */
[----:B0-----:R-:W-:-:S05]  /*c1e00*/  IADD3 R28, P6, R27, R52, RZ ;  /* 0x000000341b1c7210 */ /* 0x001fca0007fde0ff */
[----:B------:R-:W-:Y:S01]  /*c1e10*/  IMAD.X R29, R22, 0x1, R50, P6 ;  /* 0x00000001161d7824 */ /* 0x000fe200030e0632 */
[----:B------:R-:W-:Y:S01]  /*c1e20*/  IADD3 R34, P6, R27, R49, RZ ;  /* 0x000000311b227210 */ /* 0x000fe20007fde0ff */
[----:B------:R-:W-:-:S03]  /*c1e30*/  IMAD.MOV.U32 R61, RZ, RZ, R35 ;  /* 0x000000ffff3d7224 */ /* 0x000fc600078e0023 */
[----:B------:R0:W-:Y:S01]  /*c1e40*/  STL.64 [R1+0x1e98], R28 ;  /* 0x001e981c01007387 */ /* 0x0001e20000100a00 */
[----:B------:R-:W-:Y:S01]  /*c1e50*/  IMAD.X R35, R22, 0x1, R47, P6 ;  /* 0x0000000116237824 */ /* 0x000fe200030e062f */
[----:B0-----:R-:W-:-:S04]  /*c1e60*/  IADD3 R28, P6, R27, R48, RZ ;  /* 0x000000301b1c7210 */ /* 0x001fc80007fde0ff */
[----:B------:R-:W-:Y:S01]  /*c1e70*/  STL.64 [R1+0x3ca0], R34 ;  /* 0x003ca02201007387 */ /* 0x000fe20000100a00 */
        /* <DEDUP_REMOVED lines=141> */
[----:B------:R0:W-:Y:S01]  /*c2750*/  STL.64 [R1+0x1cb0], R28 ;  /* 0x001cb01c01007387 */ /* 0x0001e20000100a00 */
[----:B------:R-:W-:Y:S02]  /*c2760*/  IMAD.MOV.U32 R22, RZ, RZ, R23 ;  /* 0x000000ffff167224 */ /* 0x000fe400078e0017 */
[----:B------:R-:W-:Y:S02]  /*c2770*/  IMAD.MOV.U32 R23, RZ, RZ, R5 ;  /* 0x000000ffff177224 */ /* 0x000fe400078e0005 */
[----:B------:R-:W-:Y:S02]  /*c2780*/  IMAD.MOV.U32 R5, RZ, RZ, R33 ;  /* 0x000000ffff057224 */ /* 0x000fe400078e0021 */
        /* <DEDUP_REMOVED lines=15> */
[----:B------:R-:W-:Y:S02]  /*c2880*/  SHF.R.S32.HI R24, RZ, 0x1f, R27 ;  /* 0x0000001fff187819 */ /* 0x000fe4000001141b */
        /* <DEDUP_REMOVED lines=12> */
[----:B0-----:R-:W4:Y:S01]  /*c2950*/  LDL.LU R27, [R1+0x3f0] ;  /* 0x0003f000011b7983 */ /* 0x001f220000300800 */
[----:B---3--:R-:W-:-:S02]  /*c2960*/  SHF.R.S32.HI R26, RZ, 0x1f, R25 ;  /* 0x0000001fff1a7819 */ /* 0x008fc40000011419 */
        /* <DEDUP_REMOVED lines=13> */
[----:B0-----:R-:W-:-:S02]  /*c2a40*/  IMAD.MOV.U32 R25, RZ, RZ, R22 ;  /* 0x000000ffff197224 */ /* 0x001fc400078e0016 */
[----:B------:R-:W-:Y:S02]  /*c2a50*/  IMAD.MOV.U32 R22, RZ, RZ, R23 ;  /* 0x000000ffff167224 */ /* 0x000fe400078e0017 */
[----:B------:R-:W-:Y:S01]  /*c2a60*/  IMAD.MOV.U32 R23, RZ, RZ, R18 ;  /* 0x000000ffff177224 */ /* 0x000fe200078e0012 */
[----:B--2---:R-:W-:Y:S02]  /*c2a70*/  SHF.R.S32.HI R24, RZ, 0x1f, R33 ;  /* 0x0000001fff187819 */ /* 0x004fe40000011421 */
[----:B------:R-:W-:-:S05]  /*c2a80*/  IADD3 R34, P6, R33, R53, RZ ;  /* 0x0000003521227210 */ /* 0x000fca0007fde0ff */
[----:B------:R-:W-:-:S05]  /*c2a90*/  IMAD.X R35, R24, 0x1, R51, P6 ;  /* 0x0000000118237824 */ /* 0x000fca00030e0633 */
[----:B------:R0:W-:Y:S02]  /*c2aa0*/  STL.64 [R1+0x1c38], R34 ;  /* 0x001c382201007387 */ /* 0x0001e40000100a00 */
[----:B0-----:R-:W-:-:S05]  /*c2ab0*/  IADD3 R34, P6, R33, R52, RZ ;  /* 0x0000003421227210 */ /* 0x001fca0007fde0ff */
[----:B------:R-:W-:Y:S02]  /*c2ac0*/  IMAD.X R35, R24, 0x1, R50, P6 ;  /* 0x0000000118237824 */ /* 0x000fe400030e0632 */
[----:B------:R-:W-:-:S03]  /*c2ad0*/  IMAD.MOV.U32 R18, RZ, RZ, R19 ;  /* 0x000000ffff127224 */ /* 0x000fc600078e0013 */
[----:B------:R0:W-:Y:S01]  /*c2ae0*/  STL.64 [R1+0x1c30], R34 ;  /* 0x001c302201007387 */ /* 0x0001e20000100a00 */
[----:B------:R-:W-:Y:S02]  /*c2af0*/  IMAD.MOV.U32 R19, RZ, RZ, R15 ;  /* 0x000000ffff137224 */ /* 0x000fe400078e000f */
[----:B------:R-:W-:Y:S02]  /*c2b00*/  IMAD.MOV.U32 R15, RZ, RZ, R55 ;  /* 0x000000ffff0f7224 */ /* 0x000fe400078e0037 */
[----:B------:R-:W-:Y:S01]  /*c2b10*/  IMAD.MOV.U32 R55, RZ, RZ, R59 ;  /* 0x000000ffff377224 */ /* 0x000fe200078e003b */
[----:B0-----:R-:W-:Y:S01]  /*c2b20*/  IADD3 R34, P6, R33, R49, RZ ;  /* 0x0000003121227210 */ /* 0x001fe20007fde0ff */
[----:B------:R-:W-:Y:S02]  /*c2b30*/  IMAD.MOV.U32 R59, RZ, RZ, R2 ;  /* 0x000000ffff3b7224 */ /* 0x000fe400078e0002 */
[----:B------:R-:W-:Y:S02]  /*c2b40*/  IMAD.MOV.U32 R2, RZ, RZ, R8 ;  /* 0x000000ffff027224 */ /* 0x000fe400078e0008 */
[----:B------:R-:W-:-:S02]  /*c2b50*/  IMAD.X R35, R24, 0x1, R47, P6 ;  /* 0x0000000118237824 */ /* 0x000fc400030e062f */
[----:B------:R-:W-:Y:S02]  /*c2b60*/  IMAD.MOV.U32 R8, RZ, RZ, R9 ;  /* 0x000000ffff087224 */ /* 0x000fe400078e0009 */
[----:B------:R-:W-:Y:S01]  /*c2b70*/  IMAD.MOV.U32 R9, RZ, RZ, R32 ;  /* 0x000000ffff097224 */ /* 0x000fe200078e0020 */
[----:B------:R0:W-:Y:S01]  /*c2b80*/  STL.64 [R1+0x1c28], R34 ;  /* 0x001c282201007387 */ /* 0x0001e20000100a00 */
[----:B------:R-:W-:-:S03]  /*c2b90*/  IADD3 R32, P6, R33, R48, RZ ;  /* 0x0000003021207210 */ /* 0x000fc60007fde0ff */
[----:B------:R-:W2:Y:S02]  /*c2ba0*/  LDL.LU R28, [R1+0x3bc] ;  /* 0x0003bc00011c7983 */ /* 0x000ea40000300800 */
[----:B------:R-:W-:-:S05]  /*c2bb0*/  IMAD.X R33, R24, 0x1, R46, P6 ;  /* 0x0000000118217824 */ /* 0x000fca00030e062e */
[----:B------:R1:W-:Y:S01]  /*c2bc0*/  STL.64 [R1+0x3c90], R32 ;  /* 0x003c902001007387 */ /* 0x0003e20000100a00 */
[----:B----4-:R-:W-:Y:S02]  /*c2bd0*/  SHF.R.S32.HI R24, RZ, 0x1f, R29 ;  /* 0x0000001fff187819 */ /* 0x010fe4000001141d */
[----:B0-----:R-:W-:-:S05]  /*c2be0*/  IADD3 R34, P6, R29, R53, RZ ;  /* 0x000000351d227210 */ /* 0x001fca0007fde0ff */
[----:B------:R-:W-:Y:S01]  /*c2bf0*/  IMAD.X R35, R24, 0x1, R51, P6 ;  /* 0x0000000118237824 */ /* 0x000fe200030e0633 */
[----:B-1----:R-:W-:-:S05]  /*c2c00*/  IADD3 R32, P6, R29, R52, RZ ;  /* 0x000000341d207210 */ /* 0x002fca0007fde0ff */
        /* <DEDUP_REMOVED lines=208> */
[----:B------:R-:W-:Y:S02]  /*c3910*/  IMAD.MOV.U32 R23, RZ, RZ, R12 ;  /* 0x000000ffff177224 */ /* 0x000fe400078e000c */
[----:B------:R-:W-:Y:S02]  /*c3920*/  IMAD.MOV.U32 R12, RZ, RZ, R11 ;  /* 0x000000ffff0c7224 */ /* 0x000fe400078e000b */
[----:B------:R-:W3:Y:S01]  /*c3930*/  LDL.LU R11, [R1+0x4bc] ;  /* 0x0004bc00010b7983 */ /* 0x000ee20000300800 */
[----:B--2---:R-:W-:-:S02]  /*c3940*/  SHF.R.S32.HI R26, RZ, 0x1f, R28 ;  /* 0x0000001fff1a7819 */ /* 0x004fc4000001141c */
        /* <DEDUP_REMOVED lines=9> */
[----:B------:R-:W-:Y:S02]  /*c39e0*/  LOP3.LUT P0, RZ, R44, 0x1, RZ, 0xc0, !PT ;  /* 0x000000012cff7812 */ /* 0x000fe4000780c0ff */
[----:B0-----:R-:W-:-:S05]  /*c39f0*/  IADD3 R32, P6, R28, R48, RZ ;  /* 0x000000301c207210 */ /* 0x001fca0007fde0ff */
[----:B------:R-:W-:Y:S01]  /*c3a00*/  IMAD.X R33, R26, 0x1, R46, P6 ;  /* 0x000000011a217824 */ /* 0x000fe200030e062e */
[----:B------:R-:W-:-:S04]  /*c3a10*/  LOP3.LUT P2, RZ, R44, 0x2, RZ, 0xc0, !PT ;  /* 0x000000022cff7812 */ /* 0x000fc8000784c0ff */
        /* <DEDUP_REMOVED lines=16> */
[----:B0-----:R-:W-:-:S02]  /*c3b20*/  SHF.R.S32.HI R28, RZ, 0x1f, R27 ;  /* 0x0000001fff1c7819 */ /* 0x001fc4000001141b */
        /* <DEDUP_REMOVED lines=13> */
[----:B---3--:R-:W-:-:S02]  /*c3c00*/  SHF.R.S32.HI R26, RZ, 0x1f, R11 ;  /* 0x0000001fff1a7819 */ /* 0x008fc4000001140b */
[----:B------:R-:W-:-:S05]  /*c3c10*/  IADD3 R32, P6, R11, R53, RZ ;  /* 0x000000350b207210 */ /* 0x000fca0007fde0ff */
[----:B------:R-:W-:-:S05]  /*c3c20*/  IMAD.X R33, R26, 0x1, R51, P6 ;  /* 0x000000011a217824 */ /* 0x000fca00030e0633 */
[----:B------:R0:W-:Y:S02]  /*c3c30*/  STL.64 [R1+0x1920], R32 ;  /* 0x0019202001007387 */ /* 0x0001e40000100a00 */
[----:B0-----:R-:W-:-:S05]  /*c3c40*/  IADD3 R32, P6, R11, R52, RZ ;  /* 0x000000340b207210 */ /* 0x001fca0007fde0ff */
[----:B------:R-:W-:-:S05]  /*c3c50*/  IMAD.X R33, R26, 0x1, R50, P6 ;  /* 0x000000011a217824 */ /* 0x000fca00030e0632 */
[----:B------:R0:W-:Y:S01]  /*c3c60*/  STL.64 [R1+0x1918], R32 ;  /* 0x0019182001007387 */ /* 0x0001e20000100a00 */
[----:B------:R-:W-:Y:S02]  /*c3c70*/  IMAD.MOV.U32 R27, RZ, RZ, R24 ;  /* 0x000000ffff1b7224 */ /* 0x000fe400078e0018 */
[----:B------:R-:W-:Y:S01]  /*c3c80*/  IMAD.MOV.U32 R24, RZ, RZ, R58 ;  /* 0x000000ffff187224 */ /* 0x000fe200078e003a */
[----:B0-----:R-:W-:Y:S01]  /*c3c90*/  IADD3 R32, P6, R11, R49, RZ ;  /* 0x000000310b207210 */ /* 0x001fe20007fde0ff */
[----:B------:R-:W-:-:S04]  /*c3ca0*/  IMAD.MOV.U32 R58, RZ, RZ, R10 ;  /* 0x000000ffff3a7224 */ /* 0x000fc800078e000a */
[----:B------:R-:W-:Y:S01]  /*c3cb0*/  IMAD.X R33, R26, 0x1, R47, P6 ;  /* 0x000000011a217824 */ /* 0x000fe200030e062f */
[----:B------:R-:W-:-:S04]  /*c3cc0*/  IADD3 R10, P6, R11, R48, RZ ;  /* 0x000000300b0a7210 */ /* 0x000fc80007fde0ff */
[----:B------:R0:W-:Y:S04]  /*c3cd0*/  STL.64 [R1+0x1910], R32 ;  /* 0x0019102001007387 */ /* 0x0001e80000100a00 */
[----:B------:R-:W3:Y:S01]  /*c3ce0*/  LDL.LU R29, [R1+0x52c] ;  /* 0x00052c00011d7983 */ /* 0x000ee20000300800 */
[----:B------:R-:W-:-:S05]  /*c3cf0*/  IMAD.X R11, R26, 0x1, R46, P6 ;  /* 0x000000011a0b7824 */ /* 0x000fca00030e062e */
[----:B------:R1:W-:Y:S01]  /*c3d00*/  STL.64 [R1+0x3c80], R10 ;  /* 0x003c800a01007387 */ /* 0x0003e20000100a00 */
[----:B--2---:R-:W-:Y:S02]  /*c3d10*/  SHF.R.S32.HI R26, RZ, 0x1f, R44 ;  /* 0x0000001fff1a7819 */ /* 0x004fe4000001142c */
        /* <DEDUP_REMOVED lines=236> */
[C---:B------:R-:W-:Y:S02]  /*c4be0*/  LOP3.LUT P4, RZ, R41.reuse, 0x40000000, RZ, 0xc0, !PT ;  /* 0x4000000029ff7812 */ /* 0x040fe4000788c0ff */
[----:B------:R-:W-:Y:S02]  /*c4bf0*/  LOP3.LUT P3, RZ, R41, 0x80000000, RZ, 0xc0, !PT ;  /* 0x8000000029ff7812 */ /* 0x000fe4000786c0ff */
[----:B------:R0:W-:Y:S04]  /*c4c00*/  STL.64 [R1+0x14c0], R10 ;  /* 0x0014c00a01007387 */ /* 0x0001e80000100a00 */
[----:B------:R-:W2:Y:S01]  /*c4c10*/  LDL.LU R41, [R1+0x3dc] ;  /* 0x0003dc0001297983 */ /* 0x000ea20000300800 */
[----:B----4-:R-:W-:-:S02]  /*c4c20*/  SHF.R.S32.HI R28, RZ, 0x1f, R45 ;  /* 0x0000001fff1c7819 */ /* 0x010fc4000001142d */
        /* <DEDUP_REMOVED lines=13> */
[----:B0-----:R-:W-:Y:S02]  /*c4d00*/  SHF.R.S32.HI R10, RZ, 0x1f, R26 ;  /* 0x0000001fff0a7819 */ /* 0x001fe4000001141a */
[----:B------:R-:W-:-:S05]  /*c4d10*/  IADD3 R32, P6, R26, R53, RZ ;  /* 0x000000351a207210 */ /* 0x000fca0007fde0ff */
[----:B------:R-:W-:-:S05]  /*c4d20*/  IMAD.X R33, R10, 0x1, R51, P6 ;  /* 0x000000010a217824 */ /* 0x000fca00030e0633 */
[----:B------:R0:W-:Y:S02]  /*c4d30*/  STL.64 [R1+0x1470], R32 ;  /* 0x0014702001007387 */ /* 0x0001e40000100a00 */
[----:B0-----:R-:W-:-:S05]  /*c4d40*/  IADD3 R32, P6, R26, R52, RZ ;  /* 0x000000341a207210 */ /* 0x001fca0007fde0ff */
[----:B------:R-:W-:-:S05]  /*c4d50*/  IMAD.X R33, R10, 0x1, R50, P6 ;  /* 0x000000010a217824 */ /* 0x000fca00030e0632 */
[----:B------:R0:W-:Y:S01]  /*c4d60*/  STL.64 [R1+0x1468], R32 ;  /* 0x0014682001007387 */ /* 0x0001e20000100a00 */
[----:B------:R-:W-:Y:S02]  /*c4d70*/  LOP3.LUT P5, RZ, R40, 0x20, RZ, 0xc0, !PT ;  /* 0x0000002028ff7812 */ /* 0x000fe400078ac0ff */
[----:B0-----:R-:W-:-:S05]  /*c4d80*/  IADD3 R32, P6, R26, R49, RZ ;  /* 0x000000311a207210 */ /* 0x001fca0007fde0ff */
[----:B------:R-:W-:-:S05]  /*c4d90*/  IMAD.X R33, R10, 0x1, R47, P6 ;  /* 0x000000010a217824 */ /* 0x000fca00030e062f */
[----:B------:R-:W-:Y:S04]  /*c4da0*/  STL.64 [R1+0x1460], R32 ;  /* 0x0014602001007387 */ /* 0x000fe80000100a00 */
[----:B------:R-:W4:Y:S01]  /*c4db0*/  LDL.LU R40, [R1+0x40c] ;  /* 0x00040c0001287983 */ /* 0x000f220000300800 */
[----:B------:R-:W-:-:S05]  /*c4dc0*/  IADD3 R44, P6, R26, R48, RZ ;  /* 0x000000301a2c7210 */ /* 0x000fca0007fde0ff */
[----:B------:R-:W-:-:S05]  /*c4dd0*/  IMAD.X R45, R10, 0x1, R46, P6 ;  /* 0x000000010a2d7824 */ /* 0x000fca00030e062e */
[----:B------:R-:W-:Y:S01]  /*c4de0*/  STL.64 [R1+0x3c70], R44 ;  /* 0x003c702c01007387 */ /* 0x000fe20000100a00 */
        /* <DEDUP_REMOVED lines=125> */
[----:B------:R-:W-:-:S03]  /*c55c0*/  IMAD.MOV.U32 R29, RZ, RZ, R24 ;  /* 0x000000ffff1d7224 */ /* 0x000fc600078e0018 */
[----:B------:R-:W3:Y:S01]  /*c55d0*/  LDL.LU R40, [R1+0x494] ;  /* 0x0004940001287983 */ /* 0x000ee20000300800 */
        /* <DEDUP_REMOVED lines=15> */
[----:B------:R-:W-:-:S04]  /*c56d0*/  IADD3 R32, P6, R41, R52, RZ ;  /* 0x0000003429207210 */ /* 0x000fc80007fde0ff */
[----:B------:R0:W-:Y:S01]  /*c56e0*/  STL.64 [R1+0x3cd0], R8 ;  /* 0x003cd00801007387 */ /* 0x0001e20000100a00 */
[----:B------:R-:W-:Y:S01]  /*c56f0*/  IMAD.X R33, R10, 0x1, R50, P6 ;  /* 0x000000010a217824 */ /* 0x000fe200030e0632 */
[----:B0-----:R-:W-:-:S04]  /*c5700*/  IADD3 R8, P6, R41, R49, RZ ;  /* 0x0000003129087210 */ /* 0x001fc80007fde0ff */
[----:B------:R-:W-:Y:S01]  /*c5710*/  STL.64 [R1+0x11e8], R32 ;  /* 0x0011e82001007387 */ /* 0x000fe20000100a00 */
        /* <DEDUP_REMOVED lines=47> */
[----:B--2---:R-:W-:-:S03]  /*c5a10*/  SHF.R.S32.HI R10, RZ, 0x1f, R41 ;  /* 0x0000001fff0a7819 */ /* 0x004fc60000011429 */
        /* <DEDUP_REMOVED lines=149> */
[----:B------:R-:W-:-:S04]  /*c6370*/  IMAD.MOV.U32 R41, RZ, RZ, R29 ;  /* 0x000000ffff297224 */ /* 0x000fc800078e001d */
[----:B------:R-:W-:Y:S01]  /*c6380*/  IMAD.X R9, R10, 0x1, R50, P6 ;  /* 0x000000010a097824 */ /* 0x000fe200030e0632 */
[----:B------:R-:W-:Y:S01]  /*c6390*/  IADD3 R6, P6, R38, R49, RZ ;  /* 0x0000003126067210 */ /* 0x000fe20007fde0ff */
[----:B------:R-:W-:Y:S02]  /*c63a0*/  IMAD.MOV.U32 R29, RZ, RZ, R26 ;  /* 0x000000ffff1d7224 */ /* 0x000fe400078e001a */
[----:B------:R-:W-:Y:S01]  /*c63b0*/  IMAD.MOV.U32 R26, RZ, RZ, R17 ;  /* 0x000000ffff1a7224 */ /* 0x000fe200078e0011 */
[----:B------:R0:W-:Y:S01]  /*c63c0*/  STL.64 [R1+0xc58], R8 ;  /* 0x000c580801007387 */ /* 0x0001e20000100a00 */
[----:B------:R-:W-:Y:S02]  /*c63d0*/  IMAD.MOV.U32 R17, RZ, RZ, R7 ;  /* 0x000000ffff117224 */ /* 0x000fe400078e0007 */
[----:B------:R-:W-:Y:S01]  /*c63e0*/  IMAD.X R7, R10, 0x1, R47, P6 ;  /* 0x000000010a077824 */ /* 0x000fe200030e062f */
[----:B0-----:R-:W-:-:S04]  /*c63f0*/  IADD3 R8, P6, R38, R48, RZ ;  /* 0x0000003026087210 */ /* 0x001fc80007fde0ff */
[----:B------:R-:W-:Y:S01]  /*c6400*/  STL.64 [R1+0x3c58], R6 ;  /* 0x003c580601007387 */ /* 0x000fe20000100a00 */
[----:B------:R-:W-:-:S05]  /*c6410*/  IMAD.X R9, R10, 0x1, R46, P6 ;  /* 0x000000010a097824 */ /* 0x000fca00030e062e */
[----:B------:R2:W-:Y:S04]  /*c6420*/  STL.64 [R1+0xc30], R8 ;  /* 0x000c300801007387 */ /* 0x0005e80000100a00 */
[----:B------:R-:W4:Y:S01]  /*c6430*/  LDL.LU R38, [R1+0x570] ;  /* 0x0005700001267983 */ /* 0x000f220000300800 */
[----:B--2---:R-:W-:Y:S02]  /*c6440*/  SHF.R.S32.HI R8, RZ, 0x1f, R39 ;  /* 0x0000001fff087819 */ /* 0x004fe40000011427 */
        /* <DEDUP_REMOVED lines=39> */
[----:B------:R-:W-:-:S04]  /*c66c0*/  SHF.R.S32.HI R8, RZ, 0x1f, R38 ;  /* 0x0000001fff087819 */ /* 0x000fc80000011426 */
[----:B------:R0:W-:Y:S04]  /*c66d0*/  STL.64 [R1+0xb78], R6 ;  /* 0x000b780601007387 */ /* 0x0001e80000100a00 */
[----:B------:R-:W4:Y:S01]  /*c66e0*/  LDL.LU R37, [R1+0x594] ;  /* 0x0005940001257983 */ /* 0x000f220000300800 */
        /* <DEDUP_REMOVED lines=199> */
[----:B---3--:R-:W-:-:S04]  /*c7360*/  SHF.R.S32.HI R6, RZ, 0x1f, R35 ;  /* 0x0000001fff067819 */ /* 0x008fc80000011423 */
        /* <DEDUP_REMOVED lines=170> */
[----:B------:R-:W-:Y:S01]  /*c7e10*/  IMAD.MOV.U32 R40, RZ, RZ, R41 ;  /* 0x000000ffff287224 */ /* 0x000fe200078e0029 */
[----:B---3--:R-:W-:Y:S02]  /*c7e20*/  SHF.R.S32.HI R6, RZ, 0x1f, R35 ;  /* 0x0000001fff067819 */ /* 0x008fe40000011423 */
[----:B0-----:R-:W-:Y:S01]  /*c7e30*/  IADD3 R4, P6, R35, R53, RZ ;  /* 0x0000003523047210 */ /* 0x001fe20007fde0ff */
[----:B------:R-:W-:Y:S02]  /*c7e40*/  IMAD.MOV.U32 R41, RZ, RZ, R26 ;  /* 0x000000ffff297224 */ /* 0x000fe400078e001a */
[----:B------:R-:W-:-:S02]  /*c7e50*/  IMAD.MOV.U32 R26, RZ, RZ, R25 ;  /* 0x000000ffff1a7224 */ /* 0x000fc400078e0019 */
[----:B------:R-:W-:Y:S02]  /*c7e60*/  IMAD.X R5, R6, 0x1, R51, P6 ;  /* 0x0000000106057824 */ /* 0x000fe400030e0633 */
[----:B------:R-:W-:Y:S02]  /*c7e70*/  IMAD.MOV.U32 R25, RZ, RZ, R3 ;  /* 0x000000ffff197224 */ /* 0x000fe400078e0003 */
[----:B------:R-:W2:Y:S04]  /*c7e80*/  LDL.LU R3, [R1+0x5f8] ;  /* 0x0005f80001037983 */ /* 0x000ea80000300800 */
        /* <DEDUP_REMOVED lines=29> */
[----:B------:R-:W-:Y:S02]  /*c8060*/  IMAD.MOV.U32 R27, RZ, RZ, R22 ;  /* 0x000000ffff1b7224 */ /* 0x000fe400078e0016 */
[----:B------:R-:W-:-:S02]  /*c8070*/  IMAD.MOV.U32 R22, RZ, RZ, R18 ;  /* 0x000000ffff167224 */ /* 0x000fc400078e0012 */
[----:B------:R-:W-:Y:S02]  /*c8080*/  IMAD.MOV.U32 R18, RZ, RZ, R55 ;  /* 0x000000ffff127224 */ /* 0x000fe400078e0037 */
[----:B------:R-:W4:Y:S01]  /*c8090*/  LDL.LU R55, [R1+0x1058] ;  /* 0x0010580001377983 */ /* 0x000f220000300800 */
[----:B------:R-:W-:Y:S02]  /*c80a0*/  SHF.R.S32.HI R6, RZ, 0x1f, R37 ;  /* 0x0000001fff067819 */ /* 0x000fe40000011425 */
[----:B0-----:R-:W-:-:S05]  /*c80b0*/  IADD3 R4, P6, R37, R53, RZ ;  /* 0x0000003525047210 */ /* 0x001fca0007fde0ff */
[----:B------:R-:W-:-:S05]  /*c80c0*/  IMAD.X R5, R6, 0x1, R51, P6 ;  /* 0x0000000106057824 */ /* 0x000fca00030e0633 */
[----:B------:R0:W-:Y:S02]  /*c80d0*/  STL.64 [R1+0x4e0], R4 ;  /* 0x0004e00401007387 */ /* 0x0001e40000100a00 */
[----:B0-----:R-:W-:-:S05]  /*c80e0*/  IADD3 R4, P6, R37, R52, RZ ;  /* 0x0000003425047210 */ /* 0x001fca0007fde0ff */
[----:B------:R-:W-:-:S05]  /*c80f0*/  IMAD.X R5, R6, 0x1, R50, P6 ;  /* 0x0000000106057824 */ /* 0x000fca00030e0632 */
[----:B------:R0:W-:Y:S01]  /*c8100*/  STL.64 [R1+0x4d8], R4 ;  /* 0x0004d80401007387 */ /* 0x0001e20000100a00 */
[----:B------:R-:W-:Y:S01]  /*c8110*/  IMAD.MOV.U32 R36, RZ, RZ, R38 ;  /* 0x000000ffff247224 */ /* 0x000fe200078e0026 */
[----:B0-----:R-:W-:-:S05]  /*c8120*/  IADD3 R4, P6, R37, R49, RZ ;  /* 0x0000003125047210 */ /* 0x001fca0007fde0ff */
[----:B------:R-:W-:Y:S02]  /*c8130*/  IMAD.X R5, R6, 0x1, R47, P6 ;  /* 0x0000000106057824 */ /* 0x000fe400030e062f */
[----:B------:R-:W-:-:S03]  /*c8140*/  IMAD.MOV.U32 R38, RZ, RZ, R39 ;  /* 0x000000ffff267224 */ /* 0x000fc600078e0027 */
[----:B------:R0:W-:Y:S01]  /*c8150*/  STL.64 [R1+0x4d0], R4 ;  /* 0x0004d00401007387 */ /* 0x0001e20000100a00 */
[----:B------:R-:W-:Y:S02]  /*c8160*/  IMAD.MOV.U32 R39, RZ, RZ, R40 ;  /* 0x000000ffff277224 */ /* 0x000fe400078e0028 */
[----:B------:R-:W-:Y:S02]  /*c8170*/  IMAD.MOV.U32 R40, RZ, RZ, R41 ;  /* 0x000000ffff287224 */ /* 0x000fe400078e0029 */
[----:B------:R-:W-:Y:S02]  /*c8180*/  IMAD.MOV.U32 R41, RZ, RZ, R27 ;  /* 0x000000ffff297224 */ /* 0x000fe400078e001b */
[----:B------:R-:W-:Y:S01]  /*c8190*/  IMAD.MOV.U32 R27, RZ, RZ, R22 ;  /* 0x000000ffff1b7224 */ /* 0x000fe200078e0016 */
[----:B0-----:R-:W-:Y:S01]  /*c81a0*/  IADD3 R4, P6, R37, R48, RZ ;  /* 0x0000003025047210 */ /* 0x001fe20007fde0ff */
[----:B------:R-:W-:Y:S02]  /*c81b0*/  IMAD.MOV.U32 R22, RZ, RZ, R18 ;  /* 0x000000ffff167224 */ /* 0x000fe400078e0012 */
[----:B------:R-:W-:-:S02]  /*c81c0*/  IMAD.MOV.U32 R18, RZ, RZ, R19 ;  /* 0x000000ffff127224 */ /* 0x000fc400078e0013 */
[----:B------:R-:W-:Y:S02]  /*c81d0*/  IMAD.X R5, R6, 0x1, R46, P6 ;  /* 0x0000000106057824 */ /* 0x000fe400030e062e */
[----:B------:R-:W-:Y:S02]  /*c81e0*/  IMAD.MOV.U32 R19, RZ, RZ, R15 ;  /* 0x000000ffff137224 */ /* 0x000fe400078e000f */
[----:B------:R-:W-:Y:S01]  /*c81f0*/  IMAD.MOV.U32 R15, RZ, RZ, R42 ;  /* 0x000000ffff0f7224 */ /* 0x000fe200078e002a */
        /* <DEDUP_REMOVED lines=8> */
[----:B------:R-:W-:Y:S01]  /*c8280*/  IMAD.MOV.U32 R18, RZ, RZ, R15 ;  /* 0x000000ffff127224 */ /* 0x000fe200078e000f */
[----:B--2---:R-:W-:-:S02]  /*c8290*/  SHF.R.S32.HI R4, RZ, 0x1f, R3 ;  /* 0x0000001fff047819 */ /* 0x004fc40000011403 */
[----:B------:R-:W-:-:S05]  /*c82a0*/  IADD3 R6, P6, R3, R53, RZ ;  /* 0x0000003503067210 */ /* 0x000fca0007fde0ff */
[----:B------:R-:W-:-:S05]  /*c82b0*/  IMAD.X R7, R4, 0x1, R51, P6 ;  /* 0x0000000104077824 */ /* 0x000fca00030e0633 */
[----:B------:R0:W-:Y:S01]  /*c82c0*/  STL.64 [R1+0x4b0], R6 ;  /* 0x0004b00601007387 */ /* 0x0001e20000100a00 */
[----:B------:R-:W-:Y:S01]  /*c82d0*/  IMAD.MOV.U32 R15, RZ, RZ, R42 ;  /* 0x000000ffff0f7224 */ /* 0x000fe200078e002a */
[----:B0-----:R-:W-:-:S05]  /*c82e0*/  IADD3 R6, P6, R3, R52, RZ ;  /* 0x0000003403067210 */ /* 0x001fca0007fde0ff */
[----:B------:R-:W-:-:S05]  /*c82f0*/  IMAD.X R7, R4, 0x1, R50, P6 ;  /* 0x0000000104077824 */ /* 0x000fca00030e0632 */
[----:B------:R0:W-:Y:S01]  /*c8300*/  STL.64 [R1+0x4a8], R6 ;  /* 0x0004a80601007387 */ /* 0x0001e20000100a00 */
[----:B------:R-:W-:Y:S02]  /*c8310*/  IMAD.MOV.U32 R33, RZ, RZ, R37 ;  /* 0x000000ffff217224 */ /* 0x000fe400078e0025 */
[----:B------:R-:W-:Y:S01]  /*c8320*/  IMAD.MOV.U32 R37, RZ, RZ, R38 ;  /* 0x000000ffff257224 */ /* 0x000fe200078e0026 */
[----:B0-----:R-:W-:-:S05]  /*c8330*/  IADD3 R6, P6, R3, R49, RZ ;  /* 0x0000003103067210 */ /* 0x001fca0007fde0ff */
[----:B------:R-:W-:Y:S02]  /*c8340*/  IMAD.X R7, R4, 0x1, R47, P6 ;  /* 0x0000000104077824 */ /* 0x000fe400030e062f */
[----:B------:R-:W-:Y:S02]  /*c8350*/  IMAD.MOV.U32 R38, RZ, RZ, R39 ;  /* 0x000000ffff267224 */ /* 0x000fe400078e0027 */
[----:B------:R-:W-:Y:S01]  /*c8360*/  IMAD.MOV.U32 R39, RZ, RZ, R40 ;  /* 0x000000ffff277224 */ /* 0x000fe200078e0028 */
[----:B------:R0:W-:Y:S01]  /*c8370*/  STL.64 [R1+0x4a0], R6 ;  /* 0x0004a00601007387 */ /* 0x0001e20000100a00 */
[----:B------:R-:W-:Y:S02]  /*c8380*/  IMAD.MOV.U32 R40, RZ, RZ, R41 ;  /* 0x000000ffff287224 */ /* 0x000fe400078e0029 */
[----:B---3--:R-:W-:Y:S02]  /*c8390*/  IMAD.MOV.U32 R42, RZ, RZ, R43 ;  /* 0x000000ffff2a7224 */ /* 0x008fe400078e002b */
[----:B------:R-:W-:-:S02]  /*c83a0*/  IMAD.MOV.U32 R43, RZ, RZ, R57 ;  /* 0x000000ffff2b7224 */ /* 0x000fc400078e0039 */
[----:B------:R-:W-:Y:S02]  /*c83b0*/  IMAD.MOV.U32 R57, RZ, RZ, R58 ;  /* 0x000000ffff397224 */ /* 0x000fe400078e003a */
[----:B------:R-:W-:Y:S02]  /*c83c0*/  IMAD.MOV.U32 R58, RZ, RZ, R59 ;  /* 0x000000ffff3a7224 */ /* 0x000fe400078e003b */
[----:B------:R-:W-:Y:S01]  /*c83d0*/  IMAD.MOV.U32 R59, RZ, RZ, R2 ;  /* 0x000000ffff3b7224 */ /* 0x000fe200078e0002 */
[----:B------:R-:W-:Y:S01]  /*c83e0*/  IADD3 R2, P6, R3, R48, RZ ;  /* 0x0000003003027210 */ /* 0x000fe20007fde0ff */
[----:B------:R-:W-:-:S04]  /*c83f0*/  IMAD.MOV.U32 R41, RZ, RZ, R43 ;  /* 0x000000ffff297224 */ /* 0x000fc800078e002b */
[----:B------:R-:W-:Y:S01]  /*c8400*/  IMAD.X R3, R4, 0x1, R46, P6 ;  /* 0x0000000104037824 */ /* 0x000fe200030e062e */
[----:B------:R-:W-:Y:S02]  /*c8410*/  SHF.R.S32.HI R4, RZ, 0x1f, R34 ;  /* 0x0000001fff047819 */ /* 0x000fe40000011422 */
[----:B0-----:R-:W-:Y:S01]  /*c8420*/  IADD3 R6, P6, R34, R53, RZ ;  /* 0x0000003522067210 */ /* 0x001fe20007fde0ff */
[----:B------:R-:W-:Y:S02]  /*c8430*/  IMAD.MOV.U32 R43, RZ, RZ, R58 ;  /* 0x000000ffff2b7224 */ /* 0x000fe400078e003a */
[----:B------:R-:W-:Y:S02]  /*c8440*/  IMAD.MOV.U32 R58, RZ, RZ, R59 ;  /* 0x000000ffff3a7224 */ /* 0x000fe400078e003b */
[----:B------:R-:W2:Y:S01]  /*c8450*/  LDL.LU R59, [R1+0x1084] ;  /* 0x00108400013b7983 */ /* 0x000ea20000300800 */
[----:B------:R-:W-:-:S03]  /*c8460*/  IMAD.X R7, R4, 0x1, R51, P6 ;  /* 0x0000000104077824 */ /* 0x000fc600030e0633 */
[----:B------:R0:W-:Y:S02]  /*c8470*/  STL.64 [R1+0x3c18], R2 ;  /* 0x003c180201007387 */ /* 0x0001e40000100a00 */
[----:B0-----:R-:W-:Y:S02]  /*c8480*/  IADD3 R2, P6, R34, R52, RZ ;  /* 0x0000003422027210 */ /* 0x001fe40007fde0ff */
[----:B------:R-:W-:Y:S03]  /*c8490*/  STL.64 [R1+0x488], R6 ;  /* 0x0004880601007387 */ /* 0x000fe60000100a00 */
[----:B------:R-:W-:-:S05]  /*c84a0*/  IMAD.X R3, R4, 0x1, R50, P6 ;  /* 0x0000000104037824 */ /* 0x000fca00030e0632 */
[----:B------:R0:W-:Y:S02]  /*c84b0*/  STL.64 [R1+0x480], R2 ;  /* 0x0004800201007387 */ /* 0x0001e40000100a00 */
[----:B0-----:R-:W-:-:S05]  /*c84c0*/  IADD3 R2, P6, R34, R49, RZ ;  /* 0x0000003122027210 */ /* 0x001fca0007fde0ff */
[----:B------:R-:W-:-:S05]  /*c84d0*/  IMAD.X R3, R4, 0x1, R47, P6 ;  /* 0x0000000104037824 */ /* 0x000fca00030e062f */
[----:B------:R0:W-:Y:S02]  /*c84e0*/  STL.64 [R1+0x478], R2 ;  /* 0x0004780201007387 */ /* 0x0001e40000100a00 */
[----:B0-----:R-:W-:Y:S01]  /*c84f0*/  IADD3 R2, P6, R34, R48, RZ ;  /* 0x0000003022027210 */ /* 0x001fe20007fde0ff */
[----:B------:R-:W-:Y:S02]  /*c8500*/  IMAD.MOV.U32 R34, RZ, RZ, R37 ;  /* 0x000000ffff227224 */ /* 0x000fe400078e0025 */
[----:B------:R-:W-:Y:S02]  /*c8510*/  IMAD.MOV.U32 R37, RZ, RZ, R38 ;  /* 0x000000ffff257224 */ /* 0x000fe400078e0026 */
[----:B------:R-:W-:Y:S02]  /*c8520*/  IMAD.X R3, R4, 0x1, R46, P6 ;  /* 0x0000000104037824 */ /* 0x000fe400030e062e */
[----:B------:R-:W-:Y:S02]  /*c8530*/  IMAD.MOV.U32 R38, RZ, RZ, R39 ;  /* 0x000000ffff267224 */ /* 0x000fe400078e0027 */
[----:B------:R-:W-:Y:S01]  /*c8540*/  IMAD.MOV.U32 R39, RZ, RZ, R40 ;  /* 0x000000ffff277224 */ /* 0x000fe200078e0028 */
[----:B------:R0:W-:Y:S01]  /*c8550*/  STL.64 [R1+0x470], R2 ;  /* 0x0004700201007387 */ /* 0x0001e20000100a00 */
[----:B------:R-:W-:-:S02]  /*c8560*/  IMAD.MOV.U32 R40, RZ, RZ, R41 ;  /* 0x000000ffff287224 */ /* 0x000fc400078e0029 */
[----:B------:R-:W-:Y:S02]  /*c8570*/  IMAD.MOV.U32 R41, RZ, RZ, R28 ;  /* 0x000000ffff297224 */ /* 0x000fe400078e001c */
[----:B------:R-:W3:Y:S01]  /*c8580*/  LDL.LU R28, [R1+0x644] ;  /* 0x00064400011c7983 */ /* 0x000ee20000300800 */
        /* <DEDUP_REMOVED lines=18> */
[----:B---3--:R-:W-:Y:S02]  /*c86b0*/  IMAD.MOV.U32 R41, RZ, RZ, R28 ;  /* 0x000000ffff297224 */ /* 0x008fe400078e001c */
        /* <DEDUP_REMOVED lines=216> */
[----:B------:R-:W-:-:S02]  /*c9440*/  IMAD.MOV.U32 R39, RZ, RZ, R40 ;  /* 0x000000ffff277224 */ /* 0x000fc400078e0028 */
[----:B------:R-:W-:Y:S01]  /*c9450*/  IMAD.MOV.U32 R40, RZ, RZ, R41 ;  /* 0x000000ffff287224 */ /* 0x000fe200078e0029 */
[----:B------:R0:W-:Y:S01]  /*c9460*/  STL.64 [R1+0x680], R2 ;  /* 0x0006800201007387 */ /* 0x0001e20000100a00 */
[----:B---3--:R-:W-:Y:S02]  /*c9470*/  IMAD.MOV.U32 R41, RZ, RZ, R28 ;  /* 0x000000ffff297224 */ /* 0x008fe400078e001c */
        /* <DEDUP_REMOVED lines=77> */
[----:B------:R-:W-:Y:S02]  /*c9950*/  IMAD.MOV.U32 R38, RZ, RZ, R39 ;  /* 0x000000ffff267224 */ /* 0x000fe400078e0027 */
[----:B------:R-:W-:Y:S02]  /*c9960*/  IMAD.X R3, R4, 0x1, R46, P6 ;  /* 0x0000000104037824 */ /* 0x000fe400030e062e */
[----:B------:R-:W-:-:S02]  /*c9970*/  IMAD.MOV.U32 R39, RZ, RZ, R40 ;  /* 0x000000ffff277224 */ /* 0x000fc400078e0028 */
[----:B------:R-:W-:Y:S01]  /*c9980*/  IMAD.MOV.U32 R40, RZ, RZ, R41 ;  /* 0x000000ffff287224 */ /* 0x000fe200078e0029 */
[----:B------:R0:W-:Y:S01]  /*c9990*/  STL.64 [R1+0x768], R2 ;  /* 0x0007680201007387 */ /* 0x0001e20000100a00 */
[----:B---3--:R-:W-:Y:S02]  /*c99a0*/  IMAD.MOV.U32 R41, RZ, RZ, R27 ;  /* 0x000000ffff297224 */ /* 0x008fe400078e001b */
[----:B------:R-:W-:Y:S02]  /*c99b0*/  IMAD.MOV.U32 R27, RZ, RZ, R18 ;  /* 0x000000ffff1b7224 */ /* 0x000fe400078e0012 */
[----:B------:R-:W-:Y:S02]  /*c99c0*/  IMAD.MOV.U32 R18, RZ, RZ, R15 ;  /* 0x000000ffff127224 */ /* 0x000fe400078e000f */
[----:B------:R-:W-:Y:S02]  /*c99d0*/  IMAD.MOV.U32 R15, RZ, RZ, R42 ;  /* 0x000000ffff0f7224 */ /* 0x000fe400078e002a */
[----:B------:R-:W3:Y:S01]  /*c99e0*/  LDL.LU R42, [R1+0x9f8] ;  /* 0x0009f800012a7983 */ /* 0x000ee20000300800 */
[----:B------:R-:W-:-:S02]  /*c99f0*/  SHF.R.S32.HI R4, RZ, 0x1f, R35 ;  /* 0x0000001fff047819 */ /* 0x000fc40000011423 */
        /* <DEDUP_REMOVED lines=11> */
[----:B------:R-:W-:Y:S01]  /*c9ab0*/  SHF.R.S32.HI R4, RZ, 0x1f, R36 ;  /* 0x0000001fff047819 */ /* 0x000fe20000011424 */
[----:B------:R-:W-:-:S03]  /*c9ac0*/  IMAD.MOV.U32 R35, RZ, RZ, R37 ;  /* 0x000000ffff237224 */ /* 0x000fc600078e0025 */
[----:B------:R0:W-:Y:S01]  /*c9ad0*/  STL.64 [R1+0x7a8], R2 ;  /* 0x0007a80201007387 */ /* 0x0001e20000100a00 */
[----:B------:R-:W-:Y:S02]  /*c9ae0*/  IMAD.MOV.U32 R37, RZ, RZ, R38 ;  /* 0x000000ffff257224 */ /* 0x000fe400078e0026 */
[----:B------:R-:W-:Y:S02]  /*c9af0*/  IMAD.MOV.U32 R38, RZ, RZ, R39 ;  /* 0x000000ffff267224 */ /* 0x000fe400078e0027 */
[----:B------:R-:W-:Y:S02]  /*c9b00*/  IMAD.MOV.U32 R39, RZ, RZ, R40 ;  /* 0x000000ffff277224 */ /* 0x000fe400078e0028 */
[----:B------:R-:W-:Y:S01]  /*c9b10*/  IMAD.MOV.U32 R40, RZ, RZ, R41 ;  /* 0x000000ffff287224 */ /* 0x000fe200078e0029 */
[----:B0-----:R-:W-:-:S05]  /*c9b20*/  IADD3 R2, P6, R36, R53, RZ ;  /* 0x0000003524027210 */ /* 0x001fca0007fde0ff */
[----:B------:R-:W-:Y:S02]  /*c9b30*/  IMAD.X R3, R4, 0x1, R51, P6 ;  /* 0x0000000104037824 */ /* 0x000fe400030e0633 */
[----:B---3--:R-:W-:Y:S02]  /*c9b40*/  IMAD.MOV.U32 R41, RZ, RZ, R42 ;  /* 0x000000ffff297224 */ /* 0x008fe400078e002a */
[----:B------:R-:W-:Y:S02]  /*c9b50*/  IMAD.MOV.U32 R42, RZ, RZ, R57 ;  /* 0x000000ffff2a7224 */ /* 0x000fe400078e0039 */
[----:B------:R-:W-:Y:S02]  /*c9b60*/  IMAD.MOV.U32 R57, RZ, RZ, R58 ;  /* 0x000000ffff397224 */ /* 0x000fe400078e003a */
[----:B--2---:R-:W-:Y:S02]  /*c9b70*/  IMAD.MOV.U32 R58, RZ, RZ, R59 ;  /* 0x000000ffff3a7224 */ /* 0x004fe400078e003b */
        /* <DEDUP_REMOVED lines=21> */
[----:B------:R-:W3:Y:S04]  /*c9cd0*/  LDL.LU R12, [R1+0x1060] ;  /* 0x00106000010c7983 */ /* 0x000ee80000300800 */
        /* <DEDUP_REMOVED lines=65> */
[----:B----4-:R-:W-:Y:S02]  /*ca0f0*/  IMAD.MOV.U32 R22, RZ, RZ, R55 ;  /* 0x000000ffff167224 */ /* 0x010fe400078e0037 */
[----:B------:R-:W4:Y:S04]  /*ca100*/  LDL.LU R55, [R1+0x10b0] ;  /* 0x0010b00001377983 */ /* 0x000f280000300800 */
        /* <DEDUP_REMOVED lines=18> */
[----:B------:R-:W-:-:S03]  /*ca230*/  IMAD.MOV.U32 R18, RZ, RZ, R15 ;  /* 0x000000ffff127224 */ /* 0x000fc600078e000f */
[----:B------:R-:W2:Y:S01]  /*ca240*/  LDL.LU R15, [R1+0x1010] ;  /* 0x00101000010f7983 */ /* 0x000ea20000300800 */
        /* <DEDUP_REMOVED lines=10> */
[----:B------:R-:W-:Y:S02]  /*ca2f0*/  IMAD.X R3, R4, 0x1, R50, P6 ;  /* 0x0000000104037824 */ /* 0x000fe400030e0632 */
[----:B------:R-:W-:Y:S02]  /*ca300*/  IMAD.MOV.U32 R38, RZ, RZ, R40 ;  /* 0x000000ffff267224 */ /* 0x000fe400078e0028 */
[----:B------:R-:W-:Y:S01]  /*ca310*/  IMAD.MOV.U32 R40, RZ, RZ, R43 ;  /* 0x000000ffff287224 */ /* 0x000fe200078e002b */
[----:B------:R0:W-:Y:S01]  /*ca320*/  STL.64 [R1+0x908], R2 ;  /* 0x0009080201007387 */ /* 0x0001e20000100a00 */
[----:B--2---:R-:W-:Y:S02]  /*ca330*/  IMAD.MOV.U32 R27, RZ, RZ, R15 ;  /* 0x000000ffff1b7224 */ /* 0x004fe400078e000f */
[----:B------:R-:W-:Y:S01]  /*ca340*/  IMAD.MOV.U32 R15, RZ, RZ, R42 ;  /* 0x000000ffff0f7224 */ /* 0x000fe200078e002a */
[----:B------:R-:W-:-:S05]  /*ca350*/  IADD3 R42, P6, R32, R49, RZ ;  /* 0x00000031202a7210 */ /* 0x000fca0007fde0ff */
[----:B------:R-:W-:Y:S01]  /*ca360*/  IMAD.X R43, R4, 0x1, R47, P6 ;  /* 0x00000001042b7824 */ /* 0x000fe200030e062f */
[----:B0-----:R-:W-:Y:S01]  /*ca370*/  IADD3 R2, P6, R32, R48, RZ ;  /* 0x0000003020027210 */ /* 0x001fe20007fde0ff */
[----:B------:R-:W-:Y:S02]  /*ca380*/  IMAD.MOV.U32 R32, RZ, RZ, R35 ;  /* 0x000000ffff207224 */ /* 0x000fe400078e0023 */
[----:B------:R-:W-:Y:S02]  /*ca390*/  IMAD.MOV.U32 R35, RZ, RZ, R36 ;  /* 0x000000ffff237224 */ /* 0x000fe400078e0024 */
[----:B------:R-:W-:Y:S02]  /*ca3a0*/  IMAD.X R3, R4, 0x1, R46, P6 ;  /* 0x0000000104037824 */ /* 0x000fe400030e062e */
[----:B------:R-:W-:Y:S01]  /*ca3b0*/  IMAD.MOV.U32 R36, RZ, RZ, R37 ;  /* 0x000000ffff247224 */ /* 0x000fe200078e0025 */
[----:B------:R-:W-:Y:S01]  /*ca3c0*/  STL.64 [R1+0x3c00], R42 ;  /* 0x003c002a01007387 */ /* 0x000fe20000100a00 */
[----:B------:R-:W-:-:S02]  /*ca3d0*/  IMAD.MOV.U32 R37, RZ, RZ, R38 ;  /* 0x000000ffff257224 */ /* 0x000fc400078e0026 */
[----:B------:R-:W-:Y:S01]  /*ca3e0*/  IMAD.MOV.U32 R38, RZ, RZ, R39 ;  /* 0x000000ffff267224 */ /* 0x000fe200078e0027 */
[----:B------:R0:W-:Y:S01]  /*ca3f0*/  STL.64 [R1+0x928], R2 ;  /* 0x0009280201007387 */ /* 0x0001e20000100a00 */
[----:B------:R-:W-:-:S03]  /*ca400*/  IMAD.MOV.U32 R39, RZ, RZ, R40 ;  /* 0x000000ffff277224 */ /* 0x000fc600078e0028 */
[----:B------:R-:W2:Y:S01]  /*ca410*/  LDL.LU R40, [R1+0xbb8] ;  /* 0x000bb80001287983 */ /* 0x000ea20000300800 */
        /* <DEDUP_REMOVED lines=18> */
[----:B--2---:R-:W-:Y:S02]  /*ca540*/  IMAD.MOV.U32 R39, RZ, RZ, R40 ;  /* 0x000000ffff277224 */ /* 0x004fe400078e0028 */
        /* <DEDUP_REMOVED lines=62> */
[----:B--2---:R-:W-:Y:S02]  /*ca930*/  IMAD.MOV.U32 R39, RZ, RZ, R40 ;  /* 0x000000ffff277224 */ /* 0x004fe400078e0028 */
        /* <DEDUP_REMOVED lines=23> */
[----:B------:R-:W4:Y:S04]  /*caab0*/  LDL.LU R27, [R1+0x1054] ;  /* 0x00105400011b7983 */ /* 0x000f280000300800 */
        /* <DEDUP_REMOVED lines=32> */
[----:B------:R-:W-:Y:S01]  /*cacc0*/  IMAD.MOV.U32 R34, RZ, RZ, R36 ;  /* 0x000000ffff227224 */ /* 0x000fe200078e0024 */
[----:B0-----:R-:W-:Y:S01]  /*cacd0*/  IADD3 R2, P6, R32, R53, RZ ;  /* 0x0000003520027210 */ /* 0x001fe20007fde0ff */
[----:B------:R-:W-:Y:S02]  /*cace0*/  IMAD.MOV.U32 R35, RZ, RZ, R37 ;  /* 0x000000ffff237224 */ /* 0x000fe400078e0025 */
[----:B------:R-:W2:Y:S02]  /*cacf0*/  LDL.LU.64 R36, [R1+0x2348] ;  /* 0x0023480001247983 */ /* 0x000ea40000300a00 */
        /* <DEDUP_REMOVED lines=37> */
[----:B------:R-:W-:Y:S01]  /*caf50*/  SHF.R.S32.HI R4, RZ, 0x1f, R44 ;  /* 0x0000001fff047819 */ /* 0x000fe2000001142c */
[----:B------:R-:W-:Y:S02]  /*caf60*/  IMAD.MOV.U32 R41, RZ, RZ, R28 ;  /* 0x000000ffff297224 */ /* 0x000fe400078e001c */
[----:B------:R-:W-:Y:S01]  /*caf70*/  IMAD.MOV.U32 R28, RZ, RZ, R61 ;  /* 0x000000ffff1c7224 */ /* 0x000fe200078e003d */
[----:B------:R0:W-:Y:S01]  /*caf80*/  STL.64 [R1+0xb88], R2 ;  /* 0x000b880201007387 */ /* 0x0001e20000100a00 */
[----:B------:R-:W-:Y:S02]  /*caf90*/  IMAD.MOV.U32 R33, RZ, RZ, R38 ;  /* 0x000000ffff217224 */ /* 0x000fe400078e0026 */
[----:B------:R-:W-:Y:S02]  /*cafa0*/  IMAD.MOV.U32 R38, RZ, RZ, R54 ;  /* 0x000000ffff267224 */ /* 0x000fe400078e0036 */
[----:B------:R-:W2:Y:S01]  /*cafb0*/  LDL.LU R54, [R1+0x104c] ;  /* 0x00104c0001367983 */ /* 0x000ea20000300800 */
[----:B---3--:R-:W-:-:S02]  /*cafc0*/  IMAD.MOV.U32 R23, RZ, RZ, R17 ;  /* 0x000000ffff177224 */ /* 0x008fc400078e0011 */
[----:B------:R-:W-:Y:S01]  /*cafd0*/  IMAD.MOV.U32 R17, RZ, RZ, R60 ;  /* 0x000000ffff117224 */ /* 0x000fe200078e003c */
[----:B------:R-:W-:-:S05]  /*cafe0*/  IADD3 R60, P6, R44, R53, RZ ;  /* 0x000000352c3c7210 */ /* 0x000fca0007fde0ff */
[----:B------:R-:W-:Y:S01]  /*caff0*/  IMAD.X R61, R4, 0x1, R51, P6 ;  /* 0x00000001043d7824 */ /* 0x000fe200030e0633 */
[----:B0-----:R-:W-:-:S05]  /*cb000*/  IADD3 R2, P6, R44, R52, RZ ;  /* 0x000000342c027210 */ /* 0x001fca0007fde0ff */
[----:B------:R-:W-:Y:S01]  /*cb010*/  IMAD.X R3, R4, 0x1, R50, P6 ;  /* 0x0000000104037824 */ /* 0x000fe200030e0632 */
[----:B------:R-:W-:Y:S04]  /*cb020*/  STL.64 [R1+0x3be8], R60 ;  /* 0x003be83c01007387 */ /* 0x000fe80000100a00 */
        /* <DEDUP_REMOVED lines=158> */
[----:B----4-:R-:W-:Y:S02]  /*cba10*/  IMAD.MOV.U32 R26, RZ, RZ, R27 ;  /* 0x000000ffff1a7224 */ /* 0x010fe400078e001b */
        /* <DEDUP_REMOVED lines=22> */
[----:B---3--:R-:W-:Y:S02]  /*cbb80*/  IMAD.MOV.U32 R38, RZ, RZ, R27 ;  /* 0x000000ffff267224 */ /* 0x008fe400078e001b */
        /* <DEDUP_REMOVED lines=40> */
[----:B------:R-:W2:Y:S04]  /*cbe10*/  LDL.LU.64 R36, [R1+0x2378] ;  /* 0x0023780001247983 */ /* 0x000ea80000300a00 */
        /* <DEDUP_REMOVED lines=11> */
[----:B------:R-:W-:-:S03]  /*cbed0*/  IMAD.MOV.U32 R9, RZ, RZ, R11 ;  /* 0x000000ffff097224 */ /* 0x000fc600078e000b */
[----:B------:R-:W3:Y:S01]  /*cbee0*/  LDL.LU.64 R10, [R1+0x2370] ;  /* 0x00237000010a7983 */ /* 0x000ee20000300a00 */
        /* <DEDUP_REMOVED lines=41> */
[----:B------:R-:W4:Y:S01]  /*cc180*/  LDL.LU R26, [R1+0x10d8] ;  /* 0x0010d800011a7983 */ /* 0x000f220000300800 */
[----:B------:R-:W-:Y:S01]  /*cc190*/  SHF.R.S32.HI R4, RZ, 0x1f, R7 ;  /* 0x0000001fff047819 */ /* 0x000fe20000011407 */
        /* <DEDUP_REMOVED lines=9> */
[----:B------:R-:W-:Y:S02]  /*cc230*/  IMAD.MOV.U32 R39, RZ, RZ, R59 ;  /* 0x000000ffff277224 */ /* 0x000fe400078e003b */
[----:B----4-:R-:W-:Y:S02]  /*cc240*/  IMAD.MOV.U32 R29, RZ, RZ, R26 ;  /* 0x000000ffff1d7224 */ /* 0x010fe400078e001a */
[----:B------:R-:W-:Y:S01]  /*cc250*/  IMAD.MOV.U32 R26, RZ, RZ, R58 ;  /* 0x000000ffff1a7224 */ /* 0x000fe200078e003a */
[----:B------:R-:W-:-:S05]  /*cc260*/  IADD3 R58, P6, R7, R52, RZ ;  /* 0x00000034073a7210 */ /* 0x000fca0007fde0ff */
[----:B------:R-:W-:Y:S01]  /*cc270*/  IMAD.X R59, R4, 0x1, R50, P6 ;  /* 0x00000001043b7824 */ /* 0x000fe200030e0632 */
[----:B0-----:R-:W-:-:S05]  /*cc280*/  IADD3 R2, P6, R7, R49, RZ ;  /* 0x0000003107027210 */ /* 0x001fca0007fde0ff */
[----:B------:R-:W-:Y:S01]  /*cc290*/  IMAD.X R3, R4, 0x1, R47, P6 ;  /* 0x0000000104037824 */ /* 0x000fe200030e062f */
[----:B------:R-:W-:Y:S04]  /*cc2a0*/  STL.64 [R1+0x3bd0], R58 ;  /* 0x003bd03a01007387 */ /* 0x000fe80000100a00 */
[----:B------:R0:W-:Y:S02]  /*cc2b0*/  STL.64 [R1+0xef0], R2 ;  /* 0x000ef00201007387 */ /* 0x0001e40000100a00 */
[----:B0-----:R-:W-:Y:S01]  /*cc2c0*/  IADD3 R2, P6, R7, R48, RZ ;  /* 0x0000003007027210 */ /* 0x001fe20007fde0ff */
[----:B------:R-:W-:Y:S02]  /*cc2d0*/  IMAD.MOV.U32 R7, RZ, RZ, R44 ;  /* 0x000000ffff077224 */ /* 0x000fe400078e002c */
[----:B------:R-:W-:-:S02]  /*cc2e0*/  IMAD.MOV.U32 R44, RZ, RZ, R45 ;  /* 0x000000ffff2c7224 */ /* 0x000fc400078e002d */
[----:B------:R-:W-:Y:S02]  /*cc2f0*/  IMAD.X R3, R4, 0x1, R46, P6 ;  /* 0x0000000104037824 */ /* 0x000fe400030e062e */
[----:B------:R-:W-:Y:S02]  /*cc300*/  IMAD.MOV.U32 R45, RZ, RZ, R32 ;  /* 0x000000ffff2d7224 */ /* 0x000fe400078e0020 */
[----:B------:R-:W-:Y:S01]  /*cc310*/  IMAD.MOV.U32 R32, RZ, RZ, R33 ;  /* 0x000000ffff207224 */ /* 0x000fe200078e0021 */
[----:B------:R0:W-:Y:S01]  /*cc320*/  STL.64 [R1+0xf00], R2 ;  /* 0x000f000201007387 */ /* 0x0001e20000100a00 */
[----:B------:R-:W-:Y:S02]  /*cc330*/  IMAD.MOV.U32 R33, RZ, RZ, R38 ;  /* 0x000000ffff217224 */ /* 0x000fe400078e0026 */
[----:B------:R-:W-:Y:S02]  /*cc340*/  IMAD.MOV.U32 R38, RZ, RZ, R39 ;  /* 0x000000ffff267224 */ /* 0x000fe400078e0027 */
[----:B------:R-:W4:Y:S01]  /*cc350*/  LDL.LU R39, [R1+0x1014] ;  /* 0x0010140001277983 */ /* 0x000f220000300800 */
        /* <DEDUP_REMOVED lines=18> */
[----:B----4-:R-:W-:Y:S02]  /*cc480*/  IMAD.MOV.U32 R38, RZ, RZ, R39 ;  /* 0x000000ffff267224 */ /* 0x010fe400078e0027 */
        /* <DEDUP_REMOVED lines=215> */
[----:B------:R-:W-:-:S04]  /*cd200*/  IMAD.MOV.U32 R32, RZ, RZ, R33 ;  /* 0x000000ffff207224 */ /* 0x000fc800078e0021 */
[----:B------:R-:W-:Y:S02]  /*cd210*/  IMAD.X R3, R4, 0x1, R46, P6 ;  /* 0x0000000104037824 */ /* 0x000fe400030e062e */
[----:B------:R-:W-:-:S03]  /*cd220*/  IMAD.MOV.U32 R33, RZ, RZ, R38 ;  /* 0x000000ffff217224 */ /* 0x000fc600078e0026 */
[----:B------:R0:W-:Y:S01]  /*cd230*/  STL.64 [R1+0x1210], R2 ;  /* 0x0012100201007387 */ /* 0x0001e20000100a00 */
[----:B------:R-:W-:Y:S02]  /*cd240*/  SHF.R.S32.HI R4, RZ, 0x1f, R9 ;  /* 0x0000001fff047819 */ /* 0x000fe40000011409 */
[----:B0-----:R-:W-:Y:S01]  /*cd250*/  IADD3 R2, P6, R9, R53, RZ ;  /* 0x0000003509027210 */ /* 0x001fe20007fde0ff */
[----:B----4-:R-:W-:Y:S02]  /*cd260*/  IMAD.MOV.U32 R38, RZ, RZ, R39 ;  /* 0x000000ffff267224 */ /* 0x010fe400078e0027 */
[----:B------:R-:W4:Y:S02]  /*cd270*/  LDL.LU R39, [R1+0x1044] ;  /* 0x0010440001277983 */ /* 0x000f240000300800 */
        /* <DEDUP_REMOVED lines=19> */
[----:B------:R-:W-:Y:S02]  /*cd3b0*/  IMAD.MOV.U32 R33, RZ, RZ, R31 ;  /* 0x000000ffff217224 */ /* 0x000fe400078e001f */
[----:B------:R-:W3:Y:S04]  /*cd3c0*/  LDL.LU.64 R30, [R1+0x3ce8] ;  /* 0x003ce800011e7983 */ /* 0x000ee80000300a00 */
        /* <DEDUP_REMOVED lines=15> */
[----:B0-----:R-:W-:-:S05]  /*cd4c0*/  IADD3 R2, P6, R6, R53, RZ ;  /* 0x0000003506027210 */ /* 0x001fca0007fde0ff */
[----:B------:R-:W-:Y:S02]  /*cd4d0*/  IMAD.X R3, R4, 0x1, R51, P6 ;  /* 0x0000000104037824 */ /* 0x000fe400030e0633 */
[----:B----4-:R-:W-:Y:S02]  /*cd4e0*/  IMAD.MOV.U32 R38, RZ, RZ, R39 ;  /* 0x000000ffff267224 */ /* 0x010fe400078e0027 */
[----:B------:R-:W-:Y:S02]  /*cd4f0*/  IMAD.MOV.U32 R39, RZ, RZ, R40 ;  /* 0x000000ffff277224 */ /* 0x000fe400078e0028 */
        /* <DEDUP_REMOVED lines=74> */
[----:B------:R-:W-:-:S04]  /*cd9a0*/  IMAD.MOV.U32 R8, RZ, RZ, R45 ;  /* 0x000000ffff087224 */ /* 0x000fc800078e002d */
[----:B------:R-:W-:Y:S02]  /*cd9b0*/  IMAD.X R3, R7, 0x1, R46, P6 ;  /* 0x0000000107037824 */ /* 0x000fe400030e062e */
[----:B------:R-:W-:Y:S02]  /*cd9c0*/  IMAD.MOV.U32 R45, RZ, RZ, R12 ;  /* 0x000000ffff2d7224 */ /* 0x000fe400078e000c */
[----:B------:R-:W-:Y:S01]  /*cd9d0*/  IMAD.MOV.U32 R12, RZ, RZ, R56 ;  /* 0x000000ffff0c7224 */ /* 0x000fe200078e0038 */
[----:B------:R0:W-:Y:S01]  /*cd9e0*/  STL.64 [R1+0x1390], R2 ;  /* 0x0013900201007387 */ /* 0x0001e20000100a00 */
[----:B------:R-:W-:Y:S02]  /*cd9f0*/  IADD3 R56, P6, R6, R53, RZ ;  /* 0x0000003506387210 */ /* 0x000fe40007fde0ff */
[----:B0-----:R-:W-:Y:S01]  /*cda00*/  SHF.R.S32.HI R2, RZ, 0x1f, R6 ;  /* 0x0000001fff027819 */ /* 0x001fe20000011406 */
[----:B------:R-:W-:Y:S02]  /*cda10*/  IMAD.MOV.U32 R3, RZ, RZ, R9 ;  /* 0x000000ffff037224 */ /* 0x000fe400078e0009 */
[----:B------:R-:W-:-:S02]  /*cda20*/  IMAD.MOV.U32 R9, RZ, RZ, R39 ;  /* 0x000000ffff097224 */ /* 0x000fc400078e0027 */
[----:B------:R-:W-:Y:S02]  /*cda30*/  IMAD.MOV.U32 R39, RZ, RZ, R57 ;  /* 0x000000ffff277224 */ /* 0x000fe400078e0039 */
[----:B------:R-:W-:Y:S01]  /*cda40*/  IMAD.X R57, R2, 0x1, R51, P6 ;  /* 0x0000000102397824 */ /* 0x000fe200030e0633 */
[----:B------:R-:W-:Y:S01]  /*cda50*/  IADD3 R42, P6, R6, R52, RZ ;  /* 0x00000034062a7210 */ /* 0x000fe20007fde0ff */
[----:B------:R-:W-:Y:S02]  /*cda60*/  IMAD.MOV.U32 R7, RZ, RZ, R44 ;  /* 0x000000ffff077224 */ /* 0x000fe400078e002c */
[----:B------:R-:W-:Y:S02]  /*cda70*/  IMAD.MOV.U32 R44, RZ, RZ, R40 ;  /* 0x000000ffff2c7224 */ /* 0x000fe400078e0028 */
[----:B------:R-:W-:Y:S01]  /*cda80*/  IMAD.X R43, R2, 0x1, R50, P6 ;  /* 0x00000001022b7824 */ /* 0x000fe200030e0632 */
[----:B------:R-:W4:Y:S04]  /*cda90*/  LDL.LU R40, [R1+0x10a8] ;  /* 0x0010a80001287983 */ /* 0x000f280000300800 */
        /* <DEDUP_REMOVED lines=55> */
[----:B0-----:R-:W-:Y:S02]  /*cde10*/  SHF.R.S32.HI R42, RZ, 0x1f, R3 ;  /* 0x0000001fff2a7819 */ /* 0x001fe40000011403 */
        /* <DEDUP_REMOVED lines=11> */
[----:B------:R0:W-:Y:S02]  /*cded0*/  STL.64 [R1+0x1490], R2 ;  /* 0x0014900201007387 */ /* 0x0001e40000100a00 */
[----:B0-----:R-:W-:Y:S02]  /*cdee0*/  IMAD.MOV.U32 R3, RZ, RZ, R7 ;  /* 0x000000ffff037224 */ /* 0x001fe400078e0007 */
[----:B------:R-:W-:Y:S02]  /*cdef0*/  IMAD.MOV.U32 R7, RZ, RZ, R8 ;  /* 0x000000ffff077224 */ /* 0x000fe400078e0008 */
[----:B------:R-:W-:-:S02]  /*cdf00*/  IMAD.MOV.U32 R8, RZ, RZ, R9 ;  /* 0x000000ffff087224 */ /* 0x000fc400078e0009 */
[----:B------:R-:W-:Y:S02]  /*cdf10*/  IMAD.MOV.U32 R9, RZ, RZ, R44 ;  /* 0x000000ffff097224 */ /* 0x000fe400078e002c */
[----:B------:R-:W-:Y:S02]  /*cdf20*/  IMAD.MOV.U32 R44, RZ, RZ, R45 ;  /* 0x000000ffff2c7224 */ /* 0x000fe400078e002d */
[----:B---3--:R-:W-:Y:S02]  /*cdf30*/  IMAD.MOV.U32 R45, RZ, RZ, R38 ;  /* 0x000000ffff2d7224 */ /* 0x008fe400078e0026 */
[----:B------:R-:W3:Y:S01]  /*cdf40*/  LDL.LU R38, [R1+0x106c] ;  /* 0x00106c0001267983 */ /* 0x000ee20000300800 */
        /* <DEDUP_REMOVED lines=60> */
[----:B------:R-:W-:Y:S02]  /*ce310*/  IMAD.MOV.U32 R44, RZ, RZ, R45 ;  /* 0x000000ffff2c7224 */ /* 0x000fe400078e002d */
[----:B------:R-:W-:-:S02]  /*ce320*/  IMAD.MOV.U32 R45, RZ, RZ, R38 ;  /* 0x000000ffff2d7224 */ /* 0x000fc400078e0026 */
[----:B------:R-:W-:Y:S01]  /*ce330*/  IMAD.MOV.U32 R38, RZ, RZ, R39 ;  /* 0x000000ffff267224 */ /* 0x000fe200078e0027 */
[----:B0-----:R-:W-:-:S05]  /*ce340*/  SHF.R.S32.HI R42, RZ, 0x1f, R3 ;  /* 0x0000001fff2a7819 */ /* 0x001fca0000011403 */
[----:B------:R-:W-:Y:S02]  /*ce350*/  IMAD.X R57, R42, 0x1, R51, P6 ;  /* 0x000000012a397824 */ /* 0x000fe400030e0633 */
[----:B---3--:R-:W-:Y:S02]  /*ce360*/  IMAD.MOV.U32 R39, RZ, RZ, R40 ;  /* 0x000000ffff277224 */ /* 0x008fe400078e0028 */
[----:B------:R-:W-:Y:S02]  /*ce370*/  IMAD.MOV.U32 R40, RZ, RZ, R24 ;  /* 0x000000ffff287224 */ /* 0x000fe400078e0018 */
[----:B------:R-:W-:Y:S02]  /*ce380*/  IMAD.MOV.U32 R24, RZ, RZ, R25 ;  /* 0x000000ffff187224 */ /* 0x000fe400078e0019 */
[----:B------:R-:W-:Y:S02]  /*ce390*/  IMAD.MOV.U32 R25, RZ, RZ, R13 ;  /* 0x000000ffff197224 */ /* 0x000fe400078e000d */
[----:B------:R-:W3:Y:S04]  /*ce3a0*/  LDL.LU R13, [R1+0x1080] ;  /* 0x00108000010d7983 */ /* 0x000ee80000300800 */
        /* <DEDUP_REMOVED lines=19> */
[----:B------:R-:W4:Y:S01]  /*ce4e0*/  LDL.LU R23, [R1+0x107c] ;  /* 0x00107c0001177983 */ /* 0x000f220000300800 */
        /* <DEDUP_REMOVED lines=49> */
[----:B0-----:R-:W-:Y:S02]  /*ce800*/  IADD3 R42, P6, R4, R48, RZ ;  /* 0x00000030042a7210 */ /* 0x001fe40007fde0ff */
[----:B------:R-:W-:-:S03]  /*ce810*/  SHF.R.S32.HI R4, RZ, 0x1f, R3 ;  /* 0x0000001fff047819 */ /* 0x000fc60000011403 */
[----:B------:R-:W-:Y:S01]  /*ce820*/  IMAD.X R43, R2, 0x1, R46, P6 ;  /* 0x00000001022b7824 */ /* 0x000fe200030e062e */
[----:B------:R-:W-:-:S04]  /*ce830*/  IADD3 R56, P6, R3, R53, RZ ;  /* 0x0000003503387210 */ /* 0x000fc80007fde0ff */
[----:B------:R0:W-:Y:S01]  /*ce840*/  STL.64 [R1+0x1650], R42 ;  /* 0x0016502a01007387 */ /* 0x0001e20000100a00 */
[----:B------:R-:W-:Y:S02]  /*ce850*/  IMAD.X R57, R4, 0x1, R51, P6 ;  /* 0x0000000104397824 */ /* 0x000fe400030e0633 */
[----:B0-----:R-:W-:Y:S02]  /*ce860*/  IMAD.MOV.U32 R43, RZ, RZ, R7 ;  /* 0x000000ffff2b7224 */ /* 0x001fe400078e0007 */
[----:B------:R-:W-:Y:S02]  /*ce870*/  IMAD.MOV.U32 R7, RZ, RZ, R8 ;  /* 0x000000ffff077224 */ /* 0x000fe400078e0008 */
[----:B------:R-:W-:Y:S02]  /*ce880*/  IMAD.MOV.U32 R8, RZ, RZ, R9 ;  /* 0x000000ffff087224 */ /* 0x000fe400078e0009 */
[----:B------:R-:W-:Y:S02]  /*ce890*/  IMAD.MOV.U32 R9, RZ, RZ, R44 ;  /* 0x000000ffff097224 */ /* 0x000fe400078e002c */
[----:B------:R-:W-:-:S02]  /*ce8a0*/  IMAD.MOV.U32 R44, RZ, RZ, R28 ;  /* 0x000000ffff2c7224 */ /* 0x000fc400078e001c */
[----:B--2---:R-:W-:Y:S02]  /*ce8b0*/  IMAD.MOV.U32 R28, RZ, RZ, R26 ;  /* 0x000000ffff1c7224 */ /* 0x004fe400078e001a */
[----:B------:R-:W2:Y:S04]  /*ce8c0*/  LDL.LU R26, [R1+0x109c] ;  /* 0x00109c00011a7983 */ /* 0x000ea80000300800 */
[----:B------:R0:W-:Y:S02]  /*ce8d0*/  STL.64 [R1+0x1648], R56 ;  /* 0x0016483801007387 */ /* 0x0001e40000100a00 */
[----:B0-----:R-:W-:-:S05]  /*ce8e0*/  IADD3 R56, P6, R3, R52, RZ ;  /* 0x0000003403387210 */ /* 0x001fca0007fde0ff */
[----:B------:R-:W-:-:S05]  /*ce8f0*/  IMAD.X R57, R4, 0x1, R50, P6 ;  /* 0x0000000104397824 */ /* 0x000fca00030e0632 */
[----:B------:R0:W-:Y:S01]  /*ce900*/  STL.64 [R1+0x1678], R56 ;  /* 0x0016783801007387 */ /* 0x0001e20000100a00 */
[----:B------:R-:W-:Y:S01]  /*ce910*/  IMAD.MOV.U32 R42, RZ, RZ, R7 ;  /* 0x000000ffff2a7224 */ /* 0x000fe200078e0007 */
[----:B0-----:R-:W-:-:S05]  /*ce920*/  IADD3 R56, P6, R3, R49, RZ ;  /* 0x0000003103387210 */ /* 0x001fca0007fde0ff */
[C---:B------:R-:W-:Y:S01]  /*ce930*/  IMAD.X R57, R4.reuse, 0x1, R47, P6 ;  /* 0x0000000104397824 */ /* 0x040fe200030e062f */
[----:B------:R-:W-:Y:S01]  /*ce940*/  IADD3 R2, P6, R3, R48, RZ ;  /* 0x0000003003027210 */ /* 0x000fe20007fde0ff */
[----:B------:R-:W-:Y:S02]  /*ce950*/  IMAD.MOV.U32 R7, RZ, RZ, R8 ;  /* 0x000000ffff077224 */ /* 0x000fe400078e0008 */
[----:B------:R-:W-:Y:S02]  /*ce960*/  IMAD.MOV.U32 R8, RZ, RZ, R9 ;  /* 0x000000ffff087224 */ /* 0x000fe400078e0009 */
[----:B------:R-:W-:Y:S01]  /*ce970*/  IMAD.X R3, R4, 0x1, R46, P6 ;  /* 0x0000000104037824 */ /* 0x000fe200030e062e */
[----:B------:R-:W-:Y:S01]  /*ce980*/  STL.64 [R1+0x1698], R56 ;  /* 0x0016983801007387 */ /* 0x000fe20000100a00 */
[----:B------:R-:W-:Y:S02]  /*ce990*/  IMAD.MOV.U32 R9, RZ, RZ, R44 ;  /* 0x000000ffff097224 */ /* 0x000fe400078e002c */
[----:B------:R-:W-:Y:S01]  /*ce9a0*/  IMAD.MOV.U32 R44, RZ, RZ, R45 ;  /* 0x000000ffff2c7224 */ /* 0x000fe200078e002d */
[----:B------:R0:W-:Y:S01]  /*ce9b0*/  STL.64 [R1+0x1690], R2 ;  /* 0x0016900201007387 */ /* 0x0001e20000100a00 */
[----:B------:R-:W-:-:S03]  /*ce9c0*/  IMAD.MOV.U32 R45, RZ, RZ, R38 ;  /* 0x000000ffff2d7224 */ /* 0x000fc600078e0026 */
        /* <DEDUP_REMOVED lines=19> */
[----:B----4-:R-:W-:Y:S02]  /*ceb00*/  IMAD.MOV.U32 R45, RZ, RZ, R38 ;  /* 0x000000ffff2d7224 */ /* 0x010fe400078e0026 */
[----:B------:R-:W-:Y:S02]  /*ceb10*/  IMAD.MOV.U32 R38, RZ, RZ, R39 ;  /* 0x000000ffff267224 */ /* 0x000fe400078e0027 */
        /* <DEDUP_REMOVED lines=15> */
[----:B------:R-:W-:-:S04]  /*cec10*/  IADD3 R56, P6, R43, R53, RZ ;  /* 0x000000352b387210 */ /* 0x000fc80007fde0ff */
[----:B------:R0:W-:Y:S01]  /*cec20*/  STL.64 [R1+0x1710], R2 ;  /* 0x0017100201007387 */ /* 0x0001e20000100a00 */
[----:B------:R-:W-:Y:S02]  /*cec30*/  IMAD.MOV.U32 R59, RZ, RZ, R6 ;  /* 0x000000ffff3b7224 */ /* 0x000fe400078e0006 */
[----:B------:R-:W-:Y:S02]  /*cec40*/  IMAD.MOV.U32 R5, RZ, RZ, R7 ;  /* 0x000000ffff057224 */ /* 0x000fe400078e0007 */
[----:B------:R-:W-:Y:S02]  /*cec50*/  IMAD.MOV.U32 R6, RZ, RZ, R8 ;  /* 0x000000ffff067224 */ /* 0x000fe400078e0008 */
[----:B------:R-:W-:Y:S01]  /*cec60*/  IMAD.MOV.U32 R7, RZ, RZ, R9 ;  /* 0x000000ffff077224 */ /* 0x000fe200078e0009 */
[----:B0-----:R-:W-:Y:S01]  /*cec70*/  SHF.R.S32.HI R2, RZ, 0x1f, R43 ;  /* 0x0000001fff027819 */ /* 0x001fe2000001142b */
[----:B------:R-:W-:Y:S02]  /*cec80*/  IMAD.MOV.U32 R9, RZ, RZ, R44 ;  /* 0x000000ffff097224 */ /* 0x000fe400078e002c */
[----:B------:R-:W-:-:S02]  /*cec90*/  IMAD.MOV.U32 R8, RZ, RZ, R45 ;  /* 0x000000ffff087224 */ /* 0x000fc400078e002d */
[----:B------:R-:W-:Y:S02]  /*ceca0*/  IMAD.X R57, R2, 0x1, R51, P6 ;  /* 0x0000000102397824 */ /* 0x000fe400030e0633 */
[----:B------:R-:W-:Y:S02]  /*cecb0*/  IMAD.MOV.U32 R44, RZ, RZ, R34 ;  /* 0x000000ffff2c7224 */ /* 0x000fe400078e0022 */
[----:B------:R-:W-:Y:S02]  /*cecc0*/  IMAD.MOV.U32 R45, RZ, RZ, R35 ;  /* 0x000000ffff2d7224 */ /* 0x000fe400078e0023 */
[----:B------:R-:W-:Y:S02]  /*cecd0*/  IMAD.MOV.U32 R34, RZ, RZ, R36 ;  /* 0x000000ffff227224 */ /* 0x000fe400078e0024 */
[----:B------:R-:W-:Y:S02]  /*cece0*/  IMAD.MOV.U32 R35, RZ, RZ, R37 ;  /* 0x000000ffff237224 */ /* 0x000fe400078e0025 */
[----:B------:R-:W2:Y:S01]  /*cecf0*/  LDL.LU.64 R36, [R1+0x2360] ;  /* 0x0023600001247983 */ /* 0x000ea20000300a00 */
[----:B------:R-:W-:-:S03]  /*ced00*/  IMAD.MOV.U32 R4, RZ, RZ, R6 ;  /* 0x000000ffff047224 */ /* 0x000fc600078e0006 */
[----:B------:R0:W-:Y:S01]  /*ced10*/  STL.64 [R1+0x1708], R56 ;  /* 0x0017083801007387 */ /* 0x0001e20000100a00 */
        /* <DEDUP_REMOVED lines=8> */
[----:B----4-:R-:W-:Y:S02]  /*ceda0*/  IMAD.MOV.U32 R39, RZ, RZ, R24 ;  /* 0x000000ffff277224 */ /* 0x010fe400078e0018 */
[----:B------:R-:W-:Y:S02]  /*cedb0*/  IMAD.MOV.U32 R24, RZ, RZ, R19 ;  /* 0x000000ffff187224 */ /* 0x000fe400078e0013 */
[----:B------:R-:W-:Y:S01]  /*cedc0*/  IMAD.MOV.U32 R19, RZ, RZ, R54 ;  /* 0x000000ffff137224 */ /* 0x000fe200078e0036 */
[----:B------:R-:W-:-:S05]  /*cedd0*/  IADD3 R54, P6, R43, R49, RZ ;  /* 0x000000312b367210 */ /* 0x000fca0007fde0ff */
[----:B------:R-:W-:Y:S01]  /*cede0*/  IMAD.X R55, R2, 0x1, R47, P6 ;  /* 0x0000000102377824 */ /* 0x000fe200030e062f */
[----:B0-----:R-:W-:Y:S01]  /*cedf0*/  IADD3 R56, P6, R43, R48, RZ ;  /* 0x000000302b387210 */ /* 0x001fe20007fde0ff */
[----:B------:R-:W-:-:S03]  /*cee00*/  IMAD.MOV.U32 R43, RZ, RZ, R3 ;  /* 0x000000ffff2b7224 */ /* 0x000fc600078e0003 */
[----:B------:R0:W-:Y:S01]  /*cee10*/  STL.64 [R1+0x3b90], R54 ;  /* 0x003b903601007387 */ /* 0x0001e20000100a00 */
[----:B------:R-:W-:Y:S01]  /*cee20*/  IMAD.X R57, R2, 0x1, R46, P6 ;  /* 0x0000000102397824 */ /* 0x000fe200030e062e */
[----:B------:R-:W-:Y:S01]  /*cee30*/  SHF.R.S32.HI R2, RZ, 0x1f, R42 ;  /* 0x0000001fff027819 */ /* 0x000fe2000001142a */
[----:B------:R-:W-:Y:S02]  /*cee40*/  IMAD.MOV.U32 R3, RZ, RZ, R4 ;  /* 0x000000ffff037224 */ /* 0x000fe400078e0004 */
[----:B------:R-:W-:Y:S02]  /*cee50*/  IMAD.MOV.U32 R4, RZ, RZ, R5 ;  /* 0x000000ffff047224 */ /* 0x000fe400078e0005 */
[----:B------:R-:W-:Y:S01]  /*cee60*/  IMAD.MOV.U32 R5, RZ, RZ, R6 ;  /* 0x000000ffff057224 */ /* 0x000fe200078e0006 */
[----:B0-----:R-:W-:Y:S01]  /*cee70*/  IADD3 R54, P6, R42, R53, RZ ;  /* 0x000000352a367210 */ /* 0x001fe20007fde0ff */
[----:B------:R-:W-:Y:S02]  /*cee80*/  IMAD.MOV.U32 R6, RZ, RZ, R7 ;  /* 0x000000ffff067224 */ /* 0x000fe400078e0007 */
[----:B------:R-:W-:-:S02]  /*cee90*/  IMAD.MOV.U32 R7, RZ, RZ, R25 ;  /* 0x000000ffff077224 */ /* 0x000fc400078e0019 */
[----:B------:R-:W-:Y:S01]  /*ceea0*/  IMAD.X R55, R2, 0x1, R51, P6 ;  /* 0x0000000102377824 */ /* 0x000fe200030e0633 */
[----:B------:R-:W-:Y:S01]  /*ceeb0*/  STL.64 [R1+0x1750], R56 ;  /* 0x0017503801007387 */ /* 0x000fe20000100a00 */
        /* <DEDUP_REMOVED lines=12> */
[----:B---3--:R-:W-:Y:S01]  /*cef80*/  SHF.R.S32.HI R42, RZ, 0x1f, R13 ;  /* 0x0000001fff2a7819 */ /* 0x008fe2000001140d */
        /* <DEDUP_REMOVED lines=11> */
[----:B------:R0:W-:Y:S01]  /*cf040*/  STL.64 [R1+0x1070], R54 ;  /* 0x0010703601007387 */ /* 0x0001e20000100a00 */
[----:B------:R-:W-:Y:S01]  /*cf050*/  IMAD.MOV.U32 R2, RZ, RZ, R3 ;  /* 0x000000ffff027224 */ /* 0x000fe200078e0003 */
[----:B0-----:R-:W-:-:S05]  /*cf060*/  IADD3 R54, P6, R13, R52, RZ ;  /* 0x000000340d367210 */ /* 0x001fca0007fde0ff */
[----:B------:R-:W-:Y:S02]  /*cf070*/  IMAD.X R55, R42, 0x1, R50, P6 ;  /* 0x000000012a377824 */ /* 0x000fe400030e0632 */
[----:B------:R-:W-:Y:S02]  /*cf080*/  IMAD.MOV.U32 R3, RZ, RZ, R4 ;  /* 0x000000ffff037224 */ /* 0x000fe400078e0004 */
[----:B------:R-:W-:Y:S01]  /*cf090*/  IMAD.MOV.U32 R4, RZ, RZ, R5 ;  /* 0x000000ffff047224 */ /* 0x000fe200078e0005 */
[----:B------:R0:W-:Y:S01]  /*cf0a0*/  STL.64 [R1+0x17b0], R54 ;  /* 0x0017b03601007387 */ /* 0x0001e20000100a00 */
[----:B------:R-:W-:Y:S02]  /*cf0b0*/  IMAD.MOV.U32 R5, RZ, RZ, R6 ;  /* 0x000000ffff057224 */ /* 0x000fe400078e0006 */
[----:B------:R-:W-:Y:S02]  /*cf0c0*/  IMAD.MOV.U32 R6, RZ, RZ, R7 ;  /* 0x000000ffff067224 */ /* 0x000fe400078e0007 */
[----:B------:R-:W-:-:S02]  /*cf0d0*/  IMAD.MOV.U32 R7, RZ, RZ, R41 ;  /* 0x000000ffff077224 */ /* 0x000fc400078e0029 */
[----:B--2---:R-:W-:Y:S01]  /*cf0e0*/  IMAD.MOV.U32 R41, RZ, RZ, R26 ;  /* 0x000000ffff297224 */ /* 0x004fe200078e001a */
[----:B0-----:R-:W-:Y:S01]  /*cf0f0*/  IADD3 R54, P6, R13, R49, RZ ;  /* 0x000000310d367210 */ /* 0x001fe20007fde0ff */
[----:B------:R-:W-:-:S04]  /*cf100*/  IMAD.MOV.U32 R26, RZ, RZ, R12 ;  /* 0x000000ffff1a7224 */ /* 0x000fc800078e000c */
[C---:B------:R-:W-:Y:S01]  /*cf110*/  IMAD.X R55, R42.reuse, 0x1, R47, P6 ;  /* 0x000000012a377824 */ /* 0x040fe200030e062f */
[----:B------:R-:W-:Y:S01]  /*cf120*/  IADD3 R12, P6, R13, R48, RZ ;  /* 0x000000300d0c7210 */ /* 0x000fe20007fde0ff */
[----:B------:R-:W-:Y:S02]  /*cf130*/  IMAD.MOV.U32 R61, RZ, RZ, R2 ;  /* 0x000000ffff3d7224 */ /* 0x000fe400078e0002 */
[----:B------:R-:W-:Y:S01]  /*cf140*/  IMAD.MOV.U32 R2, RZ, RZ, R3 ;  /* 0x000000ffff027224 */ /* 0x000fe200078e0003 */
[----:B------:R0:W-:Y:S01]  /*cf150*/  STL.64 [R1+0x17d0], R54 ;  /* 0x0017d03601007387 */ /* 0x0001e20000100a00 */
[----:B------:R-:W-:Y:S01]  /*cf160*/  IMAD.X R13, R42, 0x1, R46, P6 ;  /* 0x000000012a0d7824 */ /* 0x000fe200030e062e */
[----:B------:R-:W-:Y:S01]  /*cf170*/  SHF.R.S32.HI R42, RZ, 0x1f, R59 ;  /* 0x0000001fff2a7819 */ /* 0x000fe2000001143b */
[----:B------:R-:W-:Y:S02]  /*cf180*/  IMAD.MOV.U32 R3, RZ, RZ, R4 ;  /* 0x000000ffff037224 */ /* 0x000fe400078e0004 */
[----:B------:R-:W-:-:S02]  /*cf190*/  IMAD.MOV.U32 R4, RZ, RZ, R5 ;  /* 0x000000ffff047224 */ /* 0x000fc400078e0005 */
[----:B------:R-:W-:Y:S02]  /*cf1a0*/  IMAD.MOV.U32 R5, RZ, RZ, R6 ;  /* 0x000000ffff057224 */ /* 0x000fe400078e0006 */
[----:B------:R-:W-:Y:S01]  /*cf1b0*/  IMAD.MOV.U32 R6, RZ, RZ, R7 ;  /* 0x000000ffff067224 */ /* 0x000fe200078e0007 */
[C---:B0-----:R-:W-:Y:S01]  /*cf1c0*/  IADD3 R54, P6, R59.reuse, R53, RZ ;  /* 0x000000353b367210 */ /* 0x041fe20007fde0ff */
[----:B------:R-:W-:Y:S02]  /*cf1d0*/  IMAD.MOV.U32 R7, RZ, RZ, R41 ;  /* 0x000000ffff077224 */ /* 0x000fe400078e0029 */
[----:B------:R-:W2:Y:S02]  /*cf1e0*/  LDL.LU R41, [R1+0x10f4] ;  /* 0x0010f40001297983 */ /* 0x000ea40000300800 */
[----:B------:R-:W-:Y:S02]  /*cf1f0*/  IMAD.X R55, R42, 0x1, R51, P6 ;  /* 0x000000012a377824 */ /* 0x000fe400030e0633 */
[----:B------:R0:W-:Y:S02]  /*cf200*/  STL.64 [R1+0x3ba0], R12 ;  /* 0x003ba00c01007387 */ /* 0x0001e40000100a00 */
[----:B0-----:R-:W-:-:S02]  /*cf210*/  IADD3 R12, P6, R59, R52, RZ ;  /* 0x000000343b0c7210 */ /* 0x001fc40007fde0ff */
[----:B------:R-:W-:Y:S03]  /*cf220*/  STL.64 [R1+0x17c0], R54 ;  /* 0x0017c03601007387 */ /* 0x000fe60000100a00 */
        /* <DEDUP_REMOVED lines=42> */
[----:B------:R-:W-:Y:S02]  /*cf4d0*/  IMAD.MOV.U32 R44, RZ, RZ, R34 ;  /* 0x000000ffff2c7224 */ /* 0x000fe400078e0022 */
[----:B------:R-:W-:Y:S02]  /*cf4e0*/  IMAD.MOV.U32 R45, RZ, RZ, R35 ;  /* 0x000000ffff2d7224 */ /* 0x000fe400078e0023 */
[----:B------:R-:W-:Y:S02]  /*cf4f0*/  IMAD.MOV.U32 R34, RZ, RZ, R30 ;  /* 0x000000ffff227224 */ /* 0x000fe400078e001e */
[----:B------:R-:W-:-:S02]  /*cf500*/  IMAD.MOV.U32 R35, RZ, RZ, R31 ;  /* 0x000000ffff237224 */ /* 0x000fc400078e001f */
        /* <DEDUP_REMOVED lines=16> */
[----:B----4-:R-:W-:Y:S02]  /*cf610*/  IMAD.MOV.U32 R9, RZ, RZ, R38 ;  /* 0x000000ffff097224 */ /* 0x010fe400078e0026 */
[----:B------:R-:W-:Y:S02]  /*cf620*/  IMAD.MOV.U32 R38, RZ, RZ, R40 ;  /* 0x000000ffff267224 */ /* 0x000fe400078e0028 */
        /* <DEDUP_REMOVED lines=18> */
[----:B------:R-:W-:Y:S01]  /*cf750*/  IMAD.X R13, R42, 0x1, R46, P6 ;  /* 0x000000012a0d7824 */ /* 0x000fe200030e062e */
[----:B------:R-:W-:Y:S01]  /*cf760*/  SHF.R.S32.HI R54, RZ, 0x1f, R58 ;  /* 0x0000001fff367819 */ /* 0x000fe2000001143a */
[----:B------:R-:W-:-:S03]  /*cf770*/  IMAD.MOV.U32 R61, RZ, RZ, R43 ;  /* 0x000000ffff3d7224 */ /* 0x000fc600078e002b */
[----:B------:R0:W-:Y:S01]  /*cf780*/  STL.64 [R1+0x18c0], R12 ;  /* 0x0018c00c01007387 */ /* 0x0001e20000100a00 */
[----:B------:R-:W-:Y:S02]  /*cf790*/  IMAD.MOV.U32 R43, RZ, RZ, R3 ;  /* 0x000000ffff2b7224 */ /* 0x000fe400078e0003 */
[----:B------:R-:W-:Y:S01]  /*cf7a0*/  IMAD.MOV.U32 R42, RZ, RZ, R2 ;  /* 0x000000ffff2a7224 */ /* 0x000fe200078e0002 */
[----:B0-----:R-:W-:-:S05]  /*cf7b0*/  IADD3 R12, P6, R58, R53, RZ ;  /* 0x000000353a0c7210 */ /* 0x001fca0007fde0ff */
[----:B------:R-:W-:Y:S02]  /*cf7c0*/  IMAD.X R13, R54, 0x1, R51, P6 ;  /* 0x00000001360d7824 */ /* 0x000fe400030e0633 */
[----:B------:R-:W-:Y:S02]  /*cf7d0*/  IMAD.MOV.U32 R55, RZ, RZ, R61 ;  /* 0x000000ffff377224 */ /* 0x000fe400078e003d */
[----:B------:R-:W-:Y:S02]  /*cf7e0*/  IMAD.MOV.U32 R61, RZ, RZ, R42 ;  /* 0x000000ffff3d7224 */ /* 0x000fe400078e002a */
[----:B------:R-:W-:Y:S02]  /*cf7f0*/  IMAD.MOV.U32 R42, RZ, RZ, R43 ;  /* 0x000000ffff2a7224 */ /* 0x000fe400078e002b */
[----:B----4-:R-:W-:Y:S02]  /*cf800*/  IMAD.MOV.U32 R40, RZ, RZ, R24 ;  /* 0x000000ffff287224 */ /* 0x010fe400078e0018 */
[----:B------:R-:W-:-:S02]  /*cf810*/  IMAD.MOV.U32 R24, RZ, RZ, R25 ;  /* 0x000000ffff187224 */ /* 0x000fc400078e0019 */
[----:B------:R-:W-:Y:S02]  /*cf820*/  IMAD.MOV.U32 R25, RZ, RZ, R22 ;  /* 0x000000ffff197224 */ /* 0x000fe400078e0016 */
[----:B------:R-:W-:Y:S02]  /*cf830*/  IMAD.MOV.U32 R22, RZ, RZ, R23 ;  /* 0x000000ffff167224 */ /* 0x000fe400078e0017 */
[----:B------:R-:W-:Y:S02]  /*cf840*/  IMAD.MOV.U32 R23, RZ, RZ, R18 ;  /* 0x000000ffff177224 */ /* 0x000fe400078e0012 */
[----:B------:R-:W-:Y:S01]  /*cf850*/  IMAD.MOV.U32 R3, RZ, RZ, R22 ;  /* 0x000000ffff037224 */ /* 0x000fe200078e0016 */
[----:B------:R-:W4:Y:S01]  /*cf860*/  LDL.LU R18, [R1+0x10c0] ;  /* 0x0010c00001127983 */ /* 0x000f220000300800 */
[----:B------:R-:W-:Y:S01]  /*cf870*/  IMAD.MOV.U32 R22, RZ, RZ, R14 ;  /* 0x000000ffff167224 */ /* 0x000fe200078e000e */
[----:B------:R-:W-:Y:S01]  /*cf880*/  IADD3 R14, P6, R58, R52, RZ ;  /* 0x000000343a0e7210 */ /* 0x000fe20007fde0ff */
[----:B------:R-:W-:-:S02]  /*cf890*/  IMAD.MOV.U32 R2, RZ, RZ, R40 ;  /* 0x000000ffff027224 */ /* 0x000fc400078e0028 */
        /* <DEDUP_REMOVED lines=8> */
[----:B------:R0:W-:Y:S01]  /*cf920*/  STL.64 [R1+0x1908], R12 ;  /* 0x0019080c01007387 */ /* 0x0001e20000100a00 */
[----:B------:R-:W-:Y:S02]  /*cf930*/  IMAD.MOV.U32 R43, RZ, RZ, R2 ;  /* 0x000000ffff2b7224 */ /* 0x000fe400078e0002 */
[----:B------:R-:W-:Y:S01]  /*cf940*/  IMAD.MOV.U32 R2, RZ, RZ, R3 ;  /* 0x000000ffff027224 */ /* 0x000fe200078e0003 */
[----:B0-----:R-:W-:-:S05]  /*cf950*/  IADD3 R12, P6, R58, R48, RZ ;  /* 0x000000303a0c7210 */ /* 0x001fca0007fde0ff */
[----:B------:R-:W-:Y:S02]  /*cf960*/  IMAD.X R13, R54, 0x1, R46, P6 ;  /* 0x00000001360d7824 */ /* 0x000fe400030e062e */
[----:B------:R-:W-:-:S03]  /*cf970*/  IMAD.MOV.U32 R3, RZ, RZ, R4 ;  /* 0x000000ffff037224 */ /* 0x000fc600078e0004 */
[----:B------:R0:W-:Y:S04]  /*cf980*/  STL.64 [R1+0x1900], R12 ;  /* 0x0019000c01007387 */ /* 0x0001e80000100a00 */
        /* <DEDUP_REMOVED lines=48> */
[----:B------:R-:W-:Y:S02]  /*cfc90*/  IMAD.MOV.U32 R39, RZ, RZ, R17 ;  /* 0x000000ffff277224 */ /* 0x000fe400078e0011 */
[----:B------:R-:W-:Y:S02]  /*cfca0*/  IMAD.MOV.U32 R56, RZ, RZ, R60 ;  /* 0x000000ffff387224 */ /* 0x000fe400078e003c */
[----:B------:R-:W-:Y:S02]  /*cfcb0*/  IMAD.MOV.U32 R60, RZ, RZ, R4 ;  /* 0x000000ffff3c7224 */ /* 0x000fe400078e0004 */
[----:B------:R-:W-:-:S02]  /*cfcc0*/  IMAD.MOV.U32 R4, RZ, RZ, R6 ;  /* 0x000000ffff047224 */ /* 0x000fc400078e0006 */
[----:B------:R-:W-:Y:S02]  /*cfcd0*/  IMAD.MOV.U32 R6, RZ, RZ, R44 ;  /* 0x000000ffff067224 */ /* 0x000fe400078e002c */
[----:B------:R-:W-:Y:S02]  /*cfce0*/  IMAD.MOV.U32 R44, RZ, RZ, R10 ;  /* 0x000000ffff2c7224 */ /* 0x000fe400078e000a */
[----:B------:R-:W-:Y:S02]  /*cfcf0*/  IMAD.MOV.U32 R10, RZ, RZ, R20 ;  /* 0x000000ffff0a7224 */ /* 0x000fe400078e0014 */
[----:B---3--:R-:W-:Y:S02]  /*cfd00*/  IMAD.MOV.U32 R3, RZ, RZ, R5 ;  /* 0x000000ffff037224 */ /* 0x008fe400078e0005 */
[----:B------:R-:W-:Y:S02]  /*cfd10*/  IMAD.MOV.U32 R5, RZ, RZ, R7 ;  /* 0x000000ffff057224 */ /* 0x000fe400078e0007 */
[----:B------:R-:W-:-:S02]  /*cfd20*/  IMAD.MOV.U32 R7, RZ, RZ, R9 ;  /* 0x000000ffff077224 */ /* 0x000fc400078e0009 */
        /* <DEDUP_REMOVED lines=16> */
[C---:B------:R-:W-:Y:S01]  /*cfe30*/  IMAD.X R13, R14.reuse, 0x1, R51, P6 ;  /* 0x000000010e0d7824 */ /* 0x040fe200030e0633 */
[C---:B------:R-:W-:Y:S01]  /*cfe40*/  IADD3 R20, P6, R55.reuse, R52, RZ ;  /* 0x0000003437147210 */ /* 0x040fe20007fde0ff */
[----:B------:R-:W-:Y:S02]  /*cfe50*/  IMAD.MOV.U32 R45, RZ, RZ, R11 ;  /* 0x000000ffff2d7224 */ /* 0x000fe400078e000b */
[----:B------:R-:W-:Y:S01]  /*cfe60*/  IMAD.MOV.U32 R11, RZ, RZ, R21 ;  /* 0x000000ffff0b7224 */ /* 0x000fe200078e0015 */
[----:B------:R0:W-:Y:S01]  /*cfe70*/  STL.64 [R1+0x1ad0], R12 ;  /* 0x001ad00c01007387 */ /* 0x0001e20000100a00 */
[----:B------:R-:W-:Y:S01]  /*cfe80*/  IMAD.X R21, R14, 0x1, R50, P6 ;  /* 0x000000010e157824 */ /* 0x000fe200030e0632 */
[----:B0-----:R-:W-:-:S05]  /*cfe90*/  IADD3 R12, P6, R55, R49, RZ ;  /* 0x00000031370c7210 */ /* 0x001fca0007fde0ff */
[----:B------:R-:W-:-:S05]  /*cfea0*/  IMAD.X R13, R14, 0x1, R47, P6 ;  /* 0x000000010e0d7824 */ /* 0x000fca00030e062f */
[----:B------:R0:W-:Y:S02]  /*cfeb0*/  STL.64 [R1+0x1b18], R12 ;  /* 0x001b180c01007387 */ /* 0x0001e40000100a00 */
[----:B0-----:R-:W-:-:S05]  /*cfec0*/  IADD3 R12, P6, R55, R48, RZ ;  /* 0x00000030370c7210 */ /* 0x001fca0007fde0ff */
[----:B------:R-:W-:Y:S01]  /*cfed0*/  IMAD.X R13, R14, 0x1, R46, P6 ;  /* 0x000000010e0d7824 */ /* 0x000fe200030e062e */
[----:B------:R-:W-:-:S04]  /*cfee0*/  SHF.R.S32.HI R14, RZ, 0x1f, R58 ;  /* 0x0000001fff0e7819 */ /* 0x000fc8000001143a */
        /* <DEDUP_REMOVED lines=26> */
[----:B------:R0:W-:Y:S02]  /*d0090*/  STL.64 [R1+0x1b90], R12 ;  /* 0x001b900c01007387 */ /* 0x0001e40000100a00 */
[----:B0-----:R-:W-:-:S05]  /*d00a0*/  SHF.R.S32.HI R12, RZ, 0x1f, R19 ;  /* 0x0000001fff0c7819 */ /* 0x001fca0000011413 */
        /* <DEDUP_REMOVED lines=17> */
[----:B------:R-:W-:Y:S01]  /*d01c0*/  IMAD.MOV.U32 R40, RZ, RZ, R24 ;  /* 0x000000ffff287224 */ /* 0x000fe200078e0018 */
[C---:B0-----:R-:W-:Y:S01]  /*d01d0*/  IADD3 R14, P6, R19.reuse, R49, RZ ;  /* 0x00000031130e7210 */ /* 0x041fe20007fde0ff */
[----:B------:R-:W-:Y:S02]  /*d01e0*/  IMAD.MOV.U32 R24, RZ, RZ, R22 ;  /* 0x000000ffff187224 */ /* 0x000fe400078e0016 */
[----:B----4-:R-:W-:Y:S02]  /*d01f0*/  IMAD.MOV.U32 R22, RZ, RZ, R18 ;  /* 0x000000ffff167224 */ /* 0x010fe400078e0012 */
[C---:B------:R-:W-:Y:S01]  /*d0200*/  IMAD.X R15, R12.reuse, 0x1, R47, P6 ;  /* 0x000000010c0f7824 */ /* 0x040fe200030e062f */
[----:B------:R-:W-:Y:S01]  /*d0210*/  IADD3 R18, P6, R19, R48, RZ ;  /* 0x0000003013127210 */ /* 0x000fe20007fde0ff */
[----:B------:R-:W-:Y:S02]  /*d0220*/  IMAD.MOV.U32 R55, RZ, RZ, R56 ;  /* 0x000000ffff377224 */ /* 0x000fe400078e0038 */
[----:B------:R-:W-:Y:S01]  /*d0230*/  IMAD.MOV.U32 R56, RZ, RZ, R57 ;  /* 0x000000ffff387224 */ /* 0x000fe200078e0039 */
[----:B------:R0:W-:Y:S01]  /*d0240*/  STL.64 [R1+0x1c40], R14 ;  /* 0x001c400e01007387 */ /* 0x0001e20000100a00 */
[----:B------:R-:W-:Y:S01]  /*d0250*/  IMAD.X R19, R12, 0x1, R46, P6 ;  /* 0x000000010c137824 */ /* 0x000fe200030e062e */
[----:B------:R-:W-:Y:S01]  /*d0260*/  IADD3 R12, P6, R55, R53, RZ ;  /* 0x00000035370c7210 */ /* 0x000fe20007fde0ff */
[----:B------:R-:W-:-:S02]  /*d0270*/  IMAD.MOV.U32 R57, RZ, RZ, R61 ;  /* 0x000000ffff397224 */ /* 0x000fc400078e003d */
[----:B------:R-:W-:Y:S02]  /*d0280*/  IMAD.MOV.U32 R61, RZ, RZ, R42 ;  /* 0x000000ffff3d7224 */ /* 0x000fe400078e002a */
[----:B------:R-:W-:Y:S01]  /*d0290*/  IMAD.MOV.U32 R42, RZ, RZ, R43 ;  /* 0x000000ffff2a7224 */ /* 0x000fe200078e002b */
[----:B0-----:R-:W-:Y:S01]  /*d02a0*/  SHF.R.S32.HI R14, RZ, 0x1f, R55 ;  /* 0x0000001fff0e7819 */ /* 0x001fe20000011437 */
[----:B------:R-:W-:Y:S02]  /*d02b0*/  IMAD.MOV.U32 R58, RZ, RZ, R60 ;  /* 0x000000ffff3a7224 */ /* 0x000fe400078e003c */
[----:B------:R-:W-:Y:S02]  /*d02c0*/  IMAD.MOV.U32 R43, RZ, RZ, R2 ;  /* 0x000000ffff2b7224 */ /* 0x000fe400078e0002 */
[----:B------:R-:W-:Y:S02]  /*d02d0*/  IMAD.X R13, R14, 0x1, R51, P6 ;  /* 0x000000010e0d7824 */ /* 0x000fe400030e0633 */
[----:B------:R-:W-:-:S02]  /*d02e0*/  IMAD.MOV.U32 R2, RZ, RZ, R3 ;  /* 0x000000ffff027224 */ /* 0x000fc400078e0003 */
[----:B------:R-:W-:Y:S01]  /*d02f0*/  IMAD.MOV.U32 R60, RZ, RZ, R22 ;  /* 0x000000ffff3c7224 */ /* 0x000fe200078e0016 */
[----:B------:R-:W-:Y:S01]  /*d0300*/  IADD3 R22, P6, R55, R52, RZ ;  /* 0x0000003437167210 */ /* 0x000fe20007fde0ff */
[----:B------:R-:W-:Y:S02]  /*d0310*/  IMAD.MOV.U32 R3, RZ, RZ, R5 ;  /* 0x000000ffff037224 */ /* 0x000fe400078e0005 */
[----:B------:R-:W-:Y:S02]  /*d0320*/  IMAD.MOV.U32 R5, RZ, RZ, R8 ;  /* 0x000000ffff057224 */ /* 0x000fe400078e0008 */
[----:B------:R-:W-:Y:S02]  /*d0330*/  IMAD.MOV.U32 R8, RZ, RZ, R9 ;  /* 0x000000ffff087224 */ /* 0x000fe400078e0009 */
[----:B------:R-:W-:Y:S01]  /*d0340*/  IMAD.MOV.U32 R9, RZ, RZ, R24 ;  /* 0x000000ffff097224 */ /* 0x000fe200078e0018 */
[----:B------:R0:W-:Y:S01]  /*d0350*/  STL.64 [R1+0x1cf8], R12 ;  /* 0x001cf80c01007387 */ /* 0x0001e20000100a00 */
[----:B------:R-:W-:-:S02]  /*d0360*/  IMAD.MOV.U32 R24, RZ, RZ, R23 ;  /* 0x000000ffff187224 */ /* 0x000fc400078e0017 */
        /* <DEDUP_REMOVED lines=31> */
[----:B0-----:R-:W-:-:S05]  /*d0560*/  IADD3 R14, P6, R25, R49, RZ ;  /* 0x00000031190e7210 */ /* 0x001fca0007fde0ff */
[----:B------:R-:W-:Y:S01]  /*d0570*/  IMAD.X R15, R12, 0x1, R47, P6 ;  /* 0x000000010c0f7824 */ /* 0x000fe200030e062f */
[----:B------:R-:W-:-:S04]  /*d0580*/  IADD3 R24, P6, R25, R48, RZ ;  /* 0x0000003019187210 */ /* 0x000fc80007fde0ff */
[----:B------:R0:W-:Y:S01]  /*d0590*/  STL.64 [R1+0x1dd0], R14 ;  /* 0x001dd00e01007387 */ /* 0x0001e20000100a00 */
[----:B------:R-:W-:Y:S01]  /*d05a0*/  IMAD.X R25, R12, 0x1, R46, P6 ;  /* 0x000000010c197824 */ /* 0x000fe200030e062e */
[----:B------:R-:W-:Y:S02]  /*d05b0*/  IADD3 R12, P6, R60, R53, RZ ;  /* 0x000000353c0c7210 */ /* 0x000fe40007fde0ff */
[----:B0-----:R-:W-:-:S05]  /*d05c0*/  SHF.R.S32.HI R14, RZ, 0x1f, R60 ;  /* 0x0000001fff0e7819 */ /* 0x001fca000001143c */
        /* <DEDUP_REMOVED lines=11> */
[----:B------:R-:W-:-:S04]  /*d0680*/  SHF.R.S32.HI R14, RZ, 0x1f, R55 ;  /* 0x0000001fff0e7819 */ /* 0x000fc80000011437 */
[----:B------:R0:W-:Y:S02]  /*d0690*/  STL.64 [R1+0x1e08], R12 ;  /* 0x001e080c01007387 */ /* 0x0001e40000100a00 */
[----:B0-----:R-:W-:-:S05]  /*d06a0*/  IADD3 R12, P6, R55, R53, RZ ;  /* 0x00000035370c7210 */ /* 0x001fca0007fde0ff */
        /* <DEDUP_REMOVED lines=39> */
[----:B0-----:R-:W-:-:S05]  /*d0920*/  IADD3 R14, P6, R9, R49, RZ ;  /* 0x00000031090e7210 */ /* 0x001fca0007fde0ff */
[----:B------:R-:W-:Y:S01]  /*d0930*/  IMAD.X R15, R12, 0x1, R47, P6 ;  /* 0x000000010c0f7824 */ /* 0x000fe200030e062f */
[----:B------:R-:W-:-:S05]  /*d0940*/  IADD3 R8, P6, R9, R48, RZ ;  /* 0x0000003009087210 */ /* 0x000fca0007fde0ff */
[----:B------:R-:W-:Y:S01]  /*d0950*/  IMAD.X R9, R12, 0x1, R46, P6 ;  /* 0x000000010c097824 */ /* 0x000fe200030e062e */
[----:B------:R-:W-:Y:S01]  /*d0960*/  STL.64 [R1+0x1f50], R14 ;  /* 0x001f500e01007387 */ /* 0x000fe20000100a00 */
[----:B------:R-:W-:-:S03]  /*d0970*/  SHF.R.S32.HI R12, RZ, 0x1f, R60 ;  /* 0x0000001fff0c7819 */ /* 0x000fc6000001143c */
[----:B------:R0:W-:Y:S02]  /*d0980*/  STL.64 [R1+0x1f48], R8 ;  /* 0x001f480801007387 */ /* 0x0001e40000100a00 */
[----:B0-----:R-:W-:-:S05]  /*d0990*/  IADD3 R8, P6, R60, R53, RZ ;  /* 0x000000353c087210 */ /* 0x001fca0007fde0ff */
[----:B------:R-:W-:-:S05]  /*d09a0*/  IMAD.X R9, R12, 0x1, R51, P6 ;  /* 0x000000010c097824 */ /* 0x000fca00030e0633 */
[----:B------:R0:W-:Y:S02]  /*d09b0*/  STL.64 [R1+0x1f40], R8 ;  /* 0x001f400801007387 */ /* 0x0001e40000100a00 */
[----:B0-----:R-:W-:Y:S01]  /*d09c0*/  IMAD.MOV.U32 R8, RZ, RZ, R26 ;  /* 0x000000ffff087224 */ /* 0x001fe200078e001a */
[----:B------:R-:W-:Y:S01]  /*d09d0*/  IADD3 R26, P6, R60, R52, RZ ;  /* 0x000000343c1a7210 */ /* 0x000fe20007fde0ff */
[----:B------:R-:W-:-:S04]  /*d09e0*/  IMAD.MOV.U32 R9, RZ, RZ, R27 ;  /* 0x000000ffff097224 */ /* 0x000fc800078e001b */
[----:B------:R-:W-:Y:S01]  /*d09f0*/  IMAD.X R27, R12, 0x1, R50, P6 ;  /* 0x000000010c1b7824 */ /* 0x000fe200030e0632 */
[----:B------:R-:W-:-:S05]  /*d0a00*/  IADD3 R14, P6, R60, R49, RZ ;  /* 0x000000313c0e7210 */ /* 0x000fca0007fde0ff */
[----:B------:R-:W-:-:S05]  /*d0a10*/  IMAD.X R15, R12, 0x1, R47, P6 ;  /* 0x000000010c0f7824 */ /* 0x000fca00030e062f */
[----:B------:R0:W-:Y:S01]  /*d0a20*/  STL.64 [R1+0x1f90], R14 ;  /* 0x001f900e01007387 */ /* 0x0001e20000100a00 */
[----:B------:R-:W-:Y:S01]  /*d0a30*/  IMAD.MOV.U32 R55, RZ, RZ, R61 ;  /* 0x000000ffff377224 */ /* 0x000fe200078e003d */
[----:B0-----:R-:W-:Y:S01]  /*d0a40*/  IADD3 R14, P6, R60, R48, RZ ;  /* 0x000000303c0e7210 */ /* 0x001fe20007fde0ff */
[----:B------:R-:W-:Y:S02]  /*d0a50*/  IMAD.MOV.U32 R60, RZ, RZ, R42 ;  /* 0x000000ffff3c7224 */ /* 0x000fe400078e002a */
[----:B------:R-:W-:Y:S02]  /*d0a60*/  IMAD.MOV.U32 R42, RZ, RZ, R6 ;  /* 0x000000ffff2a7224 */ /* 0x000fe400078e0006 */
[----:B------:R-:W-:Y:S02]  /*d0a70*/  IMAD.X R15, R12, 0x1, R46, P6 ;  /* 0x000000010c0f7824 */ /* 0x000fe400030e062e */
[----:B------:R-:W-:Y:S02]  /*d0a80*/  IMAD.MOV.U32 R6, RZ, RZ, R44 ;  /* 0x000000ffff067224 */ /* 0x000fe400078e002c */
[----:B------:R-:W-:Y:S01]  /*d0a90*/  IMAD.MOV.U32 R44, RZ, RZ, R10 ;  /* 0x000000ffff2c7224 */ /* 0x000fe200078e000a */
[----:B------:R0:W-:Y:S01]  /*d0aa0*/  STL.64 [R1+0x1f88], R14 ;  /* 0x001f880e01007387 */ /* 0x0001e20000100a00 */
[----:B--2---:R-:W-:Y:S01]  /*d0ab0*/  IMAD.MOV.U32 R10, RZ, RZ, R30 ;  /* 0x000000ffff0a7224 */ /* 0x004fe200078e001e */
[----:B------:R-:W-:Y:S01]  /*d0ac0*/  IADD3 R30, P6, R13, R53, RZ ;  /* 0x000000350d1e7210 */ /* 0x000fe20007fde0ff */
[----:B------:R-:W-:-:S02]  /*d0ad0*/  IMAD.MOV.U32 R61, RZ, RZ, R43 ;  /* 0x000000ffff3d7224 */ /* 0x000fc400078e002b */
[----:B------:R-:W-:Y:S02]  /*d0ae0*/  IMAD.MOV.U32 R43, RZ, RZ, R7 ;  /* 0x000000ffff2b7224 */ /* 0x000fe400078e0007 */
[----:B------:R-:W-:Y:S02]  /*d0af0*/  IMAD.MOV.U32 R7, RZ, RZ, R45 ;  /* 0x000000ffff077224 */ /* 0x000fe400078e002d */
[----:B------:R-:W-:Y:S01]  /*d0b00*/  IMAD.MOV.U32 R45, RZ, RZ, R11 ;  /* 0x000000ffff2d7224 */ /* 0x000fe200078e000b */
[----:B0-----:R-:W-:Y:S01]  /*d0b10*/  SHF.R.S32.HI R14, RZ, 0x1f, R13 ;  /* 0x0000001fff0e7819 */ /* 0x001fe2000001140d */
[----:B------:R-:W-:-:S04]  /*d0b20*/  IMAD.MOV.U32 R11, RZ, RZ, R31 ;  /* 0x000000ffff0b7224 */ /* 0x000fc800078e001f */
[----:B------:R-:W-:Y:S01]  /*d0b30*/  IMAD.X R31, R14, 0x1, R51, P6 ;  /* 0x000000010e1f7824 */ /* 0x000fe200030e0633 */
[----:B------:R-:W-:Y:S01]  /*d0b40*/  IADD3 R16, P6, R13, R52, RZ ;  /* 0x000000340d107210 */ /* 0x000fe20007fde0ff */
[----:B------:R-:W-:-:S04]  /*d0b50*/  IMAD.MOV.U32 R56, RZ, RZ, R8 ;  /* 0x000000ffff387224 */ /* 0x000fc800078e0008 */
[C---:B------:R-:W-:Y:S01]  /*d0b60*/  IMAD.X R17, R14.reuse, 0x1, R50, P6 ;  /* 0x000000010e117824 */ /* 0x040fe200030e0632 */
[C---:B------:R-:W-:Y:S01]  /*d0b70*/  IADD3 R8, P6, R13.reuse, R49, RZ ;  /* 0x000000310d087210 */ /* 0x040fe20007fde0ff */
[----:B------:R-:W-:Y:S02]  /*d0b80*/  IMAD.MOV.U32 R54, RZ, RZ, R57 ;  /* 0x000000ffff367224 */ /* 0x000fe400078e0039 */
[----:B------:R-:W-:Y:S02]  /*d0b90*/  IMAD.MOV.U32 R57, RZ, RZ, R3 ;  /* 0x000000ffff397224 */ /* 0x000fe400078e0003 */
[----:B------:R-:W-:Y:S02]  /*d0ba0*/  IMAD.MOV.U32 R3, RZ, RZ, R9 ;  /* 0x000000ffff037224 */ /* 0x000fe400078e0009 */
[C---:B------:R-:W-:Y:S01]  /*d0bb0*/  IMAD.X R9, R14.reuse, 0x1, R47, P6 ;  /* 0x000000010e097824 */ /* 0x040fe200030e062f */
[----:B------:R-:W-:Y:S01]  /*d0bc0*/  IADD3 R12, P6, R13, R48, RZ ;  /* 0x000000300d0c7210 */ /* 0x000fe20007fde0ff */
[----:B------:R0:W-:Y:S04]  /*d0bd0*/  STL.64 [R1+0x1fb0], R16 ;  /* 0x001fb01001007387 */ /* 0x0001e80000100a00 */
[----:B------:R-:W-:Y:S01]  /*d0be0*/  IMAD.X R13, R14, 0x1, R46, P6 ;  /* 0x000000010e0d7824 */ /* 0x000fe200030e062e */
[----:B------:R-:W-:Y:S01]  /*d0bf0*/  SHF.R.S32.HI R14, RZ, 0x1f, R54 ;  /* 0x0000001fff0e7819 */ /* 0x000fe20000011436 */
[----:B0-----:R-:W2:Y:S04]  /*d0c00*/  LDL.LU.64 R16, [R1+0x3cd8] ;  /* 0x003cd80001107983 */ /* 0x001ea80000300a00 */
[----:B------:R0:W-:Y:S04]  /*d0c10*/  STL.64 [R1+0x1fe0], R8 ;  /* 0x001fe00801007387 */ /* 0x0001e80000100a00 */
[----:B0-----:R-:W3:Y:S04]  /*d0c20*/  LDL.LU.64 R8, [R1+0x3cd0] ;  /* 0x003cd00001087983 */ /* 0x001ee80000300a00 */
        /* <DEDUP_REMOVED lines=39> */
[----:B------:R-:W-:-:S04]  /*d0ea0*/  IADD3 R60, P6, R39, R53, RZ ;  /* 0x00000035273c7210 */ /* 0x000fc80007fde0ff */
[----:B------:R0:W-:Y:S01]  /*d0eb0*/  STL.64 [R1+0x20a0], R12 ;  /* 0x0020a00c01007387 */ /* 0x0001e20000100a00 */
[----:B------:R-:W-:Y:S01]  /*d0ec0*/  IMAD.MOV.U32 R57, RZ, RZ, R61 ;  /* 0x000000ffff397224 */ /* 0x000fe200078e003d */
[----:B0-----:R-:W-:-:S05]  /*d0ed0*/  SHF.R.S32.HI R12, RZ, 0x1f, R39 ;  /* 0x0000001fff0c7819 */ /* 0x001fca0000011427 */
[----:B------:R-:W-:-:S05]  /*d0ee0*/  IMAD.X R61, R12, 0x1, R51, P6 ;  /* 0x000000010c3d7824 */ /* 0x000fca00030e0633 */
[----:B------:R0:W-:Y:S02]  /*d0ef0*/  STL.64 [R1+0x2098], R60 ;  /* 0x0020983c01007387 */ /* 0x0001e40000100a00 */
[----:B0-----:R-:W-:Y:S02]  /*d0f00*/  IMAD.MOV.U32 R60, RZ, RZ, R42 ;  /* 0x000000ffff3c7224 */ /* 0x001fe400078e002a */
[----:B------:R-:W-:Y:S02]  /*d0f10*/  IMAD.MOV.U32 R42, RZ, RZ, R6 ;  /* 0x000000ffff2a7224 */ /* 0x000fe400078e0006 */
[----:B------:R-:W-:Y:S01]  /*d0f20*/  IMAD.MOV.U32 R6, RZ, RZ, R10 ;  /* 0x000000ffff067224 */ /* 0x000fe200078e000a */
[----:B------:R-:W-:Y:S01]  /*d0f30*/  IADD3 R10, P6, R39, R52, RZ ;  /* 0x00000034270a7210 */ /* 0x000fe20007fde0ff */
[----:B------:R-:W-:Y:S02]  /*d0f40*/  IMAD.MOV.U32 R61, RZ, RZ, R43 ;  /* 0x000000ffff3d7224 */ /* 0x000fe400078e002b */
[----:B------:R-:W-:-:S02]  /*d0f50*/  IMAD.MOV.U32 R43, RZ, RZ, R7 ;  /* 0x000000ffff2b7224 */ /* 0x000fc400078e0007 */
[----:B------:R-:W-:Y:S02]  /*d0f60*/  IMAD.MOV.U32 R7, RZ, RZ, R11 ;  /* 0x000000ffff077224 */ /* 0x000fe400078e000b */
[----:B------:R-:W-:-:S05]  /*d0f70*/  IMAD.X R11, R12, 0x1, R50, P6 ;  /* 0x000000010c0b7824 */ /* 0x000fca00030e0632 */
[----:B------:R0:W-:Y:S01]  /*d0f80*/  STL.64 [R1+0x20b8], R10 ;  /* 0x0020b80a01007387 */ /* 0x0001e20000100a00 */
[----:B------:R-:W-:Y:S02]  /*d0f90*/  IMAD.MOV.U32 R13, RZ, RZ, R2 ;  /* 0x000000ffff0d7224 */ /* 0x000fe400078e0002 */
[----:B------:R-:W-:Y:S02]  /*d0fa0*/  IMAD.MOV.U32 R2, RZ, RZ, R5 ;  /* 0x000000ffff027224 */ /* 0x000fe400078e0005 */
[----:B------:R-:W-:Y:S02]  /*d0fb0*/  IMAD.MOV.U32 R5, RZ, RZ, R38 ;  /* 0x000000ffff057224 */ /* 0x000fe400078e0026 */
[----:B0-----:R-:W-:Y:S01]  /*d0fc0*/  IMAD.MOV.U32 R10, RZ, RZ, R36 ;  /* 0x000000ffff0a7224 */ /* 0x001fe200078e0024 */
[----:B------:R-:W-:Y:S01]  /*d0fd0*/  IADD3 R36, P6, R39, R49, RZ ;  /* 0x0000003127247210 */ /* 0x000fe20007fde0ff */
[----:B------:R-:W-:-:S04]  /*d0fe0*/  IMAD.MOV.U32 R11, RZ, RZ, R37 ;  /* 0x000000ffff0b7224 */ /* 0x000fc800078e0025 */
[----:B------:R-:W-:Y:S01]  /*d0ff0*/  IMAD.X R37, R12, 0x1, R47, P6 ;  /* 0x000000010c257824 */ /* 0x000fe200030e062f */
[----:B------:R-:W-:-:S05]  /*d1000*/  IADD3 R38, P6, R39, R48, RZ ;  /* 0x0000003027267210 */ /* 0x000fca0007fde0ff */
[----:B------:R-:W-:Y:S01]  /*d1010*/  IMAD.X R39, R12, 0x1, R46, P6 ;  /* 0x000000010c277824 */ /* 0x000fe200030e062e */
[----:B------:R0:W-:Y:S04]  /*d1020*/  STL.64 [R1+0x2118], R36 ;  /* 0x0021182401007387 */ /* 0x0001e80000100a00 */
[----:B0-----:R-:W4:Y:S04]  /*d1030*/  LDL.LU.64 R36, [R1+0x3cc8] ;  /* 0x003cc80001247983 */ /* 0x001f280000300a00 */
[----:B------:R0:W-:Y:S04]  /*d1040*/  STL.64 [R1+0x2030], R38 ;  /* 0x0020302601007387 */ /* 0x0001e80000100a00 */
[----:B0-----:R-:W2:Y:S01]  /*d1050*/  LDL.LU.64 R38, [R1+0x3cc0] ;  /* 0x003cc00001267983 */ /* 0x001ea20000300a00 */
[----:B------:R-:W-:-:S02]  /*d1060*/  IMAD.MOV.U32 R15, RZ, RZ, R56 ;  /* 0x000000ffff0f7224 */ /* 0x000fc400078e0038 */
[----:B------:R-:W-:-:S03]  /*d1070*/  IMAD.MOV.U32 R56, RZ, RZ, R40 ;  /* 0x000000ffff387224 */ /* 0x000fc600078e0028 */
[----:B------:R-:W-:Y:S02]  /*d1080*/  SHF.R.S32.HI R12, RZ, 0x1f, R15 ;  /* 0x0000001fff0c7819 */ /* 0x000fe4000001140f */
[----:B------:R-:W-:Y:S01]  /*d1090*/  IADD3 R40, P6, R15, R53, RZ ;  /* 0x000000350f287210 */ /* 0x000fe20007fde0ff */
[----:B------:R-:W-:-:S04]  /*d10a0*/  IMAD.MOV.U32 R55, RZ, RZ, R41 ;  /* 0x000000ffff377224 */ /* 0x000fc800078e0029 */
        /* <DEDUP_REMOVED lines=9> */
[----:B------:R0:W-:Y:S01]  /*d1140*/  STL.64 [R1+0x2230], R40 ;  /* 0x0022302801007387 */ /* 0x0001e20000100a00 */
[----:B------:R-:W-:-:S03]  /*d1150*/  SHF.R.S32.HI R12, RZ, 0x1f, R54 ;  /* 0x0000001fff0c7819 */ /* 0x000fc60000011436 */
        /* <DEDUP_REMOVED lines=24> */
[----:B0-----:R-:W-:-:S05]  /*d12e0*/  IADD3 R14, P6, R3, R49, RZ ;  /* 0x00000031030e7210 */ /* 0x001fca0007fde0ff */
[----:B------:R-:W-:Y:S01]  /*d12f0*/  IMAD.X R15, R12, 0x1, R47, P6 ;  /* 0x000000010c0f7824 */ /* 0x000fe200030e062f */
[----:B------:R-:W-:-:S05]  /*d1300*/  IADD3 R2, P6, R3, R48, RZ ;  /* 0x0000003003027210 */ /* 0x000fca0007fde0ff */
[----:B------:R-:W-:Y:S01]  /*d1310*/  IMAD.X R3, R12, 0x1, R46, P6 ;  /* 0x000000010c037824 */ /* 0x000fe200030e062e */
[----:B------:R0:W-:Y:S04]  /*d1320*/  STL.64 [R1+0x10a0], R14 ;  /* 0x0010a00e01007387 */ /* 0x0001e80000100a00 */
[----:B------:R1:W-:Y:S01]  /*d1330*/  STL.64 [R1+0x1088], R2 ;  /* 0x0010880201007387 */ /* 0x0003e20000100a00 */
[----:B0-----:R-:W-:Y:S01]  /*d1340*/  SHF.R.S32.HI R14, RZ, 0x1f, R13 ;  /* 0x0000001fff0e7819 */ /* 0x001fe2000001140d */
[----:B-1----:R-:W-:Y:S02]  /*d1350*/  IMAD.MOV.U32 R2, RZ, RZ, R6 ;  /* 0x000000ffff027224 */ /* 0x002fe400078e0006 */
[----:B------:R-:W-:Y:S01]  /*d1360*/  IMAD.MOV.U32 R6, RZ, RZ, R44 ;  /* 0x000000ffff067224 */ /* 0x000fe200078e002c */
[----:B------:R-:W-:Y:S01]  /*d1370*/  IADD3 R44, P6, R13, R53, RZ ;  /* 0x000000350d2c7210 */ /* 0x000fe20007fde0ff */
[----:B------:R-:W-:-:S02]  /*d1380*/  IMAD.MOV.U32 R3, RZ, RZ, R7 ;  /* 0x000000ffff037224 */ /* 0x000fc400078e0007 */
[----:B------:R-:W-:Y:S02]  /*d1390*/  IMAD.MOV.U32 R7, RZ, RZ, R45 ;  /* 0x000000ffff077224 */ /* 0x000fe400078e002d */
[----:B------:R-:W-:-:S05]  /*d13a0*/  IMAD.X R45, R14, 0x1, R51, P6 ;  /* 0x000000010e2d7824 */ /* 0x000fca00030e0633 */
[----:B------:R0:W-:Y:S02]  /*d13b0*/  STL.64 [R1+0x1078], R44 ;  /* 0x0010782c01007387 */ /* 0x0001e40000100a00 */
[----:B0-----:R-:W-:Y:S02]  /*d13c0*/  IMAD.MOV.U32 R44, RZ, RZ, R10 ;  /* 0x000000ffff2c7224 */ /* 0x001fe400078e000a */
[----:B------:R-:W-:Y:S02]  /*d13d0*/  IMAD.MOV.U32 R10, RZ, RZ, R34 ;  /* 0x000000ffff0a7224 */ /* 0x000fe400078e0022 */
[----:B------:R-:W-:Y:S02]  /*d13e0*/  IMAD.MOV.U32 R45, RZ, RZ, R11 ;  /* 0x000000ffff2d7224 */ /* 0x000fe400078e000b */
[----:B------:R-:W-:Y:S02]  /*d13f0*/  IMAD.MOV.U32 R11, RZ, RZ, R35 ;  /* 0x000000ffff0b7224 */ /* 0x000fe400078e0023 */
[----:B--2---:R-:W-:Y:S01]  /*d1400*/  IMAD.MOV.U32 R34, RZ, RZ, R38 ;  /* 0x000000ffff227224 */ /* 0x004fe200078e0026 */
[----:B------:R-:W-:Y:S01]  /*d1410*/  IADD3 R38, P6, R13, R52, RZ ;  /* 0x000000340d267210 */ /* 0x000fe20007fde0ff */
[----:B------:R-:W-:-:S04]  /*d1420*/  IMAD.MOV.U32 R35, RZ, RZ, R39 ;  /* 0x000000ffff237224 */ /* 0x000fc800078e0027 */
        /* <DEDUP_REMOVED lines=8> */
[----:B0-----:R-:W2:Y:S04]  /*d14b0*/  LDL.LU.64 R38, [R1+0x3cb0] ;  /* 0x003cb00001267983 */ /* 0x001ea80000300a00 */
        /* <DEDUP_REMOVED lines=28> */
[----:B------:R-:W-:Y:S01]  /*d1680*/  IMAD.X R15, R12, 0x1, R51, P6 ;  /* 0x000000010c0f7824 */ /* 0x000fe200030e0633 */
[----:B------:R-:W-:-:S05]  /*d1690*/  IADD3 R52, P6, R56, R52, RZ ;  /* 0x0000003438347210 */ /* 0x000fca0007fde0ff */
[----:B------:R-:W-:Y:S01]  /*d16a0*/  IMAD.X R53, R12, 0x1, R50, P6 ;  /* 0x000000010c357824 */ /* 0x000fe200030e0632 */
[----:B------:R-:W-:-:S05]  /*d16b0*/  IADD3 R50, P6, R56, R49, RZ ;  /* 0x0000003138327210 */ /* 0x000fca0007fde0ff */
[----:B------:R-:W-:Y:S01]  /*d16c0*/  IMAD.X R51, R12, 0x1, R47, P6 ;  /* 0x000000010c337824 */ /* 0x000fe200030e062f */
[----:B------:R-:W-:-:S05]  /*d16d0*/  IADD3 R48, P6, R56, R48, RZ ;  /* 0x0000003038307210 */ /* 0x000fca0007fde0ff */
[----:B------:R-:W-:Y:S01]  /*d16e0*/  IMAD.X R49, R12, 0x1, R46, P6 ;  /* 0x000000010c317824 */ /* 0x000fe200030e062e */
[----:B------:R-:W-:-:S05]  /*d16f0*/  PRMT R46, R57, 0x7773, RZ ;  /* 0x00007773392e7816 */ /* 0x000fca00000000ff */
[----:B------:R0:W-:Y:S02]  /*d1700*/  @P1 STG.E.U8 desc[UR44][R58.64], R46 ;  /* 0x0000002e3a001986 */ /* 0x0001e4000c10112c */
[----:B0-----:R-:W-:-:S05]  /*d1710*/  PRMT R46, R4, 0x7770, RZ ;  /* 0x00007770042e7816 */ /* 0x001fca00000000ff */
[----:B------:R0:W-:Y:S02]  /*d1720*/  @P4 STG.E.U8 desc[UR44][R60.64], R46 ;  /* 0x0000002e3c004986 */ /* 0x0001e4000c10112c */
[----:B0-----:R-:W-:-:S05]  /*d1730*/  PRMT R46, R4, 0x7771, RZ ;  /* 0x00007771042e7816 */ /* 0x001fca00000000ff */
[----:B------:R0:W-:Y:S02]  /*d1740*/  @P3 STG.E.U8 desc[UR44][R42.64], R46 ;  /* 0x0000002e2a003986 */ /* 0x0001e4000c10112c */
[----:B0-----:R-:W-:-:S05]  /*d1750*/  PRMT R46, R4, 0x7772, RZ ;  /* 0x00007772042e7816 */ /* 0x001fca00000000ff */
[----:B------:R0:W-:Y:S02]  /*d1760*/  @P0 STG.E.U8 desc[UR44][R2.64], R46 ;  /* 0x0000002e02000986 */ /* 0x0001e4000c10112c */
[----:B0-----:R-:W-:-:S05]  /*d1770*/  PRMT R46, R4, 0x7773, RZ ;  /* 0x00007773042e7816 */ /* 0x001fca00000000ff */
[----:B------:R0:W-:Y:S01]  /*d1780*/  @P2 STG.E.U8 desc[UR44][R6.64], R46 ;  /* 0x0000002e06002986 */ /* 0x0001e2000c10112c */
[----:B------:R-:W-:-:S03]  /*d1790*/  IMAD.MOV.U32 R2, RZ, RZ, R10 ;  /* 0x000000ffff027224 */ /* 0x000fc600078e000a */
[----:B------:R-:W-:Y:S01]  /*d17a0*/  STL.64 [R1+0x1010], R14 ;  /* 0x0010100e01007387 */ /* 0x000fe20000100a00 */
[----:B------:R-:W-:Y:S01]  /*d17b0*/  IMAD.MOV.U32 R3, RZ, RZ, R11 ;  /* 0x000000ffff037224 */ /* 0x000fe200078e000b */
[----:B0-----:R-:W-:Y:S02]  /*d17c0*/  PRMT R46, R5, 0x7770, RZ ;  /* 0x00007770052e7816 */ /* 0x001fe400000000ff */
[----:B------:R-:W4:Y:S04]  /*d17d0*/  LDL.LU.64 R6, [R1+0x2330] ;  /* 0x0023300001067983 */ /* 0x000f280000300a00 */
[----:B------:R0:W-:Y:S04]  /*d17e0*/  @P5 STG.E.U8 desc[UR44][R44.64], R46 ;  /* 0x0000002e2c005986 */ /* 0x0001e8000c10112c */
[----:B0-----:R-:W4:Y:S04]  /*d17f0*/  LDL.LU.64 R44, [R1+0x2328] ;  /* 0x00232800012c7983 */ /* 0x001f280000300a00 */
[----:B------:R-:W4:Y:S04]  /*d1800*/  LDL.LU.64 R10, [R1+0x2320] ;  /* 0x00232000010a7983 */ /* 0x000f280000300a00 */
[----:B------:R-:W4:Y:S01]  /*d1810*/  LDL.LU R56, [R1+0x68] ;  /* 0x0000680001387983 */ /* 0x000f220000300800 */
[----:B---3--:R-:W-:-:S02]  /*d1820*/  LOP3.LUT P3, RZ, R40, 0x40, RZ, 0xc0, !PT ;  /* 0x0000004028ff7812 */ /* 0x008fc4000786c0ff */
[----:B------:R-:W-:-:S11]  /*d1830*/  PRMT R46, R5, 0x7771, RZ ;  /* 0x00007771052e7816 */ /* 0x000fd600000000ff */
[----:B------:R0:W-:Y:S04]  /*d1840*/  @P3 STG.E.U8 desc[UR44][R34.64], R46 ;  /* 0x0000002e22003986 */ /* 0x0001e8000c10112c */
[----:B0-----:R-:W3:Y:S01]  /*d1850*/  LDL.LU.64 R34, [R1+0x2318] ;  /* 0x0023180001227983 */ /* 0x001ee20000300a00 */
[----:B------:R-:W-:Y:S02]  /*d1860*/  LOP3.LUT P6, RZ, R40, 0x40000, RZ, 0xc0, !PT ;  /* 0x0004000028ff7812 */ /* 0x000fe400078cc0ff */
[----:B--2---:R-:W-:Y:S01]  /*d1870*/  LOP3.LUT R39, R39, 0xffefffff, RZ, 0xc0, !PT ;  /* 0xffefffff27277812 */ /* 0x004fe200078ec0ff */
[----:B------:R-:W2:Y:S04]  /*d1880*/  LDL.LU R57, [R1+0x58] ;  /* 0x0000580001397983 */ /* 0x000ea80000300800 */
[----:B------:R-:W2:Y:S04]  /*d1890*/  LDL.LU.64 R14, [R1+0x2310] ;  /* 0x00231000010e7983 */ /* 0x000ea80000300a00 */
[----:B------:R-:W2:Y:S02]  /*d18a0*/  LDL.LU.64 R12, [R1+0x2308] ;  /* 0x00230800010c7983 */ /* 0x000ea40000300a00 */
[----:B------:R-:W-:-:S02]  /*d18b0*/  @P6 LOP3.LUT R39, R39, 0x100000, RZ, 0xfc, !PT ;  /* 0x0010000027276812 */ /* 0x000fc400078efcff */
[C---:B------:R-:W-:Y:S01]  /*d18c0*/  LOP3.LUT P6, RZ, R40.reuse, 0x20000, RZ, 0xc0, !PT ;  /* 0x0002000028ff7812 */ /* 0x040fe200078cc0ff */
[----:B------:R-:W2:Y:S01]  /*d18d0*/  LDL.LU.64 R54, [R1+0x2300] ;  /* 0x0023000001367983 */ /* 0x000ea20000300a00 */
[----:B------:R-:W-:Y:S02]  /*d18e0*/  LOP3.LUT R39, R39, 0xffdfffff, RZ, 0xc0, !PT ;  /* 0xffdfffff27277812 */ /* 0x000fe400078ec0ff */
[----:B------:R-:W-:Y:S01]  /*d18f0*/  LOP3.LUT P0, RZ, R40, 0x10, RZ, 0xc0, !PT ;  /* 0x0000001028ff7812 */ /* 0x000fe2000780c0ff */
[----:B------:R-:W2:Y:S08]  /*d1900*/  LDL.LU.64 R58, [R1+0x22f8] ;  /* 0x0022f800013a7983 */ /* 0x000eb00000300a00 */
[----:B------:R-:W-:-:S02]  /*d1910*/  @P6 LOP3.LUT R39, R39, 0x200000, RZ, 0xfc, !PT ;  /* 0x0020000027276812 */ /* 0x000fc400078efcff */
[----:B------:R-:W-:Y:S02]  /*d1920*/  LOP3.LUT P6, RZ, R40, 0x10000, RZ, 0xc0, !PT ;  /* 0x0001000028ff7812 */ /* 0x000fe400078cc0ff */
[----:B------:R-:W-:-:S11]  /*d1930*/  LOP3.LUT R39, R39, 0xffbfffff, RZ, 0xc0, !PT ;  /* 0xffbfffff27277812 */ /* 0x000fd600078ec0ff */
[----:B------:R-:W-:Y:S02]  /*d1940*/  @P6 LOP3.LUT R39, R39, 0x400000, RZ, 0xfc, !PT ;  /* 0x0040000027276812 */ /* 0x000fe400078efcff */
[----:B------:R-:W-:Y:S02]  /*d1950*/  LOP3.LUT P6, RZ, R40, 0x8000, RZ, 0xc0, !PT ;  /* 0x0000800028ff7812 */ /* 0x000fe400078cc0ff */
[----:B------:R-:W-:-:S11]  /*d1960*/  LOP3.LUT R39, R39, 0xff7fffff, RZ, 0xc0, !PT ;  /* 0xff7fffff27277812 */ /* 0x000fd600078ec0ff */
[----:B------:R-:W-:Y:S02]  /*d1970*/  @P6 LOP3.LUT R39, R39, 0x800000, RZ, 0xfc, !PT ;  /* 0x0080000027276812 */ /* 0x000fe400078efcff */
[----:B------:R-:W-:Y:S02]  /*d1980*/  LOP3.LUT P6, RZ, R40, 0x4000, RZ, 0xc0, !PT ;  /* 0x0000400028ff7812 */ /* 0x000fe400078cc0ff */
[----:B------:R-:W-:-:S11]  /*d1990*/  LOP3.LUT R39, R39, 0xfeffffff, RZ, 0xc0, !PT ;  /* 0xfeffffff27277812 */ /* 0x000fd600078ec0ff */
[----:B------:R-:W-:Y:S02]  /*d19a0*/  @P6 LOP3.LUT R39, R39, 0x1000000, RZ, 0xfc, !PT ;  /* 0x0100000027276812 */ /* 0x000fe400078efcff */
[C---:B------:R-:W-:Y:S02]  /*d19b0*/  LOP3.LUT P6, RZ, R40.reuse, 0x2000, RZ, 0xc0, !PT ;  /* 0x0000200028ff7812 */ /* 0x040fe400078cc0ff */
[----:B------:R-:W-:Y:S02]  /*d19c0*/  LOP3.LUT R39, R39, 0xfdffffff, RZ, 0xc0, !PT ;  /* 0xfdffffff27277812 */ /* 0x000fe400078ec0ff */
[----:B------:R-:W-:Y:S02]  /*d19d0*/  LOP3.LUT P2, RZ, R40, 0x80, RZ, 0xc0, !PT ;  /* 0x0000008028ff7812 */ /* 0x000fe4000784c0ff */
[----:B------:R-:W-:-:S07]  /*d19e0*/  PRMT R46, R5, 0x7772, RZ ;  /* 0x00007772052e7816 */ /* 0x000fce00000000ff */
[----:B------:R-:W-:Y:S02]  /*d19f0*/  @P6 LOP3.LUT R39, R39, 0x2000000, RZ, 0xfc, !PT ;  /* 0x0200000027276812 */ /* 0x000fe400078efcff */
[----:B------:R-:W-:Y:S01]  /*d1a00*/  LOP3.LUT P6, RZ, R40, 0x1000, RZ, 0xc0, !PT ;  /* 0x0000100028ff7812 */ /* 0x000fe200078cc0ff */
[----:B------:R0:W-:Y:S01]  /*d1a10*/  @P0 STG.E.U8 desc[UR44][R2.64], R46 ;  /* 0x0000002e02000986 */ /* 0x0001e2000c10112c */
[----:B------:R-:W-:Y:S02]  /*d1a20*/  LOP3.LUT R39, R39, 0xfbffffff, RZ, 0xc0, !PT ;  /* 0xfbffffff27277812 */ /* 0x000fe400078ec0ff */
[----:B0-----:R-:W-:-:S09]  /*d1a30*/  PRMT R46, R5, 0x7773, RZ ;  /* 0x00007773052e7816 */ /* 0x001fd200000000ff */
[----:B------:R-:W-:Y:S02]  /*d1a40*/  @P6 LOP3.LUT R39, R39, 0x4000000, RZ, 0xfc, !PT ;  /* 0x0400000027276812 */ /* 0x000fe400078efcff */
[C---:B------:R-:W-:Y:S01]  /*d1a50*/  LOP3.LUT P6, RZ, R40.reuse, 0x800, RZ, 0xc0, !PT ;  /* 0x0000080028ff7812 */ /* 0x040fe200078cc0ff */
[----:B------:R0:W-:Y:S01]  /*d1a60*/  @P2 STG.E.U8 desc[UR44][R32.64], R46 ;  /* 0x0000002e20002986 */ /* 0x0001e2000c10112c */
[----:B------:R-:W-:Y:S02]  /*d1a70*/  LOP3.LUT P5, RZ, R40, 0x200, RZ, 0xc0, !PT ;  /* 0x0000020028ff7812 */ /* 0x000fe400078ac0ff */
[----:B------:R-:W-:Y:S01]  /*d1a80*/  LOP3.LUT R39, R39, 0xf7ffffff, RZ, 0xc0, !PT ;  /* 0xf7ffffff27277812 */ /* 0x000fe200078ec0ff */
[----:B0-----:R-:W2:Y:S04]  /*d1a90*/  LDL.LU R32, [R1+0x6c] ;  /* 0x00006c0001207983 */ /* 0x001ea80000300800 */
[----:B------:R-:W2:Y:S04]  /*d1aa0*/  LDL.LU.64 R60, [R1+0x22f0] ;  /* 0x0022f000013c7983 */ /* 0x000ea80000300a00 */
[----:B------:R-:W-:-:S02]  /*d1ab0*/  @P6 LOP3.LUT R39, R39, 0x8000000, RZ, 0xfc, !PT ;  /* 0x0800000027276812 */ /* 0x000fc400078efcff */
[----:B------:R-:W-:Y:S01]  /*d1ac0*/  LOP3.LUT P6, RZ, R40, 0x400, RZ, 0xc0, !PT ;  /* 0x0000040028ff7812 */ /* 0x000fe200078cc0ff */
[----:B------:R-:W2:Y:S04]  /*d1ad0*/  LDL.LU.64 R42, [R1+0x22e8] ;  /* 0x0022e800012a7983 */ /* 0x000ea80000300a00 */
[----:B------:R-:W2:Y:S04]  /*d1ae0*/  LDL.LU R33, [R1+0x5c] ;  /* 0x00005c0001217983 */ /* 0x000ea80000300800 */
[----:B------:R-:W2:Y:S04]  /*d1af0*/  LDL.LU.64 R2, [R1+0x22e0] ;  /* 0x0022e00001027983 */ /* 0x000ea80000300a00 */
[----:B------:R-:W2:Y:S01]  /*d1b00*/  LDL.LU.64 R4, [R1+0x22d8] ;  /* 0x0022d80001047983 */ /* 0x000ea20000300a00 */
[----:B----4-:R-:W-:-:S05]  /*d1b10*/  PRMT R46, R56, 0x7770, RZ ;  /* 0x00007770382e7816 */ /* 0x010fca00000000ff */
[----:B------:R0:W-:Y:S02]  /*d1b20*/  @P5 STG.E.U8 desc[UR44][R6.64], R46 ;  /* 0x0000002e06005986 */ /* 0x0001e4000c10112c */
[C---:B0-----:R-:W-:Y:S02]  /*d1b30*/  PRMT R46, R56.reuse, 0x7771, RZ ;  /* 0x00007771382e7816 */ /* 0x041fe400000000ff */
[----:B------:R-:W4:Y:S04]  /*d1b40*/  LDL.LU.64 R6, [R1+0x22d0] ;  /* 0x0022d00001067983 */ /* 0x000f280000300a00 */
[----:B------:R0:W-:Y:S01]  /*d1b50*/  @P6 STG.E.U8 desc[UR44][R44.64], R46 ;  /* 0x0000002e2c006986 */ /* 0x0001e2000c10112c */
[C---:B------:R-:W-:Y:S02]  /*d1b60*/  LOP3.LUT P6, RZ, R39.reuse, 0x8000000, RZ, 0xc0, !PT ;  /* 0x0800000027ff7812 */ /* 0x040fe400078cc0ff */
[----:B0-----:R-:W-:Y:S01]  /*d1b70*/  PRMT R46, R56, 0x7772, RZ ;  /* 0x00007772382e7816 */ /* 0x001fe200000000ff */
[----:B------:R-:W4:Y:S10]  /*d1b80*/  LDL.LU.64 R44, [R1+0x22c8] ;  /* 0x0022c800012c7983 */ /* 0x000f340000300a00 */
[----:B------:R0:W-:Y:S01]  /*d1b90*/  @P6 STG.E.U8 desc[UR44][R10.64], R46 ;  /* 0x0000002e0a006986 */ /* 0x0001e2000c10112c */
[----:B------:R-:W-:-:S03]  /*d1ba0*/  LOP3.LUT P6, RZ, R39, 0x4000000, RZ, 0xc0, !PT ;  /* 0x0400000027ff7812 */ /* 0x000fc600078cc0ff */
[----:B0-----:R-:W4:Y:S01]  /*d1bb0*/  LDL.LU.64 R10, [R1+0x22c0] ;  /* 0x0022c000010a7983 */ /* 0x001f220000300a00 */
[----:B------:R-:W-:-:S09]  /*d1bc0*/  PRMT R46, R56, 0x7773, RZ ;  /* 0x00007773382e7816 */ /* 0x000fd200000000ff */
[----:B---3--:R0:W-:Y:S04]  /*d1bd0*/  @P6 STG.E.U8 desc[UR44][R34.64], R46 ;  /* 0x0000002e22006986 */ /* 0x0081e8000c10112c */
[----:B0-----:R-:W3:Y:S01]  /*d1be0*/  LDL.LU.64 R34, [R1+0x22b8] ;  /* 0x0022b80001227983 */ /* 0x001ee20000300a00 */
[----:B------:R-:W-:Y:S02]  /*d1bf0*/  LOP3.LUT P6, RZ, R39, 0x2000000, RZ, 0xc0, !PT ;  /* 0x0200000027ff7812 */ /* 0x000fe400078cc0ff */
[----:B--2---:R-:W-:-:S11]  /*d1c00*/  PRMT R46, R57, 0x7770, RZ ;  /* 0x00007770392e7816 */ /* 0x004fd600000000ff */
[----:B------:R0:W-:Y:S01]  /*d1c10*/  @P6 STG.E.U8 desc[UR44][R14.64], R46 ;  /* 0x0000002e0e006986 */ /* 0x0001e2000c10112c */
[----:B------:R-:W-:Y:S02]  /*d1c20*/  LOP3.LUT P6, RZ, R39, 0x1000000, RZ, 0xc0, !PT ;  /* 0x0100000027ff7812 */ /* 0x000fe400078cc0ff */
[----:B0-----:R-:W-:-:S11]  /*d1c30*/  PRMT R46, R57, 0x7771, RZ ;  /* 0x00007771392e7816 */ /* 0x001fd600000000ff */
        /* <DEDUP_REMOVED lines=11> */
[C---:B------:R-:W-:Y:S02]  /*d1cf0*/  LOP3.LUT P1, RZ, R40.reuse, 0x80000, RZ, 0xc0, !PT ;  /* 0x0008000028ff7812 */ /* 0x040fe4000782c0ff */
[----:B------:R-:W-:Y:S02]  /*d1d00*/  LOP3.LUT P4, RZ, R40, 0x100000, RZ, 0xc0, !PT ;  /* 0x0010000028ff7812 */ /* 0x000fe4000788c0ff */
[----:B0-----:R-:W-:-:S07]  /*d1d10*/  PRMT R46, R32, 0x7771, RZ ;  /* 0x00007771202e7816 */ /* 0x001fce00000000ff */
[----:B------:R0:W-:Y:S01]  /*d1d20*/  @P6 STG.E.U8 desc[UR44][R42.64], R46 ;  /* 0x0000002e2a006986 */ /* 0x0001e2000c10112c */
[----:B------:R-:W-:Y:S02]  /*d1d30*/  LOP3.LUT P3, RZ, R40, 0x200000, RZ, 0xc0, !PT ;  /* 0x0020000028ff7812 */ /* 0x000fe4000786c0ff */
[----:B0-----:R-:W-:-:S05]  /*d1d40*/  PRMT R46, R32, 0x7772, RZ ;  /* 0x00007772202e7816 */ /* 0x001fca00000000ff */
[----:B------:R0:W-:Y:S01]  /*d1d50*/  @P1 STG.E.U8 desc[UR44][R2.64], R46 ;  /* 0x0000002e02001986 */ /* 0x0001e2000c10112c */
[----:B------:R-:W-:Y:S02]  /*d1d60*/  LOP3.LUT P0, RZ, R40, 0x400000, RZ, 0xc0, !PT ;  /* 0x0040000028ff7812 */ /* 0x000fe4000780c0ff */
[----:B0-----:R-:W-:-:S05]  /*d1d70*/  PRMT R46, R32, 0x7773, RZ ;  /* 0x00007773202e7816 */ /* 0x001fca00000000ff */
[----:B------:R0:W-:Y:S01]  /*d1d80*/  @P4 STG.E.U8 desc[UR44][R4.64], R46 ;  /* 0x0000002e04004986 */ /* 0x0001e2000c10112c */
[C---:B------:R-:W-:Y:S02]  /*d1d90*/  LOP3.LUT P2, RZ, R40.reuse, 0x800000, RZ, 0xc0, !PT ;  /* 0x0080000028ff7812 */ /* 0x040fe4000784c0ff */
[----:B0-----:R-:W-:Y:S02]  /*d1da0*/  PRMT R46, R33, 0x7770, RZ ;  /* 0x00007770212e7816 */ /* 0x001fe400000000ff */
[----:B------:R-:W-:-:S03]  /*d1db0*/  LOP3.LUT P5, RZ, R40, 0x1000000, RZ, 0xc0, !PT ;  /* 0x0100000028ff7812 */ /* 0x000fc600078ac0ff */
[----:B----4-:R0:W-:Y:S02]  /*d1dc0*/  @P3 STG.E.U8 desc[UR44][R6.64], R46 ;  /* 0x0000002e06003986 */ /* 0x0101e4000c10112c */
[----:B0-----:R-:W-:-:S05]  /*d1dd0*/  PRMT R46, R33, 0x7771, RZ ;  /* 0x00007771212e7816 */ /* 0x001fca00000000ff */
[----:B------:R0:W-:Y:S02]  /*d1de0*/  @P0 STG.E.U8 desc[UR44][R44.64], R46 ;  /* 0x0000002e2c000986 */ /* 0x0001e4000c10112c */
[----:B0-----:R-:W-:-:S05]  /*d1df0*/  PRMT R46, R33, 0x7772, RZ ;  /* 0x00007772212e7816 */ /* 0x001fca00000000ff */
[----:B------:R0:W-:Y:S02]  /*d1e00*/  @P2 STG.E.U8 desc[UR44][R10.64], R46 ;  /* 0x0000002e0a002986 */ /* 0x0001e4000c10112c */
[----:B0-----:R-:W-:-:S05]  /*d1e10*/  PRMT R46, R33, 0x7773, RZ ;  /* 0x00007773212e7816 */ /* 0x001fca00000000ff */
[----:B---3--:R0:W-:Y:S04]  /*d1e20*/  @P5 STG.E.U8 desc[UR44][R34.64], R46 ;  /* 0x0000002e22005986 */ /* 0x0081e8000c10112c */
[----:B0-----:R-:W2:Y:S04]  /*d1e30*/  LDL.LU.64 R34, [R1+0x22b0] ;  /* 0x0022b00001227983 */ /* 0x001ea80000300a00 */
[----:B------:R-:W3:Y:S04]  /*d1e40*/  LDL.LU.64 R2, [R1+0x22a8] ;  /* 0x0022a80001027983 */ /* 0x000ee80000300a00 */
[----:B------:R-:W4:Y:S04]  /*d1e50*/  LDL.LU.64 R4, [R1+0x22a0] ;  /* 0x0022a00001047983 */ /* 0x000f280000300a00 */
[----:B------:R-:W2:Y:S04]  /*d1e60*/  LDL.LU R7, [R1+0x40] ;  /* 0x0000400001077983 */ /* 0x000ea80000300800 */
[----:B------:R-:W4:Y:S04]  /*d1e70*/  LDL.LU.64 R32, [R1+0x2298] ;  /* 0x0022980001207983 */ /* 0x000f280000300a00 */
[----:B------:R-:W4:Y:S04]  /*d1e80*/  LDL.LU.64 R44, [R1+0x2290] ;  /* 0x00229000012c7983 */ /* 0x000f280000300a00 */
[----:B------:R-:W4:Y:S04]  /*d1e90*/  LDL.LU.64 R10, [R1+0x2288] ;  /* 0x00228800010a7983 */ /* 0x000f280000300a00 */
[----:B------:R-:W4:Y:S01]  /*d1ea0*/  LDL.LU R58, [R1+0x20] ;  /* 0x00002000013a7983 */ /* 0x000f220000300800 */
[----:B------:R-:W-:-:S02]  /*d1eb0*/  LOP3.LUT P3, RZ, R40, 0x2000000, RZ, 0xc0, !PT ;  /* 0x0200000028ff7812 */ /* 0x000fc4000786c0ff */
        /* <DEDUP_REMOVED lines=16> */
[----:B--2---:R-:W-:-:S05]  /*d1fc0*/  PRMT R46, R7, 0x7770, RZ ;  /* 0x00007770072e7816 */ /* 0x004fca00000000ff */
[----:B------:R0:W-:Y:S04]  /*d1fd0*/  @P3 STG.E.U8 desc[UR44][R34.64], R46 ;  /* 0x0000002e22003986 */ /* 0x0001e8000c10112c */
[----:B0-----:R-:W2:Y:S04]  /*d1fe0*/  LDL.LU.64 R34, [R1+0x2280] ;  /* 0x0022800001227983 */ /* 0x001ea80000300a00 */
[----:B------:R-:W2:Y:S04]  /*d1ff0*/  LDL.LU.64 R14, [R1+0x2278] ;  /* 0x00227800010e7983 */ /* 0x000ea80000300a00 */
[----:B------:R-:W2:Y:S04]  /*d2000*/  LDL.LU.64 R12, [R1+0x2270] ;  /* 0x00227000010c7983 */ /* 0x000ea80000300a00 */
[----:B------:R-:W2:Y:S04]  /*d2010*/  LDL.LU R59, [R1+0x44] ;  /* 0x00004400013b7983 */ /* 0x000ea80000300800 */
[----:B------:R-:W2:Y:S01]  /*d2020*/  LDL.LU.64 R54, [R1+0x2268] ;  /* 0x0022680001367983 */ /* 0x000ea20000300a00 */
[----:B------:R-:W-:-:S02]  /*d2030*/  LOP3.LUT R39, R39, 0xfffdffff, RZ, 0xc0, !PT ;  /* 0xfffdffff27277812 */ /* 0x000fc400078ec0ff */
[C---:B------:R-:W-:Y:S01]  /*d2040*/  LOP3.LUT P0, RZ, R40.reuse, 0x4000000, RZ, 0xc0, !PT ;  /* 0x0400000028ff7812 */ /* 0x040fe2000780c0ff */
[----:B------:R-:W2:Y:S01]  /*d2050*/  LDL.LU.64 R56, [R1+0x2260] ;  /* 0x0022600001387983 */ /* 0x000ea20000300a00 */
[C---:B------:R-:W-:Y:S02]  /*d2060*/  LOP3.LUT P2, RZ, R40.reuse, 0x8000000, RZ, 0xc0, !PT ;  /* 0x0800000028ff7812 */ /* 0x040fe4000784c0ff */
[----:B------:R-:W-:Y:S02]  /*d2070*/  @P6 LOP3.LUT R39, R39, 0x20000, RZ, 0xfc, !PT ;  /* 0x0002000027276812 */ /* 0x000fe400078efcff */
[C---:B------:R-:W-:Y:S02]  /*d2080*/  LOP3.LUT P6, RZ, R40.reuse, 0x80000000, RZ, 0xc0, !PT ;  /* 0x8000000028ff7812 */ /* 0x040fe400078cc0ff */
[----:B------:R-:W-:Y:S02]  /*d2090*/  PRMT R46, R7, 0x7771, RZ ;  /* 0x00007771072e7816 */ /* 0x000fe400000000ff */
[----:B------:R-:W-:-:S02]  /*d20a0*/  LOP3.LUT P5, RZ, R40, 0x10000000, RZ, 0xc0, !PT ;  /* 0x1000000028ff7812 */ /* 0x000fc400078ac0ff */
[----:B------:R-:W-:Y:S01]  /*d20b0*/  LOP3.LUT R39, R39, 0xfffbffff, RZ, 0xc0, !PT ;  /* 0xfffbffff27277812 */ /* 0x000fe200078ec0ff */
[----:B------:R-:W2:Y:S04]  /*d20c0*/  LDL.LU.64 R60, [R1+0x2258] ;  /* 0x00225800013c7983 */ /* 0x000ea80000300a00 */
[----:B---3--:R0:W-:Y:S02]  /*d20d0*/  @P0 STG.E.U8 desc[UR44][R2.64], R46 ;  /* 0x0000002e02000986 */ /* 0x0081e4000c10112c */
[----:B------:R-:W-:Y:S02]  /*d20e0*/  @P6 LOP3.LUT R39, R39, 0x40000, RZ, 0xfc, !PT ;  /* 0x0004000027276812 */ /* 0x000fe400078efcff */
[----:B------:R-:W-:Y:S02]  /*d20f0*/  LOP3.LUT P6, RZ, R40, 0x40000000, RZ, 0xc0, !PT ;  /* 0x4000000028ff7812 */ /* 0x000fe400078cc0ff */
[----:B0-----:R-:W-:-:S02]  /*d2100*/  PRMT R46, R7, 0x7772, RZ ;  /* 0x00007772072e7816 */ /* 0x001fc400000000ff */
[----:B------:R-:W-:-:S03]  /*d2110*/  LOP3.LUT R39, R39, 0xfff7ffff, RZ, 0xc0, !PT ;  /* 0xfff7ffff27277812 */ /* 0x000fc600078ec0ff */
[----:B----4-:R0:W-:Y:S06]  /*d2120*/  @P2 STG.E.U8 desc[UR44][R4.64], R46 ;  /* 0x0000002e04002986 */ /* 0x0101ec000c10112c */
[----:B------:R-:W-:Y:S02]  /*d2130*/  @P6 LOP3.LUT R39, R39, 0x80000, RZ, 0xfc, !PT ;  /* 0x0008000027276812 */ /* 0x000fe400078efcff */
[----:B------:R-:W-:Y:S02]  /*d2140*/  LOP3.LUT P6, RZ, R40, 0x20000000, RZ, 0xc0, !PT ;  /* 0x2000000028ff7812 */ /* 0x000fe400078cc0ff */
[----:B0-----:R-:W-:-:S05]  /*d2150*/  PRMT R46, R7, 0x7773, RZ ;  /* 0x00007773072e7816 */ /* 0x001fca00000000ff */
[----:B------:R0:W-:Y:S04]  /*d2160*/  @P5 STG.E.U8 desc[UR44][R32.64], R46 ;  /* 0x0000002e20005986 */ /* 0x0001e8000c10112c */
[----:B0-----:R-:W3:Y:S04]  /*d2170*/  LDL.LU R33, [R1+0x24] ;  /* 0x0000240001217983 */ /* 0x001ee80000300800 */
[----:B------:R-:W4:Y:S01]  /*d2180*/  LDL.LU.64 R42, [R1+0x2250] ;  /* 0x00225000012a7983 */ /* 0x000f220000300a00 */
[----:B------:R-:W-:-:S03]  /*d2190*/  PRMT R46, R58, 0x7770, RZ ;  /* 0x000077703a2e7816 */ /* 0x000fc600000000ff */
[----:B------:R-:W4:Y:S04]  /*d21a0*/  LDL.LU.64 R2, [R1+0x2248] ;  /* 0x0022480001027983 */ /* 0x000f280000300a00 */
[----:B------:R-:W4:Y:S04]  /*d21b0*/  LDL.LU.64 R4, [R1+0x2240] ;  /* 0x0022400001047983 */ /* 0x000f280000300a00 */
[----:B------:R0:W-:Y:S01]  /*d21c0*/  @P6 STG.E.U8 desc[UR44][R44.64], R46 ;  /* 0x0000002e2c006986 */ /* 0x0001e2000c10112c */
[----:B------:R-:W-:-:S03]  /*d21d0*/  LOP3.LUT P6, RZ, R39, 0x80000, RZ, 0xc0, !PT ;  /* 0x0008000027ff7812 */ /* 0x000fc600078cc0ff */
[----:B------:R-:W4:Y:S04]  /*d21e0*/  LDL.LU.64 R6, [R1+0x2238] ;  /* 0x0022380001067983 */ /* 0x000f280000300a00 */
[----:B------:R-:W4:Y:S01]  /*d21f0*/  LDL.LU R32, [R1+0x48] ;  /* 0x0000480001207983 */ /* 0x000f220000300800 */
[----:B0-----:R-:W-:-:S03]  /*d2200*/  PRMT R46, R58, 0x7771, RZ ;  /* 0x000077713a2e7816 */ /* 0x001fc600000000ff */
[----:B------:R-:W4:Y:S04]  /*d2210*/  LDL.LU.64 R44, [R1+0x2228] ;  /* 0x00222800012c7983 */ /* 0x000f280000300a00 */
[----:B------:R0:W-:Y:S01]  /*d2220*/  @P6 STG.E.U8 desc[UR44][R10.64], R46 ;  /* 0x0000002e0a006986 */ /* 0x0001e2000c10112c */
[----:B------:R-:W-:-:S03]  /*d2230*/  LOP3.LUT P6, RZ, R39, 0x40000, RZ, 0xc0, !PT ;  /* 0x0004000027ff7812 */ /* 0x000fc600078cc0ff */
[----:B0-----:R-:W4:Y:S01]  /*d2240*/  LDL.LU.64 R10, [R1+0x2220] ;  /* 0x00222000010a7983 */ /* 0x001f220000300a00 */
[----:B------:R-:W-:-:S09]  /*d2250*/  PRMT R46, R58, 0x7772, RZ ;  /* 0x000077723a2e7816 */ /* 0x000fd200000000ff */
[----:B--2---:R0:W-:Y:S04]  /*d2260*/  @P6 STG.E.U8 desc[UR44][R34.64], R46 ;  /* 0x0000002e22006986 */ /* 0x0041e8000c10112c */
[----:B0-----:R-:W2:Y:S01]  /*d2270*/  LDL.LU.64 R34, [R1+0x2218] ;  /* 0x0022180001227983 */ /* 0x001ea20000300a00 */
[----:B------:R-:W-:Y:S02]  /*d2280*/  LOP3.LUT P6, RZ, R39, 0x20000, RZ, 0xc0, !PT ;  /* 0x0002000027ff7812 */ /* 0x000fe400078cc0ff */
[----:B------:R-:W-:-:S11]  /*d2290*/  PRMT R46, R58, 0x7773, RZ ;  /* 0x000077733a2e7816 */ /* 0x000fd600000000ff */
        /* <DEDUP_REMOVED lines=16> */
[----:B---3--:R-:W-:-:S07]  /*d23a0*/  PRMT R46, R33, 0x7770, RZ ;  /* 0x00007770212e7816 */ /* 0x008fce00000000ff */
[----:B----4-:R0:W-:Y:S01]  /*d23b0*/  @P6 STG.E.U8 desc[UR44][R42.64], R46 ;  /* 0x0000002e2a006986 */ /* 0x0101e2000c10112c */
[C---:B------:R-:W-:Y:S02]  /*d23c0*/  LOP3.LUT P3, RZ, R38.reuse, 0x100, RZ, 0xc0, !PT ;  /* 0x0000010026ff7812 */ /* 0x040fe4000786c0ff */
[----:B------:R-:W-:Y:S02]  /*d23d0*/  LOP3.LUT P0, RZ, R38, 0x200, RZ, 0xc0, !PT ;  /* 0x0000020026ff7812 */ /* 0x000fe4000780c0ff */
[----:B0-----:R-:W-:-:S05]  /*d23e0*/  PRMT R46, R33, 0x7771, RZ ;  /* 0x00007771212e7816 */ /* 0x001fca00000000ff */
[----:B------:R0:W-:Y:S01]  /*d23f0*/  @P1 STG.E.U8 desc[UR44][R2.64], R46 ;  /* 0x0000002e02001986 */ /* 0x0001e2000c10112c */
[----:B------:R-:W-:Y:S02]  /*d2400*/  LOP3.LUT P2, RZ, R38, 0x400, RZ, 0xc0, !PT ;  /* 0x0000040026ff7812 */ /* 0x000fe4000784c0ff */
[----:B0-----:R-:W-:-:S05]  /*d2410*/  PRMT R46, R33, 0x7772, RZ ;  /* 0x00007772212e7816 */ /* 0x001fca00000000ff */
[----:B------:R0:W-:Y:S01]  /*d2420*/  @P4 STG.E.U8 desc[UR44][R4.64], R46 ;  /* 0x0000002e04004986 */ /* 0x0001e2000c10112c */
[----:B------:R-:W-:Y:S02]  /*d2430*/  LOP3.LUT P5, RZ, R38, 0x800, RZ, 0xc0, !PT ;  /* 0x0000080026ff7812 */ /* 0x000fe400078ac0ff */
[----:B0-----:R-:W-:-:S05]  /*d2440*/  PRMT R46, R33, 0x7773, RZ ;  /* 0x00007773212e7816 */ /* 0x001fca00000000ff */
[----:B------:R0:W-:Y:S02]  /*d2450*/  @P3 STG.E.U8 desc[UR44][R6.64], R46 ;  /* 0x0000002e06003986 */ /* 0x0001e4000c10112c */
[----:B0-----:R-:W-:-:S05]  /*d2460*/  PRMT R46, R32, 0x7770, RZ ;  /* 0x00007770202e7816 */ /* 0x001fca00000000ff */
[----:B------:R0:W-:Y:S02]  /*d2470*/  @P0 STG.E.U8 desc[UR44][R44.64], R46 ;  /* 0x0000002e2c000986 */ /* 0x0001e4000c10112c */
[----:B0-----:R-:W-:-:S05]  /*d2480*/  PRMT R46, R32, 0x7771, RZ ;  /* 0x00007771202e7816 */ /* 0x001fca00000000ff */
[----:B------:R0:W-:Y:S02]  /*d2490*/  @P2 STG.E.U8 desc[UR44][R10.64], R46 ;  /* 0x0000002e0a002986 */ /* 0x0001e4000c10112c */
[----:B0-----:R-:W-:-:S05]  /*d24a0*/  PRMT R46, R32, 0x7772, RZ ;  /* 0x00007772202e7816 */ /* 0x001fca00000000ff */
[----:B--2---:R0:W-:Y:S04]  /*d24b0*/  @P5 STG.E.U8 desc[UR44][R34.64], R46 ;  /* 0x0000002e22005986 */ /* 0x0041e8000c10112c */
[----:B0-----:R-:W2:Y:S04]  /*d24c0*/  LDL.LU.64 R34, [R1+0x2210] ;  /* 0x0022100001227983 */ /* 0x001ea80000300a00 */
[----:B------:R-:W3:Y:S04]  /*d24d0*/  LDL.LU.64 R4, [R1+0x2208] ;  /* 0x0022080001047983 */ /* 0x000ee80000300a00 */
[----:B------:R-:W4:Y:S04]  /*d24e0*/  LDL.LU.64 R6, [R1+0x2200] ;  /* 0x0022000001067983 */ /* 0x000f280000300a00 */
[----:B------:R-:W4:Y:S04]  /*d24f0*/  LDL.LU.64 R44, [R1+0x21f8] ;  /* 0x0021f800012c7983 */ /* 0x000f280000300a00 */
[----:B------:R-:W3:Y:S04]  /*d2500*/  LDL.LU R33, [R1+0x28] ;  /* 0x0000280001217983 */ /* 0x000ee80000300800 */
[----:B------:R-:W4:Y:S04]  /*d2510*/  LDL.LU.64 R10, [R1+0x21f0] ;  /* 0x0021f000010a7983 */ /* 0x000f280000300a00 */
[----:B------:R-:W4:Y:S01]  /*d2520*/  LDL.LU R42, [R1+0x4c] ;  /* 0x00004c00012a7983 */ /* 0x000f220000300800 */
[----:B------:R-:W-:-:S02]  /*d2530*/  LOP3.LUT P6, RZ, R38, 0x1000000, RZ, 0xc0, !PT ;  /* 0x0100000026ff7812 */ /* 0x000fc400078cc0ff */
[----:B------:R-:W-:Y:S01]  /*d2540*/  LOP3.LUT P3, RZ, R38, 0x1000, RZ, 0xc0, !PT ;  /* 0x0000100026ff7812 */ /* 0x000fe2000786c0ff */
[----:B------:R-:W4:Y:S01]  /*d2550*/  LDL.LU.64 R14, [R1+0x21e8] ;  /* 0x0021e800010e7983 */ /* 0x000f220000300a00 */
[----:B------:R-:W-:Y:S02]  /*d2560*/  LOP3.LUT R39, R39, 0xffffffef, RZ, 0xc0, !PT ;  /* 0xffffffef27277812 */ /* 0x000fe400078ec0ff */
[----:B------:R-:W-:-:S07]  /*d2570*/  PRMT R46, R32, 0x7773, RZ ;  /* 0x00007773202e7816 */ /* 0x000fce00000000ff */
        /* <DEDUP_REMOVED lines=17> */
[C---:B------:R-:W-:Y:S02]  /*d2690*/  LOP3.LUT P0, RZ, R38.reuse, 0x2000, RZ, 0xc0, !PT ;  /* 0x0000200026ff7812 */ /* 0x040fe4000780c0ff */
[----:B------:R-:W-:Y:S02]  /*d26a0*/  LOP3.LUT R39, R39, 0xfffffbff, RZ, 0xc0, !PT ;  /* 0xfffffbff27277812 */ /* 0x000fe400078ec0ff */
[----:B------:R-:W-:-:S07]  /*d26b0*/  LOP3.LUT P2, RZ, R38, 0x4000, RZ, 0xc0, !PT ;  /* 0x0000400026ff7812 */ /* 0x000fce000784c0ff */
[----:B------:R-:W-:Y:S02]  /*d26c0*/  @P6 LOP3.LUT R39, R39, 0x400, RZ, 0xfc, !PT ;  /* 0x0000040027276812 */ /* 0x000fe400078efcff */
[C---:B------:R-:W-:Y:S02]  /*d26d0*/  LOP3.LUT P6, RZ, R38.reuse, 0x20000, RZ, 0xc0, !PT ;  /* 0x0002000026ff7812 */ /* 0x040fe400078cc0ff */
[----:B------:R-:W-:Y:S02]  /*d26e0*/  LOP3.LUT P5, RZ, R38, 0x8000, RZ, 0xc0, !PT ;  /* 0x0000800026ff7812 */ /* 0x000fe400078ac0ff */
[----:B------:R-:W-:-:S09]  /*d26f0*/  LOP3.LUT R39, R39, 0xfffff7ff, RZ, 0xc0, !PT ;  /* 0xfffff7ff27277812 */ /* 0x000fd200078ec0ff */
[----:B------:R-:W-:Y:S02]  /*d2700*/  @P6 LOP3.LUT R39, R39, 0x800, RZ, 0xfc, !PT ;  /* 0x0000080027276812 */ /* 0x000fe400078efcff */
[----:B------:R-:W-:Y:S01]  /*d2710*/  LOP3.LUT P6, RZ, R38, 0x10000, RZ, 0xc0, !PT ;  /* 0x0001000026ff7812 */ /* 0x000fe200078cc0ff */
[----:B--2---:R0:W-:Y:S04]  /*d2720*/  @P3 STG.E.U8 desc[UR44][R34.64], R46 ;  /* 0x0000002e22003986 */ /* 0x0041e8000c10112c */
[----:B0-----:R-:W2:Y:S04]  /*d2730*/  LDL.LU.64 R34, [R1+0x21e0] ;  /* 0x0021e00001227983 */ /* 0x001ea80000300a00 */
[----:B------:R-:W2:Y:S04]  /*d2740*/  LDL.LU.64 R12, [R1+0x21d8] ;  /* 0x0021d800010c7983 */ /* 0x000ea80000300a00 */
[----:B------:R-:W2:Y:S04]  /*d2750*/  LDL.LU.64 R54, [R1+0x21d0] ;  /* 0x0021d00001367983 */ /* 0x000ea80000300a00 */
[----:B------:R-:W2:Y:S04]  /*d2760*/  LDL.LU R43, [R1+0x2c] ;  /* 0x00002c00012b7983 */ /* 0x000ea80000300800 */
[----:B------:R-:W2:Y:S04]  /*d2770*/  LDL.LU.64 R56, [R1+0x21c0] ;  /* 0x0021c00001387983 */ /* 0x000ea80000300a00 */
[----:B------:R-:W2:Y:S04]  /*d2780*/  LDL.LU.64 R58, [R1+0x21b8] ;  /* 0x0021b800013a7983 */ /* 0x000ea80000300a00 */
[----:B------:R-:W2:Y:S01]  /*d2790*/  LDL.LU.64 R60, [R1+0x21b0] ;  /* 0x0021b000013c7983 */ /* 0x000ea20000300a00 */
[----:B---3--:R-:W-:-:S03]  /*d27a0*/  PRMT R46, R33, 0x7770, RZ ;  /* 0x00007770212e7816 */ /* 0x008fc600000000ff */
[----:B------:R-:W3:Y:S04]  /*d27b0*/  LDL.LU.64 R2, [R1+0x21a0] ;  /* 0x0021a00001027983 */ /* 0x000ee80000300a00 */
[----:B------:R-:W3:Y:S04]  /*d27c0*/  LDL.LU R32, [R1+0xa0] ;  /* 0x0000a00001207983 */ /* 0x000ee80000300800 */
[----:B------:R0:W-:Y:S02]  /*d27d0*/  @P0 STG.E.U8 desc[UR44][R4.64], R46 ;  /* 0x0000002e04000986 */ /* 0x0001e4000c10112c */
[----:B0-----:R-:W-:-:S02]  /*d27e0*/  PRMT R46, R33, 0x7771, RZ ;  /* 0x00007771212e7816 */ /* 0x001fc400000000ff */
[----:B------:R-:W3:Y:S04]  /*d27f0*/  LDL.LU.64 R4, [R1+0x2198] ;  /* 0x0021980001047983 */ /* 0x000ee80000300a00 */
[----:B----4-:R0:W-:Y:S02]  /*d2800*/  @P2 STG.E.U8 desc[UR44][R6.64], R46 ;  /* 0x0000002e06002986 */ /* 0x0101e4000c10112c */
[C---:B0-----:R-:W-:Y:S02]  /*d2810*/  PRMT R46, R33.reuse, 0x7772, RZ ;  /* 0x00007772212e7816 */ /* 0x041fe400000000ff */
[----:B------:R-:W4:Y:S04]  /*d2820*/  LDL.LU.64 R6, [R1+0x2190] ;  /* 0x0021900001067983 */ /* 0x000f280000300a00 */
[----:B------:R0:W-:Y:S02]  /*d2830*/  @P5 STG.E.U8 desc[UR44][R44.64], R46 ;  /* 0x0000002e2c005986 */ /* 0x0001e4000c10112c */
[----:B0-----:R-:W-:-:S02]  /*d2840*/  PRMT R46, R33, 0x7773, RZ ;  /* 0x00007773212e7816 */ /* 0x001fc400000000ff */
[----:B------:R-:W4:Y:S04]  /*d2850*/  LDL.LU.64 R44, [R1+0x2188] ;  /* 0x00218800012c7983 */ /* 0x000f280000300a00 */
[----:B------:R0:W-:Y:S04]  /*d2860*/  @P6 STG.E.U8 desc[UR44][R10.64], R46 ;  /* 0x0000002e0a006986 */ /* 0x0001e8000c10112c */
[----:B0-----:R-:W4:Y:S04]  /*d2870*/  LDL.LU.64 R10, [R1+0x2180] ;  /* 0x00218000010a7983 */ /* 0x001f280000300a00 */
[----:B------:R-:W4:Y:S01]  /*d2880*/  LDL.LU R33, [R1+0x90] ;  /* 0x0000900001217983 */ /* 0x000f220000300800 */
[----:B------:R-:W-:-:S02]  /*d2890*/  LOP3.LUT P6, RZ, R39, 0x800, RZ, 0xc0, !PT ;  /* 0x0000080027ff7812 */ /* 0x000fc400078cc0ff */
[----:B------:R-:W-:-:S11]  /*d28a0*/  PRMT R46, R42, 0x7770, RZ ;  /* 0x000077702a2e7816 */ /* 0x000fd600000000ff */
[----:B------:R0:W-:Y:S01]  /*d28b0*/  @P6 STG.E.U8 desc[UR44][R14.64], R46 ;  /* 0x0000002e0e006986 */ /* 0x0001e2000c10112c */
[----:B------:R-:W-:Y:S02]  /*d28c0*/  LOP3.LUT P6, RZ, R39, 0x400, RZ, 0xc0, !PT ;  /* 0x0000040027ff7812 */ /* 0x000fe400078cc0ff */
[----:B0-----:R-:W-:Y:S02]  /*d28d0*/  PRMT R46, R42, 0x7771, RZ ;  /* 0x000077712a2e7816 */ /* 0x001fe400000000ff */
[C---:B------:R-:W-:Y:S02]  /*d28e0*/  LOP3.LUT P1, RZ, R38.reuse, 0x2000000, RZ, 0xc0, !PT ;  /* 0x0200000026ff7812 */ /* 0x040fe4000782c0ff */
[C---:B------:R-:W-:Y:S02]  /*d28f0*/  LOP3.LUT P4, RZ, R38.reuse, 0x4000000, RZ, 0xc0, !PT ;  /* 0x0400000026ff7812 */ /* 0x040fe4000788c0ff */
[C---:B------:R-:W-:Y:S02]  /*d2900*/  LOP3.LUT P3, RZ, R38.reuse, 0x8000000, RZ, 0xc0, !PT ;  /* 0x0800000026ff7812 */ /* 0x040fe4000786c0ff */
[----:B------:R-:W-:-:S02]  /*d2910*/  LOP3.LUT P0, RZ, R38, 0x10000000, RZ, 0xc0, !PT ;  /* 0x1000000026ff7812 */ /* 0x000fc4000780c0ff */
[----:B------:R-:W-:Y:S01]  /*d2920*/  LOP3.LUT P2, RZ, R38, 0x20000000, RZ, 0xc0, !PT ;  /* 0x2000000026ff7812 */ /* 0x000fe2000784c0ff */
[----:B--2---:R0:W-:Y:S01]  /*d2930*/  @P6 STG.E.U8 desc[UR44][R34.64], R46 ;  /* 0x0000002e22006986 */ /* 0x0041e2000c10112c */
[C---:B------:R-:W-:Y:S02]  /*d2940*/  LOP3.LUT P6, RZ, R39.reuse, 0x200, RZ, 0xc0, !PT ;  /* 0x0000020027ff7812 */ /* 0x040fe400078cc0ff */
[----:B0-----:R-:W-:Y:S01]  /*d2950*/  PRMT R46, R42, 0x7772, RZ ;  /* 0x000077722a2e7816 */ /* 0x001fe200000000ff */
[----:B------:R-:W2:Y:S10]  /*d2960*/  LDL.LU.64 R34, [R1+0x2170] ;  /* 0x0021700001227983 */ /* 0x000eb40000300a00 */
[----:B------:R0:W-:Y:S01]  /*d2970*/  @P6 STG.E.U8 desc[UR44][R12.64], R46 ;  /* 0x0000002e0c006986 */ /* 0x0001e2000c10112c */
[----:B------:R-:W-:-:S02]  /*d2980*/  LOP3.LUT P6, RZ, R39, 0x100, RZ, 0xc0, !PT ;  /* 0x0000010027ff7812 */ /* 0x000fc400078cc0ff */
        /* <DEDUP_REMOVED lines=13> */
[----:B---3--:R0:W-:Y:S02]  /*d2a60*/  @P6 STG.E.U8 desc[UR44][R2.64], R46 ;  /* 0x0000002e02006986 */ /* 0x0081e4000c10112c */
[----:B0-----:R-:W-:-:S05]  /*d2a70*/  PRMT R46, R32, 0x7770, RZ ;  /* 0x00007770202e7816 */ /* 0x001fca00000000ff */
[----:B------:R0:W-:Y:S02]  /*d2a80*/  @P1 STG.E.U8 desc[UR44][R4.64], R46 ;  /* 0x0000002e04001986 */ /* 0x0001e4000c10112c */
[----:B0-----:R-:W-:-:S05]  /*d2a90*/  PRMT R46, R32, 0x7771, RZ ;  /* 0x00007771202e7816 */ /* 0x001fca00000000ff */
[----:B----4-:R0:W-:Y:S02]  /*d2aa0*/  @P4 STG.E.U8 desc[UR44][R6.64], R46 ;  /* 0x0000002e06004986 */ /* 0x0101e4000c10112c */
[----:B0-----:R-:W-:-:S05]  /*d2ab0*/  PRMT R46, R32, 0x7772, RZ ;  /* 0x00007772202e7816 */ /* 0x001fca00000000ff */
[----:B------:R0:W-:Y:S02]  /*d2ac0*/  @P3 STG.E.U8 desc[UR44][R44.64], R46 ;  /* 0x0000002e2c003986 */ /* 0x0001e4000c10112c */
[----:B0-----:R-:W-:-:S05]  /*d2ad0*/  PRMT R46, R32, 0x7773, RZ ;  /* 0x00007773202e7816 */ /* 0x001fca00000000ff */
[----:B------:R0:W-:Y:S02]  /*d2ae0*/  @P0 STG.E.U8 desc[UR44][R10.64], R46 ;  /* 0x0000002e0a000986 */ /* 0x0001e4000c10112c */
[----:B0-----:R-:W-:-:S05]  /*d2af0*/  PRMT R46, R33, 0x7770, RZ ;  /* 0x00007770212e7816 */ /* 0x001fca00000000ff */
[----:B------:R0:W-:Y:S04]  /*d2b00*/  @P2 STG.E.U8 desc[UR44][R36.64], R46 ;  /* 0x0000002e24002986 */ /* 0x0001e8000c10112c */
[----:B0-----:R-:W3:Y:S04]  /*d2b10*/  LDL.LU.64 R36, [R1+0x3ca8] ;  /* 0x003ca80001247983 */ /* 0x001ee80000300a00 */
[----:B------:R-:W4:Y:S01]  /*d2b20*/  LDL.LU.64 R2, [R1+0x2168] ;  /* 0x0021680001027983 */ /* 0x000f220000300a00 */
[----:B------:R-:W-:Y:S02]  /*d2b30*/  LOP3.LUT P5, RZ, R38, 0x40000000, RZ, 0xc0, !PT ;  /* 0x4000000026ff7812 */ /* 0x000fe400078ac0ff */
[----:B------:R-:W-:-:S02]  /*d2b40*/  PRMT R46, R33, 0x7771, RZ ;  /* 0x00007771212e7816 */ /* 0x000fc400000000ff */
[----:B------:R-:W-:-:S09]  /*d2b50*/  LOP3.LUT P3, RZ, R38, 0x80000000, RZ, 0xc0, !PT ;  /* 0x8000000026ff7812 */ /* 0x000fd2000786c0ff */
[----:B--2---:R0:W-:Y:S04]  /*d2b60*/  @P5 STG.E.U8 desc[UR44][R34.64], R46 ;  /* 0x0000002e22005986 */ /* 0x0041e8000c10112c */
[----:B0-----:R-:W2:Y:S04]  /*d2b70*/  LDL.LU.64 R34, [R1+0x2160] ;  /* 0x0021600001227983 */ /* 0x001ea80000300a00 */
[----:B------:R-:W2:Y:S04]  /*d2b80*/  LDL.LU.64 R44, [R1+0x2158] ;  /* 0x00215800012c7983 */ /* 0x000ea80000300a00 */
[----:B------:R-:W2:Y:S04]  /*d2b90*/  LDL.LU.64 R42, [R1+0x2150] ;  /* 0x00215000012a7983 */ /* 0x000ea80000300a00 */
[----:B------:R-:W2:Y:S04]  /*d2ba0*/  LDL.LU.64 R4, [R1+0x2148] ;  /* 0x0021480001047983 */ /* 0x000ea80000300a00 */
[----:B------:R-:W2:Y:S04]  /*d2bb0*/  LDL.LU R7, [R1+0xa4] ;  /* 0x0000a40001077983 */ /* 0x000ea80000300800 */
[----:B------:R-:W2:Y:S01]  /*d2bc0*/  LDL.LU.64 R10, [R1+0x2140] ;  /* 0x00214000010a7983 */ /* 0x000ea20000300a00 */
[----:B------:R-:W-:-:S02]  /*d2bd0*/  PRMT R46, R33, 0x7772, RZ ;  /* 0x00007772212e7816 */ /* 0x000fc400000000ff */
[----:B------:R-:W-:-:S03]  /*d2be0*/  LOP3.LUT R38, R38, 0xefffffff, RZ, 0xc0, !PT ;  /* 0xefffffff26267812 */ /* 0x000fc600078ec0ff */
[----:B----4-:R0:W-:Y:S04]  /*d2bf0*/  @P3 STG.E.U8 desc[UR44][R2.64], R46 ;  /* 0x0000002e02003986 */ /* 0x0101e8000c10112c */
[----:B0-----:R-:W4:Y:S01]  /*d2c00*/  LDL.LU R2, [R1+0x94] ;  /* 0x0000940001027983 */ /* 0x001f220000300800 */
[----:B------:R-:W-:-:S03]  /*d2c10*/  PRMT R46, R33, 0x7773, RZ ;  /* 0x00007773212e7816 */ /* 0x000fc600000000ff */
[----:B------:R-:W4:Y:S01]  /*d2c20*/  LDL.LU.64 R32, [R1+0x2138] ;  /* 0x0021380001207983 */ /* 0x000f220000300a00 */
[----:B---3--:R-:W-:-:S13]  /*d2c30*/  LOP3.LUT P6, RZ, R37, 0x800, RZ, 0xc0, !PT ;  /* 0x0000080025ff7812 */ /* 0x008fda00078cc0ff */
[----:B------:R-:W-:Y:S02]  /*d2c40*/  @P6 LOP3.LUT R38, R38, 0x10000000, RZ, 0xfc, !PT ;  /* 0x1000000026266812 */ /* 0x000fe400078efcff */
[C---:B------:R-:W-:Y:S02]  /*d2c50*/  LOP3.LUT P6, RZ, R37.reuse, 0x400, RZ, 0xc0, !PT ;  /* 0x0000040025ff7812 */ /* 0x040fe400078cc0ff */
[----:B------:R-:W-:Y:S02]  /*d2c60*/  LOP3.LUT R38, R38, 0xdfffffff, RZ, 0xc0, !PT ;  /* 0xdfffffff26267812 */ /* 0x000fe400078ec0ff */
[----:B------:R-:W-:-:S09]  /*d2c70*/  LOP3.LUT P0, RZ, R37, 0x1, RZ, 0xc0, !PT ;  /* 0x0000000125ff7812 */ /* 0x000fd2000780c0ff */
        /* <DEDUP_REMOVED lines=8> */
[----:B------:R-:W-:Y:S02]  /*d2d00*/  LOP3.LUT R39, R39, 0xfffffffe, RZ, 0xc0, !PT ;  /* 0xfffffffe27277812 */ /* 0x000fe400078ec0ff */
[----:B------:R-:W-:-:S09]  /*d2d10*/  LOP3.LUT P2, RZ, R37, 0x2, RZ, 0xc0, !PT ;  /* 0x0000000225ff7812 */ /* 0x000fd2000784c0ff */
[----:B------:R-:W-:Y:S02]  /*d2d20*/  @P6 LOP3.LUT R39, R39, 0x1, RZ, 0xfc, !PT ;  /* 0x0000000127276812 */ /* 0x000fe400078efcff */
[----:B------:R-:W-:Y:S02]  /*d2d30*/  LOP3.LUT P6, RZ, R37, 0x40, RZ, 0xc0, !PT ;  /* 0x0000004025ff7812 */ /* 0x000fe400078cc0ff */
[----:B------:R-:W-:Y:S01]  /*d2d40*/  LOP3.LUT R39, R39, 0xfffffffd, RZ, 0xc0, !PT ;  /* 0xfffffffd27277812 */ /* 0x000fe200078ec0ff */
[----:B--2---:R0:W-:Y:S04]  /*d2d50*/  @P0 STG.E.U8 desc[UR44][R34.64], R46 ;  /* 0x0000002e22000986 */ /* 0x0041e8000c10112c */
[----:B0-----:R-:W2:Y:S04]  /*d2d60*/  LDL.LU.64 R34, [R1+0x2130] ;  /* 0x0021300001227983 */ /* 0x001ea80000300a00 */
[----:B------:R-:W3:Y:S04]  /*d2d70*/  LDL.LU.64 R14, [R1+0x2128] ;  /* 0x00212800010e7983 */ /* 0x000ee80000300a00 */
[----:B------:R-:W3:Y:S01]  /*d2d80*/  LDL.LU.64 R12, [R1+0x2120] ;  /* 0x00212000010c7983 */ /* 0x000ee20000300a00 */
[----:B------:R-:W-:-:S02]  /*d2d90*/  PRMT R46, R7, 0x7770, RZ ;  /* 0x00007770072e7816 */ /* 0x000fc400000000ff */
[----:B------:R-:W-:Y:S02]  /*d2da0*/  @P6 LOP3.LUT R39, R39, 0x2, RZ, 0xfc, !PT ;  /* 0x0000000227276812 */ /* 0x000fe400078efcff */
[----:B------:R-:W-:Y:S01]  /*d2db0*/  LOP3.LUT P6, RZ, R37, 0x20, RZ, 0xc0, !PT ;  /* 0x0000002025ff7812 */ /* 0x000fe200078cc0ff */
[----:B------:R0:W-:Y:S01]  /*d2dc0*/  @P2 STG.E.U8 desc[UR44][R44.64], R46 ;  /* 0x0000002e2c002986 */ /* 0x0001e2000c10112c */
[----:B------:R-:W-:-:S03]  /*d2dd0*/  LOP3.LUT R39, R39, 0xfffffffb, RZ, 0xc0, !PT ;  /* 0xfffffffb27277812 */ /* 0x000fc600078ec0ff */
[----:B0-----:R-:W3:Y:S04]  /*d2de0*/  LDL.LU R44, [R1+0xa8] ;  /* 0x0000a800012c7983 */ /* 0x001ee80000300800 */
[----:B------:R-:W3:Y:S04]  /*d2df0*/  LDL.LU.64 R54, [R1+0x2110] ;  /* 0x0021100001367983 */ /* 0x000ee80000300a00 */
[----:B------:R-:W-:Y:S02]  /*d2e00*/  @P6 LOP3.LUT R39, R39, 0x4, RZ, 0xfc, !PT ;  /* 0x0000000427276812 */ /* 0x000fe400078efcff */
[C---:B------:R-:W-:Y:S01]  /*d2e10*/  LOP3.LUT P6, RZ, R37.reuse, 0x10, RZ, 0xc0, !PT ;  /* 0x0000001025ff7812 */ /* 0x040fe200078cc0ff */
[----:B------:R-:W3:Y:S01]  /*d2e20*/  LDL.LU.64 R56, [R1+0x2108] ;  /* 0x0021080001387983 */ /* 0x000ee20000300a00 */
[----:B------:R-:W-:-:S02]  /*d2e30*/  LOP3.LUT P5, RZ, R37, 0x4, RZ, 0xc0, !PT ;  /* 0x0000000425ff7812 */ /* 0x000fc400078ac0ff */
[----:B------:R-:W-:Y:S02]  /*d2e40*/  LOP3.LUT R39, R39, 0xfffffff7, RZ, 0xc0, !PT ;  /* 0xfffffff727277812 */ /* 0x000fe400078ec0ff */
[----:B------:R-:W-:Y:S01]  /*d2e50*/  PRMT R46, R7, 0x7771, RZ ;  /* 0x00007771072e7816 */ /* 0x000fe200000000ff */
[----:B------:R-:W3:Y:S04]  /*d2e60*/  LDL.LU R45, [R1+0x98] ;  /* 0x00009800012d7983 */ /* 0x000ee80000300800 */
[----:B------:R-:W3:Y:S04]  /*d2e70*/  LDL.LU.64 R58, [R1+0x2100] ;  /* 0x00210000013a7983 */ /* 0x000ee80000300a00 */
[----:B------:R-:W3:Y:S01]  /*d2e80*/  LDL.LU.64 R60, [R1+0x20f8] ;  /* 0x0020f800013c7983 */ /* 0x000ee20000300a00 */
[----:B------:R-:W-:-:S02]  /*d2e90*/  @P6 LOP3.LUT R39, R39, 0x8, RZ, 0xfc, !PT ;  /* 0x0000000827276812 */ /* 0x000fc400078efcff */
[----:B------:R-:W-:Y:S01]  /*d2ea0*/  LOP3.LUT P6, RZ, R37, 0x8, RZ, 0xc0, !PT ;  /* 0x0000000825ff7812 */ /* 0x000fe200078cc0ff */
[----:B------:R0:W-:Y:S02]  /*d2eb0*/  @P5 STG.E.U8 desc[UR44][R42.64], R46 ;  /* 0x0000002e2a005986 */ /* 0x0001e4000c10112c */
[----:B0-----:R-:W-:Y:S02]  /*d2ec0*/  PRMT R46, R7, 0x7772, RZ ;  /* 0x00007772072e7816 */ /* 0x001fe400000000ff */
[----:B------:R-:W3:Y:S08]  /*d2ed0*/  LDL.LU.64 R42, [R1+0x20f0] ;  /* 0x0020f000012a7983 */ /* 0x000ef00000300a00 */
[----:B------:R0:W-:Y:S01]  /*d2ee0*/  @P6 STG.E.U8 desc[UR44][R4.64], R46 ;  /* 0x0000002e04006986 */ /* 0x0001e2000c10112c */
[----:B------:R-:W-:-:S02]  /*d2ef0*/  LOP3.LUT P6, RZ, R39, 0x8, RZ, 0xc0, !PT ;  /* 0x0000000827ff7812 */ /* 0x000fc400078cc0ff */
[----:B0-----:R-:W-:Y:S01]  /*d2f00*/  PRMT R46, R7, 0x7773, RZ ;  /* 0x00007773072e7816 */ /* 0x001fe200000000ff */
[----:B------:R-:W3:Y:S04]  /*d2f10*/  LDL.LU.64 R4, [R1+0x20e8] ;  /* 0x0020e80001047983 */ /* 0x000ee80000300a00 */
[----:B------:R-:W3:Y:S06]  /*d2f20*/  LDL.LU.64 R6, [R1+0x20e0] ;  /* 0x0020e00001067983 */ /* 0x000eec0000300a00 */
[----:B------:R0:W-:Y:S01]  /*d2f30*/  @P6 STG.E.U8 desc[UR44][R10.64], R46 ;  /* 0x0000002e0a006986 */ /* 0x0001e2000c10112c */
[----:B------:R-:W-:-:S03]  /*d2f40*/  LOP3.LUT P6, RZ, R39, 0x4, RZ, 0xc0, !PT ;  /* 0x0000000427ff7812 */ /* 0x000fc600078cc0ff */
[----:B0-----:R-:W3:Y:S04]  /*d2f50*/  LDL.LU.64 R10, [R1+0x20d8] ;  /* 0x0020d800010a7983 */ /* 0x001ee80000300a00 */
[----:B------:R-:W3:Y:S01]  /*d2f60*/  LDL.LU R3, [R1+0xac] ;  /* 0x0000ac0001037983 */ /* 0x000ee20000300800 */
[----:B----4-:R-:W-:-:S05]  /*d2f70*/  PRMT R46, R2, 0x7770, RZ ;  /* 0x00007770022e7816 */ /* 0x010fca00000000ff */
[----:B------:R0:W-:Y:S04]  /*d2f80*/  @P6 STG.E.U8 desc[UR44][R32.64], R46 ;  /* 0x0000002e20006986 */ /* 0x0001e8000c10112c */
[----:B0-----:R-:W4:Y:S01]  /*d2f90*/  LDL.LU.64 R32, [R1+0x20d0] ;  /* 0x0020d00001207983 */ /* 0x001f220000300a00 */
[----:B------:R-:W-:Y:S02]  /*d2fa0*/  LOP3.LUT P6, RZ, R39, 0x2, RZ, 0xc0, !PT ;  /* 0x0000000227ff7812 */ /* 0x000fe400078cc0ff */
[----:B------:R-:W-:Y:S02]  /*d2fb0*/  PRMT R46, R2, 0x7771, RZ ;  /* 0x00007771022e7816 */ /* 0x000fe400000000ff */
[C---:B------:R-:W-:Y:S02]  /*d2fc0*/  LOP3.LUT P1, RZ, R37.reuse, 0x1000, RZ, 0xc0, !PT ;  /* 0x0000100025ff7812 */ /* 0x040fe4000782c0ff */
[----:B------:R-:W-:-:S02]  /*d2fd0*/  LOP3.LUT P4, RZ, R37, 0x2000, RZ, 0xc0, !PT ;  /* 0x0000200025ff7812 */ /* 0x000fc4000788c0ff */
[C---:B------:R-:W-:Y:S02]  /*d2fe0*/  LOP3.LUT P3, RZ, R37.reuse, 0x4000, RZ, 0xc0, !PT ;  /* 0x0000400025ff7812 */ /* 0x040fe4000786c0ff */
[C---:B------:R-:W-:Y:S02]  /*d2ff0*/  LOP3.LUT P0, RZ, R37.reuse, 0x8000, RZ, 0xc0, !PT ;  /* 0x0000800025ff7812 */ /* 0x040fe4000780c0ff */
[C---:B------:R-:W-:Y:S02]  /*d3000*/  LOP3.LUT P2, RZ, R37.reuse, 0x10000, RZ, 0xc0, !PT ;  /* 0x0001000025ff7812 */ /* 0x040fe4000784c0ff */
[----:B------:R-:W-:Y:S01]  /*d3010*/  LOP3.LUT P5, RZ, R37, 0x20000, RZ, 0xc0, !PT ;  /* 0x0002000025ff7812 */ /* 0x000fe200078ac0ff */
[----:B--2---:R0:W-:Y:S01]  /*d3020*/  @P6 STG.E.U8 desc[UR44][R34.64], R46 ;  /* 0x0000002e22006986 */ /* 0x0041e2000c10112c */
[----:B------:R-:W-:Y:S02]  /*d3030*/  LOP3.LUT P6, RZ, R39, 0x1, RZ, 0xc0, !PT ;  /* 0x0000000127ff7812 */ /* 0x000fe400078cc0ff */
[----:B------:R-:W-:Y:S01]  /*d3040*/  PRMT R39, R2, 0x7772, RZ ;  /* 0x0000777202277816 */ /* 0x000fe200000000ff */
[----:B0-----:R-:W2:Y:S10]  /*d3050*/  LDL.LU.64 R34, [R1+0x3ca0] ;  /* 0x003ca00001227983 */ /* 0x001eb40000300a00 */
[----:B---3--:R0:W-:Y:S01]  /*d3060*/  @P6 STG.E.U8 desc[UR44][R14.64], R39 ;  /* 0x000000270e006986 */ /* 0x0081e2000c10112c */
        /* <DEDUP_REMOVED lines=23> */
[----:B----4-:R0:W-:Y:S04]  /*d31e0*/  @P5 STG.E.U8 desc[UR44][R32.64], R39 ;  /* 0x0000002720005986 */ /* 0x0101e8000c10112c */
[----:B0-----:R-:W3:Y:S04]  /*d31f0*/  LDL.LU.64 R32, [R1+0x20c8] ;  /* 0x0020c80001207983 */ /* 0x001ee80000300a00 */
[----:B------:R-:W4:Y:S04]  /*d3200*/  LDL.LU.64 R42, [R1+0x20c0] ;  /* 0x0020c000012a7983 */ /* 0x000f280000300a00 */
[----:B------:R-:W2:Y:S04]  /*d3210*/  LDL.LU.64 R10, [R1+0x20b0] ;  /* 0x0020b000010a7983 */ /* 0x000ea80000300a00 */
[----:B------:R-:W2:Y:S04]  /*d3220*/  LDL.LU.64 R4, [R1+0x2090] ;  /* 0x0020900001047983 */ /* 0x000ea80000300a00 */
[----:B------:R-:W2:Y:S04]  /*d3230*/  LDL.LU.64 R6, [R1+0x2088] ;  /* 0x0020880001067983 */ /* 0x000ea80000300a00 */
[----:B------:R-:W2:Y:S04]  /*d3240*/  LDL.LU.64 R44, [R1+0x2080] ;  /* 0x00208000012c7983 */ /* 0x000ea80000300a00 */
[----:B------:R-:W2:Y:S01]  /*d3250*/  LDL.LU R54, [R1+0x9c] ;  /* 0x00009c0001367983 */ /* 0x000ea20000300800 */
[----:B------:R-:W-:-:S02]  /*d3260*/  LOP3.LUT P3, RZ, R37, 0x40000, RZ, 0xc0, !PT ;  /* 0x0004000025ff7812 */ /* 0x000fc4000786c0ff */
[----:B------:R-:W-:Y:S02]  /*d3270*/  PRMT R39, R3, 0x7771, RZ ;  /* 0x0000777103277816 */ /* 0x000fe400000000ff */
        /* <DEDUP_REMOVED lines=18> */
[----:B------:R-:W-:Y:S01]  /*d33a0*/  LOP3.LUT P6, RZ, R37, 0x1000000, RZ, 0xc0, !PT ;  /* 0x0100000025ff7812 */ /* 0x000fe200078cc0ff */
[----:B---3--:R0:W-:Y:S04]  /*d33b0*/  @P3 STG.E.U8 desc[UR44][R32.64], R39 ;  /* 0x0000002720003986 */ /* 0x0081e8000c10112c */
[----:B0-----:R-:W3:Y:S04]  /*d33c0*/  LDL.LU.64 R32, [R1+0x2070] ;  /* 0x0020700001207983 */ /* 0x001ee80000300a00 */
[----:B------:R-:W3:Y:S04]  /*d33d0*/  LDL.LU R55, [R1+0x80] ;  /* 0x0000800001377983 */ /* 0x000ee80000300800 */
[----:B------:R-:W3:Y:S04]  /*d33e0*/  LDL.LU.64 R46, [R1+0x2050] ;  /* 0x00205000012e7983 */ /* 0x000ee80000300a00 */
[----:B------:R-:W3:Y:S01]  /*d33f0*/  LDL.LU.64 R14, [R1+0x2048] ;  /* 0x00204800010e7983 */ /* 0x000ee20000300a00 */
[----:B------:R-:W-:-:S03]  /*d3400*/  LOP3.LUT R38, R38, 0xfbffffff, RZ, 0xc0, !PT ;  /* 0xfbffffff26267812 */ /* 0x000fc600078ec0ff */
[----:B------:R-:W3:Y:S01]  /*d3410*/  LDL.LU.64 R12, [R1+0x2040] ;  /* 0x00204000010c7983 */ /* 0x000ee20000300a00 */
[C---:B------:R-:W-:Y:S02]  /*d3420*/  LOP3.LUT P0, RZ, R37.reuse, 0x80000, RZ, 0xc0, !PT ;  /* 0x0008000025ff7812 */ /* 0x040fe4000780c0ff */
[C---:B------:R-:W-:Y:S02]  /*d3430*/  LOP3.LUT P2, RZ, R37.reuse, 0x100000, RZ, 0xc0, !PT ;  /* 0x0010000025ff7812 */ /* 0x040fe4000784c0ff */
[----:B------:R-:W-:Y:S02]  /*d3440*/  @P6 LOP3.LUT R38, R38, 0x4000000, RZ, 0xfc, !PT ;  /* 0x0400000026266812 */ /* 0x000fe400078efcff */
[C---:B------:R-:W-:Y:S02]  /*d3450*/  LOP3.LUT P6, RZ, R37.reuse, 0x800000, RZ, 0xc0, !PT ;  /* 0x0080000025ff7812 */ /* 0x040fe400078cc0ff */
[C---:B------:R-:W-:Y:S02]  /*d3460*/  LOP3.LUT P5, RZ, R37.reuse, 0x200000, RZ, 0xc0, !PT ;  /* 0x0020000025ff7812 */ /* 0x040fe400078ac0ff */
[----:B------:R-:W-:-:S02]  /*d3470*/  LOP3.LUT P1, RZ, R37, 0x80000000, RZ, 0xc0, !PT ;  /* 0x8000000025ff7812 */ /* 0x000fc4000782c0ff */
[----:B------:R-:W-:Y:S01]  /*d3480*/  LOP3.LUT R38, R38, 0xf7ffffff, RZ, 0xc0, !PT ;  /* 0xf7ffffff26267812 */ /* 0x000fe200078ec0ff */
[----:B------:R-:W3:Y:S06]  /*d3490*/  LDL.LU.64 R56, [R1+0x2028] ;  /* 0x0020280001387983 */ /* 0x000eec0000300a00 */
[----:B------:R-:W-:Y:S02]  /*d34a0*/  @P6 LOP3.LUT R38, R38, 0x8000000, RZ, 0xfc, !PT ;  /* 0x0800000026266812 */ /* 0x000fe400078efcff */
[----:B------:R-:W-:Y:S02]  /*d34b0*/  LOP3.LUT P6, RZ, R37, 0x400000, RZ, 0xc0, !PT ;  /* 0x0040000025ff7812 */ /* 0x000fe400078cc0ff */
[----:B------:R-:W-:-:S05]  /*d34c0*/  PRMT R37, R3, 0x7772, RZ ;  /* 0x0000777203257816 */ /* 0x000fca00000000ff */
[----:B----4-:R0:W-:Y:S02]  /*d34d0*/  @P0 STG.E.U8 desc[UR44][R42.64], R37 ;  /* 0x000000252a000986 */ /* 0x0101e4000c10112c */
[----:B0-----:R-:W-:-:S05]  /*d34e0*/  PRMT R37, R3, 0x7773, RZ ;  /* 0x0000777303257816 */ /* 0x001fca00000000ff */
[----:B--2---:R0:W-:Y:S04]  /*d34f0*/  @P2 STG.E.U8 desc[UR44][R10.64], R37 ;  /* 0x000000250a002986 */ /* 0x0041e8000c10112c */
[----:B0-----:R-:W2:Y:S04]  /*d3500*/  LDL.LU R10, [R1+0x70] ;  /* 0x00007000010a7983 */ /* 0x001ea80000300800 */
[----:B------:R-:W4:Y:S01]  /*d3510*/  LDL.LU.64 R58, [R1+0x2008] ;  /* 0x00200800013a7983 */ /* 0x000f220000300a00 */
[----:B------:R-:W-:-:S03]  /*d3520*/  PRMT R37, R54, 0x7770, RZ ;  /* 0x0000777036257816 */ /* 0x000fc600000000ff */
[----:B------:R-:W4:Y:S04]  /*d3530*/  LDL.LU.64 R60, [R1+0x2000] ;  /* 0x00200000013c7983 */ /* 0x000f280000300a00 */
[----:B------:R-:W4:Y:S04]  /*d3540*/  LDL.LU R11, [R1+0x84] ;  /* 0x00008400010b7983 */ /* 0x000f280000300800 */
[----:B------:R0:W-:Y:S04]  /*d3550*/  @P5 STG.E.U8 desc[UR44][R4.64], R37 ;  /* 0x0000002504005986 */ /* 0x0001e8000c10112c */
[----:B------:R-:W4:Y:S04]  /*d3560*/  LDL.LU.64 R42, [R1+0x1ff8] ;  /* 0x001ff800012a7983 */ /* 0x000f280000300a00 */
[----:B------:R-:W4:Y:S01]  /*d3570*/  LDL.LU.64 R2, [R1+0x1fe8] ;  /* 0x001fe80001027983 */ /* 0x000f220000300a00 */
[----:B0-----:R-:W-:-:S03]  /*d3580*/  PRMT R37, R54, 0x7771, RZ ;  /* 0x0000777136257816 */ /* 0x001fc600000000ff */
[----:B------:R-:W4:Y:S04]  /*d3590*/  LDL.LU.64 R4, [R1+0x1fc8] ;  /* 0x001fc80001047983 */ /* 0x000f280000300a00 */
[----:B------:R0:W-:Y:S01]  /*d35a0*/  @P6 STG.E.U8 desc[UR44][R6.64], R37 ;  /* 0x0000002506006986 */ /* 0x0001e2000c10112c */
[----:B------:R-:W-:Y:S02]  /*d35b0*/  LOP3.LUT P6, RZ, R38, 0x8000000, RZ, 0xc0, !PT ;  /* 0x0800000026ff7812 */ /* 0x000fe400078cc0ff */
        /* <DEDUP_REMOVED lines=21> */
[----:B--2---:R-:W-:-:S11]  /*d3710*/  PRMT R37, R10, 0x7770, RZ ;  /* 0x000077700a257816 */ /* 0x004fd600000000ff */
[----:B----4-:R0:W-:Y:S01]  /*d3720*/  @P6 STG.E.U8 desc[UR44][R58.64], R37 ;  /* 0x000000253a006986 */ /* 0x0101e2000c10112c */
[----:B------:R-:W-:Y:S02]  /*d3730*/  LOP3.LUT P6, RZ, R38, 0x100000, RZ, 0xc0, !PT ;  /* 0x0010000026ff7812 */ /* 0x000fe400078cc0ff */
[----:B------:R-:W-:Y:S02]  /*d3740*/  LOP3.LUT P4, RZ, R36, 0x1, RZ, 0xc0, !PT ;  /* 0x0000000124ff7812 */ /* 0x000fe4000788c0ff */
[----:B0-----:R-:W-:-:S09]  /*d3750*/  PRMT R37, R10, 0x7771, RZ ;  /* 0x000077710a257816 */ /* 0x001fd200000000ff */
[----:B------:R0:W-:Y:S01]  /*d3760*/  @P6 STG.E.U8 desc[UR44][R60.64], R37 ;  /* 0x000000253c006986 */ /* 0x0001e2000c10112c */
        /* <DEDUP_REMOVED lines=38> */
[----:B--2---:R-:W-:-:S05]  /*d39d0*/  PRMT R37, R10, 0x7770, RZ ;  /* 0x000077700a257816 */ /* 0x004fca00000000ff */
[----:B------:R0:W-:Y:S04]  /*d39e0*/  @P3 STG.E.U8 desc[UR44][R32.64], R37 ;  /* 0x0000002520003986 */ /* 0x0001e8000c10112c */
[----:B0-----:R-:W2:Y:S04]  /*d39f0*/  LDL.LU.64 R32, [R1+0x1f30] ;  /* 0x001f300001207983 */ /* 0x001ea80000300a00 */
[----:B------:R-:W2:Y:S04]  /*d3a00*/  LDL.LU.64 R46, [R1+0x1f28] ;  /* 0x001f2800012e7983 */ /* 0x000ea80000300a00 */
[----:B------:R-:W2:Y:S04]  /*d3a10*/  LDL.LU R59, [R1+0x78] ;  /* 0x00007800013b7983 */ /* 0x000ea80000300800 */
[----:B------:R-:W2:Y:S04]  /*d3a20*/  LDL.LU.64 R14, [R1+0x1f18] ;  /* 0x001f1800010e7983 */ /* 0x000ea80000300a00 */
[----:B------:R-:W2:Y:S04]  /*d3a30*/  LDL.LU.64 R12, [R1+0x1ef8] ;  /* 0x001ef800010c7983 */ /* 0x000ea80000300a00 */
[----:B------:R-:W2:Y:S01]  /*d3a40*/  LDL.LU.64 R54, [R1+0x1ef0] ;  /* 0x001ef00001367983 */ /* 0x000ea20000300a00 */
[----:B------:R-:W-:-:S02]  /*d3a50*/  @P6 LOP3.LUT R38, R38, 0x10000, RZ, 0xfc, !PT ;  /* 0x0001000026266812 */ /* 0x000fc400078efcff */
[C---:B------:R-:W-:Y:S01]  /*d3a60*/  LOP3.LUT P6, RZ, R36.reuse, 0x1000, RZ, 0xc0, !PT ;  /* 0x0000100024ff7812 */ /* 0x040fe200078cc0ff */
[----:B------:R-:W2:Y:S01]  /*d3a70*/  LDL.LU.64 R56, [R1+0x1ee8] ;  /* 0x001ee80001387983 */ /* 0x000ea20000300a00 */
[----:B------:R-:W-:Y:S02]  /*d3a80*/  LOP3.LUT P0, RZ, R36, 0x40, RZ, 0xc0, !PT ;  /* 0x0000004024ff7812 */ /* 0x000fe4000780c0ff */
[----:B------:R-:W-:Y:S01]  /*d3a90*/  LOP3.LUT R38, R38, 0xfffdffff, RZ, 0xc0, !PT ;  /* 0xfffdffff26267812 */ /* 0x000fe200078ec0ff */
[----:B------:R-:W2:Y:S04]  /*d3aa0*/  LDL.LU R11, [R1+0x8c] ;  /* 0x00008c00010b7983 */ /* 0x000ea80000300800 */
[----:B------:R-:W2:Y:S01]  /*d3ab0*/  LDL.LU.64 R60, [R1+0x1ed8] ;  /* 0x001ed800013c7983 */ /* 0x000ea20000300a00 */
[----:B------:R-:W-:-:S02]  /*d3ac0*/  LOP3.LUT P2, RZ, R36, 0x80, RZ, 0xc0, !PT ;  /* 0x0000008024ff7812 */ /* 0x000fc4000784c0ff */
[----:B------:R-:W-:Y:S02]  /*d3ad0*/  PRMT R37, R10, 0x7771, RZ ;  /* 0x000077710a257816 */ /* 0x000fe400000000ff */
[----:B------:R-:W-:Y:S01]  /*d3ae0*/  LOP3.LUT P5, RZ, R36, 0x100, RZ, 0xc0, !PT ;  /* 0x0000010024ff7812 */ /* 0x000fe200078ac0ff */
[----:B------:R-:W2:Y:S01]  /*d3af0*/  LDL.LU.64 R42, [R1+0x1ec8] ;  /* 0x001ec800012a7983 */ /* 0x000ea20000300a00 */
[----:B------:R-:W-:Y:S02]  /*d3b00*/  @P6 LOP3.LUT R38, R38, 0x20000, RZ, 0xfc, !PT ;  /* 0x0002000026266812 */ /* 0x000fe400078efcff */
[----:B------:R-:W-:Y:S02]  /*d3b10*/  LOP3.LUT P6, RZ, R36, 0x800, RZ, 0xc0, !PT ;  /* 0x0000080024ff7812 */ /* 0x000fe400078cc0ff */
[----:B------:R-:W-:-:S11]  /*d3b20*/  LOP3.LUT R38, R38, 0xfffbffff, RZ, 0xc0, !PT ;  /* 0xfffbffff26267812 */ /* 0x000fd600078ec0ff */
[----:B------:R-:W-:Y:S02]  /*d3b30*/  @P6 LOP3.LUT R38, R38, 0x40000, RZ, 0xfc, !PT ;  /* 0x0004000026266812 */ /* 0x000fe400078efcff */
[----:B------:R-:W-:Y:S01]  /*d3b40*/  LOP3.LUT P6, RZ, R36, 0x400, RZ, 0xc0, !PT ;  /* 0x0000040024ff7812 */ /* 0x000fe200078cc0ff */
[----:B---3--:R0:W-:Y:S01]  /*d3b50*/  @P0 STG.E.U8 desc[UR44][R2.64], R37 ;  /* 0x0000002502000986 */ /* 0x0081e2000c10112c */
[----:B------:R-:W-:Y:S02]  /*d3b60*/  LOP3.LUT R38, R38, 0xfff7ffff, RZ, 0xc0, !PT ;  /* 0xfff7ffff26267812 */ /* 0x000fe400078ec0ff */
[----:B0-----:R-:W-:-:S09]  /*d3b70*/  PRMT R37, R10, 0x7772, RZ ;  /* 0x000077720a257816 */ /* 0x001fd200000000ff */
[----:B------:R-:W-:Y:S02]  /*d3b80*/  @P6 LOP3.LUT R38, R38, 0x80000, RZ, 0xfc, !PT ;  /* 0x0008000026266812 */ /* 0x000fe400078efcff */
[----:B------:R-:W-:Y:S01]  /*d3b90*/  LOP3.LUT P6, RZ, R36, 0x200, RZ, 0xc0, !PT ;  /* 0x0000020024ff7812 */ /* 0x000fe200078cc0ff */
[----:B------:R-:W3:Y:S04]  /*d3ba0*/  LDL.LU.64 R2, [R1+0x1ec0] ;  /* 0x001ec00001027983 */ /* 0x000ee80000300a00 */
[----:B----4-:R0:W-:Y:S02]  /*d3bb0*/  @P2 STG.E.U8 desc[UR44][R4.64], R37 ;  /* 0x0000002504002986 */ /* 0x0101e4000c10112c */
[----:B0-----:R-:W-:Y:S02]  /*d3bc0*/  PRMT R37, R10, 0x7773, RZ ;  /* 0x000077730a257816 */ /* 0x001fe400000000ff */
[----:B------:R-:W4:Y:S04]  /*d3bd0*/  LDL.LU.64 R4, [R1+0x1eb8] ;  /* 0x001eb80001047983 */ /* 0x000f280000300a00 */
[----:B------:R0:W-:Y:S02]  /*d3be0*/  @P5 STG.E.U8 desc[UR44][R6.64], R37 ;  /* 0x0000002506005986 */ /* 0x0001e4000c10112c */
[----:B0-----:R-:W-:-:S02]  /*d3bf0*/  PRMT R37, R58, 0x7770, RZ ;  /* 0x000077703a257816 */ /* 0x001fc400000000ff */
[----:B------:R-:W4:Y:S04]  /*d3c00*/  LDL.LU.64 R6, [R1+0x1eb0] ;  /* 0x001eb00001067983 */ /* 0x000f280000300a00 */
[----:B------:R0:W-:Y:S01]  /*d3c10*/  @P6 STG.E.U8 desc[UR44][R44.64], R37 ;  /* 0x000000252c006986 */ /* 0x0001e2000c10112c */
[----:B------:R-:W-:-:S03]  /*d3c20*/  LOP3.LUT P6, RZ, R38, 0x80000, RZ, 0xc0, !PT ;  /* 0x0008000026ff7812 */ /* 0x000fc600078cc0ff */
[----:B0-----:R-:W4:Y:S04]  /*d3c30*/  LDL.LU.64 R44, [R1+0x1ea0] ;  /* 0x001ea000012c7983 */ /* 0x001f280000300a00 */
[----:B------:R-:W4:Y:S01]  /*d3c40*/  LDL.LU R10, [R1+0x7c] ;  /* 0x00007c00010a7983 */ /* 0x000f220000300800 */
[----:B------:R-:W-:-:S05]  /*d3c50*/  PRMT R37, R58, 0x7771, RZ ;  /* 0x000077713a257816 */ /* 0x000fca00000000ff */
        /* <DEDUP_REMOVED lines=25> */
[C---:B------:R-:W-:Y:S02]  /*d3df0*/  LOP3.LUT P3, RZ, R36.reuse, 0x100000, RZ, 0xc0, !PT ;  /* 0x0010000024ff7812 */ /* 0x040fe4000786c0ff */
[----:B------:R-:W-:Y:S02]  /*d3e00*/  LOP3.LUT P0, RZ, R36, 0x200000, RZ, 0xc0, !PT ;  /* 0x0020000024ff7812 */ /* 0x000fe4000780c0ff */
[----:B0-----:R-:W-:-:S05]  /*d3e10*/  PRMT R37, R11, 0x7771, RZ ;  /* 0x000077710b257816 */ /* 0x001fca00000000ff */
[----:B---3--:R0:W-:Y:S01]  /*d3e20*/  @P1 STG.E.U8 desc[UR44][R2.64], R37 ;  /* 0x0000002502001986 */ /* 0x0081e2000c10112c */
[----:B------:R-:W-:Y:S02]  /*d3e30*/  LOP3.LUT P2, RZ, R36, 0x400000, RZ, 0xc0, !PT ;  /* 0x0040000024ff7812 */ /* 0x000fe4000784c0ff */
[----:B0-----:R-:W-:-:S05]  /*d3e40*/  PRMT R37, R11, 0x7772, RZ ;  /* 0x000077720b257816 */ /* 0x001fca00000000ff */
[----:B----4-:R0:W-:Y:S01]  /*d3e50*/  @P4 STG.E.U8 desc[UR44][R4.64], R37 ;  /* 0x0000002504004986 */ /* 0x0101e2000c10112c */
[----:B------:R-:W-:Y:S02]  /*d3e60*/  LOP3.LUT P5, RZ, R36, 0x800000, RZ, 0xc0, !PT ;  /* 0x0080000024ff7812 */ /* 0x000fe400078ac0ff */
[----:B0-----:R-:W-:-:S05]  /*d3e70*/  PRMT R37, R11, 0x7773, RZ ;  /* 0x000077730b257816 */ /* 0x001fca00000000ff */
[----:B------:R0:W-:Y:S02]  /*d3e80*/  @P3 STG.E.U8 desc[UR44][R6.64], R37 ;  /* 0x0000002506003986 */ /* 0x0001e4000c10112c */
[----:B0-----:R-:W-:-:S05]  /*d3e90*/  PRMT R37, R10, 0x7770, RZ ;  /* 0x000077700a257816 */ /* 0x001fca00000000ff */
[----:B------:R0:W-:Y:S02]  /*d3ea0*/  @P0 STG.E.U8 desc[UR44][R44.64], R37 ;  /* 0x000000252c000986 */ /* 0x0001e4000c10112c */
[----:B0-----:R-:W-:-:S05]  /*d3eb0*/  PRMT R37, R10, 0x7771, RZ ;  /* 0x000077710a257816 */ /* 0x001fca00000000ff */
[----:B--2---:R0:W-:Y:S02]  /*d3ec0*/  @P2 STG.E.U8 desc[UR44][R32.64], R37 ;  /* 0x0000002520002986 */ /* 0x0041e4000c10112c */
[----:B0-----:R-:W-:-:S05]  /*d3ed0*/  PRMT R37, R10, 0x7772, RZ ;  /* 0x000077720a257816 */ /* 0x001fca00000000ff */
[----:B------:R0:W-:Y:S04]  /*d3ee0*/  @P5 STG.E.U8 desc[UR44][R34.64], R37 ;  /* 0x0000002522005986 */ /* 0x0001e8000c10112c */
[----:B0-----:R-:W2:Y:S04]  /*d3ef0*/  LDL.LU.64 R34, [R1+0x3c98] ;  /* 0x003c980001227983 */ /* 0x001ea80000300a00 */
[----:B------:R-:W3:Y:S04]  /*d3f00*/  LDL.LU.64 R32, [R1+0x1e88] ;  /* 0x001e880001207983 */ /* 0x000ee80000300a00 */
[----:B------:R-:W4:Y:S04]  /*d3f10*/  LDL.LU.64 R42, [R1+0x1e80] ;  /* 0x001e8000012a7983 */ /* 0x000f280000300a00 */
[----:B------:R-:W4:Y:S04]  /*d3f20*/  LDL.LU.64 R2, [R1+0x1e78] ;  /* 0x001e780001027983 */ /* 0x000f280000300a00 */
[----:B------:R-:W4:Y:S04]  /*d3f30*/  LDL.LU.64 R4, [R1+0x1e70] ;  /* 0x001e700001047983 */ /* 0x000f280000300a00 */
[----:B------:R-:W4:Y:S04]  /*d3f40*/  LDL.LU R11, [R1+0xf0] ;  /* 0x0000f000010b7983 */ /* 0x000f280000300800 */
[----:B------:R-:W4:Y:S04]  /*d3f50*/  LDL.LU.64 R6, [R1+0x1e68] ;  /* 0x001e680001067983 */ /* 0x000f280000300a00 */
[----:B------:R-:W4:Y:S01]  /*d3f60*/  LDL.LU R58, [R1+0xe0] ;  /* 0x0000e000013a7983 */ /* 0x000f220000300800 */
[----:B------:R-:W-:-:S03]  /*d3f70*/  LOP3.LUT P3, RZ, R36, 0x1000000, RZ, 0xc0, !PT ;  /* 0x0100000024ff7812 */ /* 0x000fc6000786c0ff */
[----:B------:R-:W4:Y:S01]  /*d3f80*/  LDL.LU.64 R44, [R1+0x1e60] ;  /* 0x001e6000012c7983 */ /* 0x000f220000300a00 */
[----:B------:R-:W-:Y:S02]  /*d3f90*/  PRMT R37, R10, 0x7773, RZ ;  /* 0x000077730a257816 */ /* 0x000fe400000000ff */
[----:B------:R-:W-:Y:S02]  /*d3fa0*/  LOP3.LUT R38, R38, 0xffffffef, RZ, 0xc0, !PT ;  /* 0xffffffef26267812 */ /* 0x000fe400078ec0ff */
[C---:B------:R-:W-:Y:S02]  /*d3fb0*/  LOP3.LUT P0, RZ, R36.reuse, 0x2000000, RZ, 0xc0, !PT ;  /* 0x0200000024ff7812 */ /* 0x040fe4000780c0ff */
[C---:B------:R-:W-:Y:S02]  /*d3fc0*/  LOP3.LUT P2, RZ, R36.reuse, 0x4000000, RZ, 0xc0, !PT ;  /* 0x0400000024ff7812 */ /* 0x040fe4000784c0ff */
[----:B------:R-:W-:Y:S01]  /*d3fd0*/  LOP3.LUT P5, RZ, R36, 0x8000000, RZ, 0xc0, !PT ;  /* 0x0800000024ff7812 */ /* 0x000fe200078ac0ff */
[----:B---3--:R0:W-:Y:S04]  /*d3fe0*/  @P3 STG.E.U8 desc[UR44][R32.64], R37 ;  /* 0x0000002520003986 */ /* 0x0081e8000c10112c */
[----:B0-----:R-:W3:Y:S01]  /*d3ff0*/  LDL.LU.64 R32, [R1+0x1e58] ;  /* 0x001e580001207983 */ /* 0x001ee20000300a00 */
[----:B--2---:R-:W-:-:S03]  /*d4000*/  LOP3.LUT P6, RZ, R35, 0x10, RZ, 0xc0, !PT ;  /* 0x0000001023ff7812 */ /* 0x004fc600078cc0ff */
[----:B------:R-:W2:Y:S04]  /*d4010*/  LDL.LU.64 R46, [R1+0x1e50] ;  /* 0x001e5000012e7983 */ /* 0x000ea80000300a00 */
[----:B------:R-:W2:Y:S04]  /*d4020*/  LDL.LU.64 R14, [R1+0x1e40] ;  /* 0x001e4000010e7983 */ /* 0x000ea80000300a00 */
[----:B------:R-:W2:Y:S04]  /*d4030*/  LDL.LU R59, [R1+0xf4] ;  /* 0x0000f400013b7983 */ /* 0x000ea80000300800 */
[----:B------:R-:W2:Y:S04]  /*d4040*/  LDL.LU.64 R12, [R1+0x1e38] ;  /* 0x001e3800010c7983 */ /* 0x000ea80000300a00 */
[----:B------:R-:W2:Y:S01]  /*d4050*/  LDL.LU.64 R54, [R1+0x1e30] ;  /* 0x001e300001367983 */ /* 0x000ea20000300a00 */
[----:B----4-:R-:W-:-:S03]  /*d4060*/  PRMT R37, R11, 0x7770, RZ ;  /* 0x000077700b257816 */ /* 0x010fc600000000ff */
[----:B------:R-:W4:Y:S04]  /*d4070*/  LDL.LU.64 R56, [R1+0x1e28] ;  /* 0x001e280001387983 */ /* 0x000f280000300a00 */
[----:B------:R-:W4:Y:S04]  /*d4080*/  LDL.LU R10, [R1+0xe4] ;  /* 0x0000e400010a7983 */ /* 0x000f280000300800 */
[----:B------:R-:W4:Y:S01]  /*d4090*/  LDL.LU.64 R60, [R1+0x1e18] ;  /* 0x001e1800013c7983 */ /* 0x000f220000300a00 */
[----:B------:R-:W-:Y:S02]  /*d40a0*/  @P6 LOP3.LUT R38, R38, 0x10, RZ, 0xfc, !PT ;  /* 0x0000001026266812 */ /* 0x000fe400078efcff */
[----:B------:R-:W-:-:S02]  /*d40b0*/  LOP3.LUT P6, RZ, R35, 0x8, RZ, 0xc0, !PT ;  /* 0x0000000823ff7812 */ /* 0x000fc400078cc0ff */
        /* <DEDUP_REMOVED lines=18> */
[----:B------:R0:W-:Y:S01]  /*d41e0*/  @P0 STG.E.U8 desc[UR44][R42.64], R37 ;  /* 0x000000252a000986 */ /* 0x0001e2000c10112c */
[----:B------:R-:W-:Y:S02]  /*d41f0*/  LOP3.LUT R38, R38, 0xfffff7ff, RZ, 0xc0, !PT ;  /* 0xfffff7ff26267812 */ /* 0x000fe400078ec0ff */
[----:B0-----:R-:W-:-:S09]  /*d4200*/  PRMT R37, R11, 0x7771, RZ ;  /* 0x000077710b257816 */ /* 0x001fd200000000ff */
[----:B------:R-:W-:Y:S02]  /*d4210*/  @P6 LOP3.LUT R38, R38, 0x800, RZ, 0xfc, !PT ;  /* 0x0000080026266812 */ /* 0x000fe400078efcff */
[----:B------:R-:W-:Y:S01]  /*d4220*/  LOP3.LUT P6, RZ, R36, 0x10000000, RZ, 0xc0, !PT ;  /* 0x1000000024ff7812 */ /* 0x000fe200078cc0ff */
[----:B------:R-:W4:Y:S04]  /*d4230*/  LDL.LU.64 R42, [R1+0x1df8] ;  /* 0x001df800012a7983 */ /* 0x000f280000300a00 */
[----:B------:R0:W-:Y:S02]  /*d4240*/  @P2 STG.E.U8 desc[UR44][R2.64], R37 ;  /* 0x0000002502002986 */ /* 0x0001e4000c10112c */
[C---:B0-----:R-:W-:Y:S02]  /*d4250*/  PRMT R37, R11.reuse, 0x7772, RZ ;  /* 0x000077720b257816 */ /* 0x041fe400000000ff */
[----:B------:R-:W4:Y:S04]  /*d4260*/  LDL.LU.64 R2, [R1+0x1df0] ;  /* 0x001df00001027983 */ /* 0x000f280000300a00 */
[----:B------:R0:W-:Y:S02]  /*d4270*/  @P5 STG.E.U8 desc[UR44][R4.64], R37 ;  /* 0x0000002504005986 */ /* 0x0001e4000c10112c */
[----:B0-----:R-:W-:-:S02]  /*d4280*/  PRMT R37, R11, 0x7773, RZ ;  /* 0x000077730b257816 */ /* 0x001fc400000000ff */
[----:B------:R-:W4:Y:S04]  /*d4290*/  LDL.LU.64 R4, [R1+0x1de8] ;  /* 0x001de80001047983 */ /* 0x000f280000300a00 */
[----:B------:R-:W4:Y:S04]  /*d42a0*/  LDL.LU R11, [R1+0xf8] ;  /* 0x0000f800010b7983 */ /* 0x000f280000300800 */
        /* <DEDUP_REMOVED lines=12> */
[----:B--2---:R0:W-:Y:S01]  /*d4370*/  @P6 STG.E.U8 desc[UR44][R46.64], R37 ;  /* 0x000000252e006986 */ /* 0x0041e2000c10112c */
        /* <DEDUP_REMOVED lines=11> */
[----:B----4-:R0:W-:Y:S01]  /*d4430*/  @P6 STG.E.U8 desc[UR44][R56.64], R37 ;  /* 0x0000002538006986 */ /* 0x0101e2000c10112c */
        /* <DEDUP_REMOVED lines=13> */
[C---:B0-----:R-:W-:Y:S01]  /*d4510*/  PRMT R37, R10.reuse, 0x7772, RZ ;  /* 0x000077720a257816 */ /* 0x041fe200000000ff */
[----:B------:R-:W2:Y:S04]  /*d4520*/  LDL.LU.64 R2, [R1+0x1da8] ;  /* 0x001da80001027983 */ /* 0x000ea80000300a00 */
[----:B------:R0:W-:Y:S02]  /*d4530*/  @P3 STG.E.U8 desc[UR44][R4.64], R37 ;  /* 0x0000002504003986 */ /* 0x0001e4000c10112c */
[----:B0-----:R-:W-:-:S05]  /*d4540*/  PRMT R37, R10, 0x7773, RZ ;  /* 0x000077730a257816 */ /* 0x001fca00000000ff */
[----:B------:R0:W-:Y:S02]  /*d4550*/  @P0 STG.E.U8 desc[UR44][R6.64], R37 ;  /* 0x0000002506000986 */ /* 0x0001e4000c10112c */
[----:B0-----:R-:W-:-:S05]  /*d4560*/  PRMT R37, R11, 0x7770, RZ ;  /* 0x000077700b257816 */ /* 0x001fca00000000ff */
[----:B------:R0:W-:Y:S02]  /*d4570*/  @P2 STG.E.U8 desc[UR44][R44.64], R37 ;  /* 0x000000252c002986 */ /* 0x0001e4000c10112c */
[----:B0-----:R-:W-:-:S05]  /*d4580*/  PRMT R37, R11, 0x7771, RZ ;  /* 0x000077710b257816 */ /* 0x001fca00000000ff */
[----:B---3--:R0:W-:Y:S04]  /*d4590*/  @P5 STG.E.U8 desc[UR44][R32.64], R37 ;  /* 0x0000002520005986 */ /* 0x0081e8000c10112c */
[----:B0-----:R-:W3:Y:S04]  /*d45a0*/  LDL.LU.64 R32, [R1+0x1d98] ;  /* 0x001d980001207983 */ /* 0x001ee80000300a00 */
[----:B------:R-:W4:Y:S04]  /*d45b0*/  LDL.LU.64 R6, [R1+0x1d78] ;  /* 0x001d780001067983 */ /* 0x000f280000300a00 */
[----:B------:R-:W4:Y:S04]  /*d45c0*/  LDL.LU.64 R60, [R1+0x1d70] ;  /* 0x001d7000013c7983 */ /* 0x000f280000300a00 */
[----:B------:R-:W4:Y:S04]  /*d45d0*/  LDL.LU.64 R42, [R1+0x1d68] ;  /* 0x001d6800012a7983 */ /* 0x000f280000300a00 */
[----:B------:R-:W4:Y:S04]  /*d45e0*/  LDL.LU R5, [R1+0xe8] ;  /* 0x0000e80001057983 */ /* 0x000f280000300800 */
[----:B------:R-:W4:Y:S01]  /*d45f0*/  LDL.LU.64 R44, [R1+0x1d58] ;  /* 0x001d5800012c7983 */ /* 0x000f220000300a00 */
[----:B------:R-:W-:-:S02]  /*d4600*/  LOP3.LUT P6, RZ, R35, 0x800000, RZ, 0xc0, !PT ;  /* 0x0080000023ff7812 */ /* 0x000fc400078cc0ff */
[----:B------:R-:W-:Y:S02]  /*d4610*/  LOP3.LUT P3, RZ, R35, 0x800, RZ, 0xc0, !PT ;  /* 0x0000080023ff7812 */ /* 0x000fe4000786c0ff */
[----:B------:R-:W-:Y:S02]  /*d4620*/  LOP3.LUT R36, R36, 0xefffffff, RZ, 0xc0, !PT ;  /* 0xefffffff24247812 */ /* 0x000fe400078ec0ff */
[----:B------:R-:W-:-:S07]  /*d4630*/  PRMT R37, R11, 0x7772, RZ ;  /* 0x000077720b257816 */ /* 0x000fce00000000ff */
        /* <DEDUP_REMOVED lines=15> */
[----:B------:R-:W-:Y:S01]  /*d4730*/  LOP3.LUT P6, RZ, R35, 0x40000, RZ, 0xc0, !PT ;  /* 0x0004000023ff7812 */ /* 0x000fe200078cc0ff */
[----:B--2---:R0:W-:Y:S04]  /*d4740*/  @P3 STG.E.U8 desc[UR44][R2.64], R37 ;  /* 0x0000002502003986 */ /* 0x0041e8000c10112c */
[----:B0-----:R-:W2:Y:S01]  /*d4750*/  LDL.LU R2, [R1+0xfc] ;  /* 0x0000fc0001027983 */ /* 0x001ea20000300800 */
[----:B------:R-:W-:-:S03]  /*d4760*/  PRMT R37, R11, 0x7773, RZ ;  /* 0x000077730b257816 */ /* 0x000fc600000000ff */
[----:B------:R-:W2:Y:S01]  /*d4770*/  LDL.LU.64 R10, [R1+0x1d38] ;  /* 0x001d3800010a7983 */ /* 0x000ea20000300a00 */
[----:B------:R-:W-:-:S04]  /*d4780*/  LOP3.LUT R38, R38, 0xfffffffd, RZ, 0xc0, !PT ;  /* 0xfffffffd26267812 */ /* 0x000fc800078ec0ff */
        /* <DEDUP_REMOVED lines=9> */
[----:B---3--:R0:W-:Y:S04]  /*d4820*/  @P0 STG.E.U8 desc[UR44][R32.64], R37 ;  /* 0x0000002520000986 */ /* 0x0081e8000c10112c */
[----:B0-----:R-:W3:Y:S04]  /*d4830*/  LDL.LU.64 R32, [R1+0x1d30] ;  /* 0x001d300001207983 */ /* 0x001ee80000300a00 */
[----:B------:R-:W3:Y:S04]  /*d4840*/  LDL.LU.64 R46, [R1+0x1d28] ;  /* 0x001d2800012e7983 */ /* 0x000ee80000300a00 */
[----:B------:R-:W3:Y:S01]  /*d4850*/  LDL.LU.64 R14, [R1+0x1d18] ;  /* 0x001d1800010e7983 */ /* 0x000ee20000300a00 */
[----:B----4-:R-:W-:-:S05]  /*d4860*/  PRMT R37, R5, 0x7770, RZ ;  /* 0x0000777005257816 */ /* 0x010fca00000000ff */
[----:B------:R0:W-:Y:S04]  /*d4870*/  @P2 STG.E.U8 desc[UR44][R6.64], R37 ;  /* 0x0000002506002986 */ /* 0x0001e8000c10112c */
[----:B0-----:R-:W4:Y:S04]  /*d4880*/  LDL.LU R6, [R1+0xec] ;  /* 0x0000ec0001067983 */ /* 0x001f280000300800 */
[----:B------:R-:W4:Y:S04]  /*d4890*/  LDL.LU.64 R12, [R1+0x1d10] ;  /* 0x001d1000010c7983 */ /* 0x000f280000300a00 */
[----:B------:R-:W4:Y:S04]  /*d48a0*/  LDL.LU.64 R54, [R1+0x1d08] ;  /* 0x001d080001367983 */ /* 0x000f280000300a00 */
[----:B------:R-:W4:Y:S04]  /*d48b0*/  LDL.LU R7, [R1+0xd0] ;  /* 0x0000d00001077983 */ /* 0x000f280000300800 */
[----:B------:R-:W4:Y:S01]  /*d48c0*/  LDL.LU.64 R56, [R1+0x1d00] ;  /* 0x001d000001387983 */ /* 0x000f220000300a00 */
[----:B------:R-:W-:-:S03]  /*d48d0*/  PRMT R37, R5, 0x7771, RZ ;  /* 0x0000777105257816 */ /* 0x000fc600000000ff */
[----:B------:R-:W4:Y:S04]  /*d48e0*/  LDL.LU.64 R58, [R1+0x1cf0] ;  /* 0x001cf000013a7983 */ /* 0x000f280000300a00 */
[----:B------:R0:W-:Y:S02]  /*d48f0*/  @P5 STG.E.U8 desc[UR44][R60.64], R37 ;  /* 0x000000253c005986 */ /* 0x0001e4000c10112c */
[----:B0-----:R-:W-:Y:S02]  /*d4900*/  PRMT R37, R5, 0x7772, RZ ;  /* 0x0000777205257816 */ /* 0x001fe400000000ff */
[----:B------:R-:W4:Y:S04]  /*d4910*/  LDL.LU.64 R60, [R1+0x1ce8] ;  /* 0x001ce800013c7983 */ /* 0x000f280000300a00 */
[----:B------:R0:W-:Y:S01]  /*d4920*/  @P6 STG.E.U8 desc[UR44][R42.64], R37 ;  /* 0x000000252a006986 */ /* 0x0001e2000c10112c */
[----:B------:R-:W-:-:S03]  /*d4930*/  LOP3.LUT P6, RZ, R38, 0x8, RZ, 0xc0, !PT ;  /* 0x0000000826ff7812 */ /* 0x000fc600078cc0ff */
[----:B0-----:R-:W4:Y:S01]  /*d4940*/  LDL.LU.64 R42, [R1+0x1ce0] ;  /* 0x001ce000012a7983 */ /* 0x001f220000300a00 */
[----:B------:R-:W-:-:S03]  /*d4950*/  PRMT R37, R5, 0x7773, RZ ;  /* 0x0000777305257816 */ /* 0x000fc600000000ff */
[----:B------:R-:W4:Y:S06]  /*d4960*/  LDL.LU.64 R4, [R1+0x1cd8] ;  /* 0x001cd80001047983 */ /* 0x000f2c0000300a00 */
[----:B------:R0:W-:Y:S04]  /*d4970*/  @P6 STG.E.U8 desc[UR44][R44.64], R37 ;  /* 0x000000252c006986 */ /* 0x0001e8000c10112c */
[----:B0-----:R-:W4:Y:S01]  /*d4980*/  LDL.LU.64 R44, [R1+0x1cd0] ;  /* 0x001cd000012c7983 */ /* 0x001f220000300a00 */
[----:B------:R-:W-:-:S03]  /*d4990*/  LOP3.LUT P6, RZ, R38, 0x4, RZ, 0xc0, !PT ;  /* 0x0000000426ff7812 */ /* 0x000fc600078cc0ff */
[----:B------:R-:W4:Y:S01]  /*d49a0*/  LDL.LU R3, [R1+0xc0] ;  /* 0x0000c00001037983 */ /* 0x000f220000300800 */
[----:B--2---:R-:W-:-:S09]  /*d49b0*/  PRMT R37, R2, 0x7770, RZ ;  /* 0x0000777002257816 */ /* 0x004fd200000000ff */
[----:B------:R0:W-:Y:S01]  /*d49c0*/  @P6 STG.E.U8 desc[UR44][R10.64], R37 ;  /* 0x000000250a006986 */ /* 0x0001e2000c10112c */
[----:B------:R-:W-:Y:S02]  /*d49d0*/  LOP3.LUT P6, RZ, R38, 0x2, RZ, 0xc0, !PT ;  /* 0x0000000226ff7812 */ /* 0x000fe400078cc0ff */
[----:B0-----:R-:W-:Y:S01]  /*d49e0*/  PRMT R37, R2, 0x7771, RZ ;  /* 0x0000777102257816 */ /* 0x001fe200000000ff */
[----:B------:R-:W2:Y:S01]  /*d49f0*/  LDL.LU.64 R10, [R1+0x1cc8] ;  /* 0x001cc800010a7983 */ /* 0x000ea20000300a00 */
[C---:B------:R-:W-:Y:S02]  /*d4a00*/  LOP3.LUT P1, RZ, R35.reuse, 0x1000000, RZ, 0xc0, !PT ;  /* 0x0100000023ff7812 */ /* 0x040fe4000782c0ff */
[C---:B------:R-:W-:Y:S02]  /*d4a10*/  LOP3.LUT P4, RZ, R35.reuse, 0x2000000, RZ, 0xc0, !PT ;  /* 0x0200000023ff7812 */ /* 0x040fe4000788c0ff */
[C---:B------:R-:W-:Y:S02]  /*d4a20*/  LOP3.LUT P3, RZ, R35.reuse, 0x4000000, RZ, 0xc0, !PT ;  /* 0x0400000023ff7812 */ /* 0x040fe4000786c0ff */
[----:B------:R-:W-:-:S02]  /*d4a30*/  LOP3.LUT P0, RZ, R35, 0x8000000, RZ, 0xc0, !PT ;  /* 0x0800000023ff7812 */ /* 0x000fc4000780c0ff */
[----:B------:R-:W-:Y:S01]  /*d4a40*/  LOP3.LUT P2, RZ, R35, 0x10000000, RZ, 0xc0, !PT ;  /* 0x1000000023ff7812 */ /* 0x000fe2000784c0ff */
[----:B---3--:R0:W-:Y:S01]  /*d4a50*/  @P6 STG.E.U8 desc[UR44][R32.64], R37 ;  /* 0x0000002520006986 */ /* 0x0081e2000c10112c */
[----:B------:R-:W-:Y:S02]  /*d4a60*/  LOP3.LUT P6, RZ, R38, 0x1, RZ, 0xc0, !PT ;  /* 0x0000000126ff7812 */ /* 0x000fe400078cc0ff */
[----:B0-----:R-:W-:Y:S01]  /*d4a70*/  PRMT R37, R2, 0x7772, RZ ;  /* 0x0000777202257816 */ /* 0x001fe200000000ff */
[----:B------:R-:W3:Y:S10]  /*d4a80*/  LDL.LU.64 R32, [R1+0x3c90] ;  /* 0x003c900001207983 */ /* 0x000ef40000300a00 */
[----:B------:R0:W-:Y:S01]  /*d4a90*/  @P6 STG.E.U8 desc[UR44][R46.64], R37 ;  /* 0x000000252e006986 */ /* 0x0001e2000c10112c */
[----:B------:R-:W-:-:S02]  /*d4aa0*/  LOP3.LUT P6, RZ, R36, 0x80000000, RZ, 0xc0, !PT ;  /* 0x8000000024ff7812 */ /* 0x000fc400078cc0ff */
[----:B0-----:R-:W-:-:S11]  /*d4ab0*/  PRMT R37, R2, 0x7773, RZ ;  /* 0x0000777302257816 */ /* 0x001fd600000000ff */
[----:B------:R4:W-:Y:S01]  /*d4ac0*/  @P6 STG.E.U8 desc[UR44][R14.64], R37 ;  /* 0x000000250e006986 */ /* 0x0009e2000c10112c */
[----:B------:R-:W-:Y:S02]  /*d4ad0*/  LOP3.LUT P6, RZ, R36, 0x40000000, RZ, 0xc0, !PT ;  /* 0x4000000024ff7812 */ /* 0x000fe400078cc0ff */
[----:B----4-:R-:W-:-:S11]  /*d4ae0*/  PRMT R37, R6, 0x7770, RZ ;  /* 0x0000777006257816 */ /* 0x010fd600000000ff */
        /* <DEDUP_REMOVED lines=16> */
[----:B------:R0:W-:Y:S04]  /*d4bf0*/  @P2 STG.E.U8 desc[UR44][R44.64], R37 ;  /* 0x000000252c002986 */ /* 0x0001e8000c10112c */
[----:B0-----:R-:W4:Y:S01]  /*d4c00*/  LDL.LU.64 R44, [R1+0x1cc0] ;  /* 0x001cc000012c7983 */ /* 0x001f220000300a00 */
[----:B------:R-:W-:Y:S02]  /*d4c10*/  LOP3.LUT P5, RZ, R35, 0x20000000, RZ, 0xc0, !PT ;  /* 0x2000000023ff7812 */ /* 0x000fe400078ac0ff */
[----:B------:R-:W-:Y:S01]  /*d4c20*/  PRMT R37, R3, 0x7770, RZ ;  /* 0x0000777003257816 */ /* 0x000fe200000000ff */
[----:B------:R-:W3:Y:S10]  /*d4c30*/  LDL.LU.64 R42, [R1+0x1cb8] ;  /* 0x001cb800012a7983 */ /* 0x000ef40000300a00 */
[----:B--2---:R0:W-:Y:S04]  /*d4c40*/  @P5 STG.E.U8 desc[UR44][R10.64], R37 ;  /* 0x000000250a005986 */ /* 0x0041e8000c10112c */
[----:B0-----:R-:W2:Y:S04]  /*d4c50*/  LDL.LU.64 R10, [R1+0x1cb0] ;  /* 0x001cb000010a7983 */ /* 0x001ea80000300a00 */
[----:B------:R-:W2:Y:S04]  /*d4c60*/  LDL.LU.64 R4, [R1+0x1ca8] ;  /* 0x001ca80001047983 */ /* 0x000ea80000300a00 */
[----:B------:R-:W2:Y:S04]  /*d4c70*/  LDL.LU.64 R6, [R1+0x1ca0] ;  /* 0x001ca00001067983 */ /* 0x000ea80000300a00 */
[----:B------:R-:W2:Y:S01]  /*d4c80*/  LDL.LU R54, [R1+0xd4] ;  /* 0x0000d40001367983 */ /* 0x000ea20000300800 */
[----:B------:R-:W-:-:S02]  /*d4c90*/  LOP3.LUT P3, RZ, R35, 0x40000000, RZ, 0xc0, !PT ;  /* 0x4000000023ff7812 */ /* 0x000fc4000786c0ff */
[----:B------:R-:W-:Y:S02]  /*d4ca0*/  LOP3.LUT P0, RZ, R35, 0x80000000, RZ, 0xc0, !PT ;  /* 0x8000000023ff7812 */ /* 0x000fe4000780c0ff */
        /* <DEDUP_REMOVED lines=11> */
[----:B------:R-:W-:Y:S01]  /*d4d60*/  LOP3.LUT R36, R36, 0xff7fffff, RZ, 0xc0, !PT ;  /* 0xff7fffff24247812 */ /* 0x000fe200078ec0ff */
[----:B----4-:R0:W-:Y:S04]  /*d4d70*/  @P3 STG.E.U8 desc[UR44][R44.64], R35 ;  /* 0x000000232c003986 */ /* 0x0101e8000c10112c */
[----:B0-----:R-:W4:Y:S04]  /*d4d80*/  LDL.LU.64 R44, [R1+0x1c98] ;  /* 0x001c9800012c7983 */ /* 0x001f280000300a00 */
[----:B------:R-:W4:Y:S04]  /*d4d90*/  LDL.LU.64 R38, [R1+0x1c90] ;  /* 0x001c900001267983 */ /* 0x000f280000300a00 */
[----:B------:R-:W4:Y:S04]  /*d4da0*/  LDL.LU R55, [R1+0xc4] ;  /* 0x0000c40001377983 */ /* 0x000f280000300800 */
[----:B------:R-:W4:Y:S04]  /*d4db0*/  LDL.LU.64 R46, [R1+0x1c88] ;  /* 0x001c8800012e7983 */ /* 0x000f280000300a00 */
[----:B------:R-:W4:Y:S01]  /*d4dc0*/  LDL.LU.64 R14, [R1+0x1c80] ;  /* 0x001c8000010e7983 */ /* 0x000f220000300a00 */
[----:B------:R-:W-:-:S02]  /*d4dd0*/  @P6 LOP3.LUT R36, R36, 0x800000, RZ, 0xfc, !PT ;  /* 0x0080000024246812 */ /* 0x000fc400078efcff */
[C---:B------:R-:W-:Y:S01]  /*d4de0*/  LOP3.LUT P6, RZ, R34.reuse, 0x40, RZ, 0xc0, !PT ;  /* 0x0000004022ff7812 */ /* 0x040fe200078cc0ff */
[----:B------:R-:W4:Y:S01]  /*d4df0*/  LDL.LU.64 R12, [R1+0x1c78] ;  /* 0x001c7800010c7983 */ /* 0x000f220000300a00 */
[----:B------:R-:W-:Y:S02]  /*d4e00*/  LOP3.LUT P2, RZ, R34, 0x1, RZ, 0xc0, !PT ;  /* 0x0000000122ff7812 */ /* 0x000fe4000784c0ff */
[----:B------:R-:W-:Y:S02]  /*d4e10*/  LOP3.LUT R36, R36, 0xfeffffff, RZ, 0xc0, !PT ;  /* 0xfeffffff24247812 */ /* 0x000fe400078ec0ff */
[----:B------:R-:W-:Y:S01]  /*d4e20*/  PRMT R35, R3, 0x7772, RZ ;  /* 0x0000777203237816 */ /* 0x000fe200000000ff */
[----:B------:R-:W4:Y:S06]  /*d4e30*/  LDL.LU.64 R56, [R1+0x1c70] ;  /* 0x001c700001387983 */ /* 0x000f2c0000300a00 */
[----:B------:R-:W-:-:S02]  /*d4e40*/  @P6 LOP3.LUT R36, R36, 0x1000000, RZ, 0xfc, !PT ;  /* 0x0100000024246812 */ /* 0x000fc400078efcff */
[----:B------:R-:W-:Y:S02]  /*d4e50*/  LOP3.LUT P6, RZ, R34, 0x20, RZ, 0xc0, !PT ;  /* 0x0000002022ff7812 */ /* 0x000fe400078cc0ff */
[----:B------:R-:W-:Y:S01]  /*d4e60*/  LOP3.LUT R36, R36, 0xfdffffff, RZ, 0xc0, !PT ;  /* 0xfdffffff24247812 */ /* 0x000fe200078ec0ff */
[----:B---3--:R0:W-:Y:S10]  /*d4e70*/  @P0 STG.E.U8 desc[UR44][R42.64], R35 ;  /* 0x000000232a000986 */ /* 0x0081f4000c10112c */
[----:B------:R-:W-:-:S02]  /*d4e80*/  @P6 LOP3.LUT R36, R36, 0x2000000, RZ, 0xfc, !PT ;  /* 0x0200000024246812 */ /* 0x000fc400078efcff */
[----:B------:R-:W-:Y:S02]  /*d4e90*/  LOP3.LUT P6, RZ, R34, 0x10, RZ, 0xc0, !PT ;  /* 0x0000001022ff7812 */ /* 0x000fe400078cc0ff */
[----:B0-----:R-:W-:Y:S02]  /*d4ea0*/  PRMT R35, R3, 0x7773, RZ ;  /* 0x0000777303237816 */ /* 0x001fe400000000ff */
[----:B------:R-:W-:-:S03]  /*d4eb0*/  LOP3.LUT R36, R36, 0xfbffffff, RZ, 0xc0, !PT ;  /* 0xfbffffff24247812 */ /* 0x000fc600078ec0ff */
[----:B--2---:R0:W-:Y:S06]  /*d4ec0*/  @P2 STG.E.U8 desc[UR44][R10.64], R35 ;  /* 0x000000230a002986 */ /* 0x0041ec000c10112c */
[----:B------:R-:W-:Y:S01]  /*d4ed0*/  @P6 LOP3.LUT R36, R36, 0x4000000, RZ, 0xfc, !PT ;  /* 0x0400000024246812 */ /* 0x000fe200078efcff */
[----:B0-----:R-:W2:Y:S04]  /*d4ee0*/  LDL.LU R10, [R1+0xd8] ;  /* 0x0000d800010a7983 */ /* 0x001ea80000300800 */
[----:B------:R-:W3:Y:S01]  /*d4ef0*/  LDL.LU.64 R58, [R1+0x1c60] ;  /* 0x001c6000013a7983 */ /* 0x000ee20000300a00 */
[----:B------:R-:W-:-:S02]  /*d4f00*/  LOP3.LUT P6, RZ, R34, 0x8, RZ, 0xc0, !PT ;  /* 0x0000000822ff7812 */ /* 0x000fc400078cc0ff */
[----:B------:R-:W-:Y:S02]  /*d4f10*/  LOP3.LUT P5, RZ, R34, 0x2, RZ, 0xc0, !PT ;  /* 0x0000000222ff7812 */ /* 0x000fe400078ac0ff */
[----:B------:R-:W-:Y:S01]  /*d4f20*/  LOP3.LUT R36, R36, 0xf7ffffff, RZ, 0xc0, !PT ;  /* 0xf7ffffff24247812 */ /* 0x000fe200078ec0ff */
[----:B------:R-:W3:Y:S01]  /*d4f30*/  LDL.LU.64 R60, [R1+0x1c58] ;  /* 0x001c5800013c7983 */ /* 0x000ee20000300a00 */
[----:B------:R-:W-:-:S03]  /*d4f40*/  PRMT R35, R54, 0x7770, RZ ;  /* 0x0000777036237816 */ /* 0x000fc600000000ff */
[----:B------:R-:W3:Y:S04]  /*d4f50*/  LDL.LU.64 R42, [R1+0x1c50] ;  /* 0x001c5000012a7983 */ /* 0x000ee80000300a00 */
[----:B------:R-:W3:Y:S04]  /*d4f60*/  LDL.LU R11, [R1+0xc8] ;  /* 0x0000c800010b7983 */ /* 0x000ee80000300800 */
[----:B------:R-:W3:Y:S01]  /*d4f70*/  LDL.LU.64 R2, [R1+0x1c48] ;  /* 0x001c480001027983 */ /* 0x000ee20000300a00 */
[----:B------:R-:W-:Y:S02]  /*d4f80*/  @P6 LOP3.LUT R36, R36, 0x8000000, RZ, 0xfc, !PT ;  /* 0x0800000024246812 */ /* 0x000fe400078efcff */
[----:B------:R-:W-:Y:S01]  /*d4f90*/  LOP3.LUT P6, RZ, R34, 0x4, RZ, 0xc0, !PT ;  /* 0x0000000422ff7812 */ /* 0x000fe200078cc0ff */
[----:B------:R0:W-:Y:S02]  /*d4fa0*/  @P5 STG.E.U8 desc[UR44][R4.64], R35 ;  /* 0x0000002304005986 */ /* 0x0001e4000c10112c */
[----:B0-----:R-:W-:-:S02]  /*d4fb0*/  PRMT R35, R54, 0x7771, RZ ;  /* 0x0000777136237816 */ /* 0x001fc400000000ff */
[----:B------:R-:W3:Y:S08]  /*d4fc0*/  LDL.LU.64 R4, [R1+0x1c38] ;  /* 0x001c380001047983 */ /* 0x000ef00000300a00 */
[----:B------:R0:W-:Y:S01]  /*d4fd0*/  @P6 STG.E.U8 desc[UR44][R6.64], R35 ;  /* 0x0000002306006986 */ /* 0x0001e2000c10112c */
[----:B------:R-:W-:-:S03]  /*d4fe0*/  LOP3.LUT P6, RZ, R36, 0x8000000, RZ, 0xc0, !PT ;  /* 0x0800000024ff7812 */ /* 0x000fc600078cc0ff */
[----:B0-----:R-:W3:Y:S01]  /*d4ff0*/  LDL.LU.64 R6, [R1+0x1c30] ;  /* 0x001c300001067983 */ /* 0x001ee20000300a00 */
[----:B------:R-:W-:-:S09]  /*d5000*/  PRMT R35, R54, 0x7772, RZ ;  /* 0x0000777236237816 */ /* 0x000fd200000000ff */
[----:B----4-:R0:W-:Y:S04]  /*d5010*/  @P6 STG.E.U8 desc[UR44][R44.64], R35 ;  /* 0x000000232c006986 */ /* 0x0101e8000c10112c */
[----:B0-----:R-:W4:Y:S01]  /*d5020*/  LDL.LU.64 R44, [R1+0x1c28] ;  /* 0x001c2800012c7983 */ /* 0x001f220000300a00 */
        /* <DEDUP_REMOVED lines=17> */
[----:B---3--:R0:W-:Y:S01]  /*d5140*/  @P6 STG.E.U8 desc[UR44][R58.64], R35 ;  /* 0x000000233a006986 */ /* 0x0081e2000c10112c */
        /* <DEDUP_REMOVED lines=18> */
[----:B----4-:R0:W-:Y:S02]  /*d5270*/  @P2 STG.E.U8 desc[UR44][R44.64], R35 ;  /* 0x000000232c002986 */ /* 0x0101e4000c10112c */
[----:B0-----:R-:W-:-:S05]  /*d5280*/  PRMT R35, R11, 0x7773, RZ ;  /* 0x000077730b237816 */ /* 0x001fca00000000ff */
[----:B------:R0:W-:Y:S04]  /*d5290*/  @P5 STG.E.U8 desc[UR44][R32.64], R35 ;  /* 0x0000002320005986 */ /* 0x0001e8000c10112c */
[----:B0-----:R-:W2:Y:S04]  /*d52a0*/  LDL.LU.64 R32, [R1+0x3c88] ;  /* 0x003c880001207983 */ /* 0x001ea80000300a00 */
[----:B------:R-:W3:Y:S04]  /*d52b0*/  LDL.LU.64 R10, [R1+0x1c18] ;  /* 0x001c1800010a7983 */ /* 0x000ee80000300a00 */
[----:B------:R-:W4:Y:S04]  /*d52c0*/  LDL.LU.64 R60, [R1+0x1c10] ;  /* 0x001c1000013c7983 */ /* 0x000f280000300a00 */
[----:B------:R-:W2:Y:S04]  /*d52d0*/  LDL.LU.64 R42, [R1+0x1c08] ;  /* 0x001c0800012a7983 */ /* 0x000ea80000300a00 */
[----:B------:R-:W3:Y:S04]  /*d52e0*/  LDL.LU R3, [R1+0xdc] ;  /* 0x0000dc0001037983 */ /* 0x000ee80000300800 */
[----:B------:R-:W2:Y:S04]  /*d52f0*/  LDL.LU.64 R44, [R1+0x1c00] ;  /* 0x001c0000012c7983 */ /* 0x000ea80000300a00 */
[----:B------:R-:W2:Y:S04]  /*d5300*/  LDL.LU.64 R4, [R1+0x1bf0] ;  /* 0x001bf00001047983 */ /* 0x000ea80000300a00 */
[----:B------:R-:W2:Y:S04]  /*d5310*/  LDL.LU.64 R6, [R1+0x1be8] ;  /* 0x001be80001067983 */ /* 0x000ea80000300a00 */
[----:B------:R-:W2:Y:S01]  /*d5320*/  LDL.LU R54, [R1+0xcc] ;  /* 0x0000cc0001367983 */ /* 0x000ea20000300800 */
        /* <DEDUP_REMOVED lines=17> */
[----:B---3--:R-:W-:-:S05]  /*d5440*/  PRMT R35, R3, 0x7770, RZ ;  /* 0x0000777003237816 */ /* 0x008fca00000000ff */
[----:B------:R0:W-:Y:S04]  /*d5450*/  @P3 STG.E.U8 desc[UR44][R10.64], R35 ;  /* 0x000000230a003986 */ /* 0x0001e8000c10112c */
[----:B0-----:R-:W3:Y:S04]  /*d5460*/  LDL.LU.64 R10, [R1+0x1be0] ;  /* 0x001be000010a7983 */ /* 0x001ee80000300a00 */
[----:B------:R-:W3:Y:S04]  /*d5470*/  LDL.LU.64 R38, [R1+0x1bd8] ;  /* 0x001bd80001267983 */ /* 0x000ee80000300a00 */
[----:B------:R-:W3:Y:S04]  /*d5480*/  LDL.LU.64 R46, [R1+0x1bd0] ;  /* 0x001bd000012e7983 */ /* 0x000ee80000300a00 */
[----:B------:R-:W3:Y:S04]  /*d5490*/  LDL.LU R55, [R1+0xb0] ;  /* 0x0000b00001377983 */ /* 0x000ee80000300800 */
[----:B------:R-:W3:Y:S01]  /*d54a0*/  LDL.LU.64 R14, [R1+0x1bc8] ;  /* 0x001bc800010e7983 */ /* 0x000ee20000300a00 */
[----:B------:R-:W-:-:S02]  /*d54b0*/  LOP3.LUT R36, R36, 0xfffdffff, RZ, 0xc0, !PT ;  /* 0xfffdffff24247812 */ /* 0x000fc400078ec0ff */
[C---:B------:R-:W-:Y:S01]  /*d54c0*/  LOP3.LUT P0, RZ, R34.reuse, 0x40000, RZ, 0xc0, !PT ;  /* 0x0004000022ff7812 */ /* 0x040fe2000780c0ff */
[----:B------:R-:W3:Y:S01]  /*d54d0*/  LDL.LU.64 R12, [R1+0x1bc0] ;  /* 0x001bc000010c7983 */ /* 0x000ee20000300a00 */
[----:B------:R-:W-:Y:S02]  /*d54e0*/  LOP3.LUT P2, RZ, R34, 0x80000, RZ, 0xc0, !PT ;  /* 0x0008000022ff7812 */ /* 0x000fe4000784c0ff */
[----:B------:R-:W-:Y:S02]  /*d54f0*/  @P6 LOP3.LUT R36, R36, 0x20000, RZ, 0xfc, !PT ;  /* 0x0002000024246812 */ /* 0x000fe400078efcff */
[C---:B------:R-:W-:Y:S02]  /*d5500*/  LOP3.LUT P6, RZ, R34.reuse, 0x800000, RZ, 0xc0, !PT ;  /* 0x0080000022ff7812 */ /* 0x040fe400078cc0ff */
[----:B------:R-:W-:Y:S02]  /*d5510*/  PRMT R35, R3, 0x7771, RZ ;  /* 0x0000777103237816 */ /* 0x000fe400000000ff */
[----:B------:R-:W-:-:S02]  /*d5520*/  LOP3.LUT P5, RZ, R34, 0x100000, RZ, 0xc0, !PT ;  /* 0x0010000022ff7812 */ /* 0x000fc400078ac0ff */
[----:B------:R-:W-:Y:S01]  /*d5530*/  LOP3.LUT R36, R36, 0xfffbffff, RZ, 0xc0, !PT ;  /* 0xfffbffff24247812 */ /* 0x000fe200078ec0ff */
[----:B------:R-:W3:Y:S04]  /*d5540*/  LDL.LU.64 R56, [R1+0x1bb8] ;  /* 0x001bb80001387983 */ /* 0x000ee80000300a00 */
[----:B----4-:R0:W-:Y:S02]  /*d5550*/  @P0 STG.E.U8 desc[UR44][R60.64], R35 ;  /* 0x000000233c000986 */ /* 0x0101e4000c10112c */
[----:B------:R-:W-:Y:S02]  /*d5560*/  @P6 LOP3.LUT R36, R36, 0x40000, RZ, 0xfc, !PT ;  /* 0x0004000024246812 */ /* 0x000fe400078efcff */
[----:B------:R-:W-:Y:S02]  /*d5570*/  LOP3.LUT P6, RZ, R34, 0x400000, RZ, 0xc0, !PT ;  /* 0x0040000022ff7812 */ /* 0x000fe400078cc0ff */
[----:B0-----:R-:W-:-:S02]  /*d5580*/  PRMT R35, R3, 0x7772, RZ ;  /* 0x0000777203237816 */ /* 0x001fc400000000ff */
[----:B------:R-:W-:-:S03]  /*d5590*/  LOP3.LUT R36, R36, 0xfff7ffff, RZ, 0xc0, !PT ;  /* 0xfff7ffff24247812 */ /* 0x000fc600078ec0ff */
[----:B--2---:R0:W-:Y:S06]  /*d55a0*/  @P2 STG.E.U8 desc[UR44][R42.64], R35 ;  /* 0x000000232a002986 */ /* 0x0041ec000c10112c */
[----:B------:R-:W-:Y:S02]  /*d55b0*/  @P6 LOP3.LUT R36, R36, 0x80000, RZ, 0xfc, !PT ;  /* 0x0008000024246812 */ /* 0x000fe400078efcff */
[----:B------:R-:W-:Y:S02]  /*d55c0*/  LOP3.LUT P6, RZ, R34, 0x200000, RZ, 0xc0, !PT ;  /* 0x0020000022ff7812 */ /* 0x000fe400078cc0ff */
[----:B0-----:R-:W-:-:S05]  /*d55d0*/  PRMT R35, R3, 0x7773, RZ ;  /* 0x0000777303237816 */ /* 0x001fca00000000ff */
[----:B------:R0:W-:Y:S04]  /*d55e0*/  @P5 STG.E.U8 desc[UR44][R44.64], R35 ;  /* 0x000000232c005986 */ /* 0x0001e8000c10112c */
[----:B0-----:R-:W2:Y:S04]  /*d55f0*/  LDL.LU R45, [R1+0x140] ;  /* 0x00014000012d7983 */ /* 0x001ea80000300800 */
        /* <DEDUP_REMOVED lines=34> */
[----:B--2---:R-:W-:-:S07]  /*d5820*/  PRMT R35, R45, 0x7770, RZ ;  /* 0x000077702d237816 */ /* 0x004fce00000000ff */
        /* <DEDUP_REMOVED lines=20> */
[----:B------:R-:W4:Y:S04]  /*d5970*/  LDL.LU.64 R2, [R1+0x1b20] ;  /* 0x001b200001027983 */ /* 0x000f280000300a00 */
[----:B------:R-:W3:Y:S04]  /*d5980*/  LDL.LU R45, [R1+0x144] ;  /* 0x00014400012d7983 */ /* 0x000ee80000300800 */
[----:B------:R-:W4:Y:S04]  /*d5990*/  LDL.LU.64 R4, [R1+0x1b08] ;  /* 0x001b080001047983 */ /* 0x000f280000300a00 */
[----:B------:R-:W4:Y:S01]  /*d59a0*/  LDL.LU R56, [R1+0xb8] ;  /* 0x0000b80001387983 */ /* 0x000f220000300800 */
[----:B------:R-:W-:-:S03]  /*d59b0*/  LOP3.LUT P3, RZ, R33, 0x10, RZ, 0xc0, !PT ;  /* 0x0000001021ff7812 */ /* 0x000fc6000786c0ff */
[----:B------:R-:W4:Y:S01]  /*d59c0*/  LDL.LU.64 R6, [R1+0x1af8] ;  /* 0x001af80001067983 */ /* 0x000f220000300a00 */
        /* <DEDUP_REMOVED lines=17> */
[----:B--2---:R0:W-:Y:S04]  /*d5ae0*/  @P3 STG.E.U8 desc[UR44][R10.64], R35 ;  /* 0x000000230a003986 */ /* 0x0041e8000c10112c */
[----:B0-----:R-:W2:Y:S04]  /*d5af0*/  LDL.LU.64 R10, [R1+0x1af0] ;  /* 0x001af000010a7983 */ /* 0x001ea80000300a00 */
[----:B------:R-:W2:Y:S04]  /*d5b00*/  LDL.LU.64 R38, [R1+0x1ae8] ;  /* 0x001ae80001267983 */ /* 0x000ea80000300a00 */
[----:B------:R-:W2:Y:S04]  /*d5b10*/  LDL.LU.64 R46, [R1+0x1ac8] ;  /* 0x001ac800012e7983 */ /* 0x000ea80000300a00 */
[----:B------:R-:W2:Y:S04]  /*d5b20*/  LDL.LU R57, [R1+0x148] ;  /* 0x0001480001397983 */ /* 0x000ea80000300800 */
[----:B------:R-:W2:Y:S01]  /*d5b30*/  LDL.LU.64 R14, [R1+0x1ab8] ;  /* 0x001ab800010e7983 */ /* 0x000ea20000300a00 */
[----:B------:R-:W-:-:S03]  /*d5b40*/  LOP3.LUT R36, R36, 0xfffffdff, RZ, 0xc0, !PT ;  /* 0xfffffdff24247812 */ /* 0x000fc600078ec0ff */
[----:B------:R-:W2:Y:S01]  /*d5b50*/  LDL.LU.64 R12, [R1+0x1ab0] ;  /* 0x001ab000010c7983 */ /* 0x000ea20000300a00 */
[C---:B------:R-:W-:Y:S02]  /*d5b60*/  LOP3.LUT P0, RZ, R33.reuse, 0x20, RZ, 0xc0, !PT ;  /* 0x0000002021ff7812 */ /* 0x040fe4000780c0ff */
[C---:B------:R-:W-:Y:S02]  /*d5b70*/  LOP3.LUT P2, RZ, R33.reuse, 0x40, RZ, 0xc0, !PT ;  /* 0x0000004021ff7812 */ /* 0x040fe4000784c0ff */
[----:B------:R-:W-:Y:S02]  /*d5b80*/  @P6 LOP3.LUT R36, R36, 0x200, RZ, 0xfc, !PT ;  /* 0x0000020024246812 */ /* 0x000fe400078efcff */
[----:B------:R-:W-:Y:S02]  /*d5b90*/  LOP3.LUT P6, RZ, R33, 0x400, RZ, 0xc0, !PT ;  /* 0x0000040021ff7812 */ /* 0x000fe400078cc0ff */
[----:B---3--:R-:W-:Y:S01]  /*d5ba0*/  PRMT R35, R45, 0x7770, RZ ;  /* 0x000077702d237816 */ /* 0x008fe200000000ff */
[----:B------:R-:W3:Y:S01]  /*d5bb0*/  LDL.LU.64 R54, [R1+0x1aa8] ;  /* 0x001aa80001367983 */ /* 0x000ee20000300a00 */
[----:B------:R-:W-:-:S02]  /*d5bc0*/  LOP3.LUT R36, R36, 0xfffffbff, RZ, 0xc0, !PT ;  /* 0xfffffbff24247812 */ /* 0x000fc400078ec0ff */
[C---:B------:R-:W-:Y:S01]  /*d5bd0*/  LOP3.LUT P5, RZ, R33.reuse, 0x80, RZ, 0xc0, !PT ;  /* 0x0000008021ff7812 */ /* 0x040fe200078ac0ff */
[----:B------:R-:W3:Y:S04]  /*d5be0*/  LDL.LU R44, [R1+0xbc] ;  /* 0x0000bc00012c7983 */ /* 0x000ee80000300800 */
[----:B------:R-:W3:Y:S02]  /*d5bf0*/  LDL.LU.64 R58, [R1+0x1aa0] ;  /* 0x001aa000013a7983 */ /* 0x000ee40000300a00 */
[----:B------:R-:W-:Y:S02]  /*d5c00*/  @P6 LOP3.LUT R36, R36, 0x400, RZ, 0xfc, !PT ;  /* 0x0000040024246812 */ /* 0x000fe400078efcff */
[----:B------:R-:W-:Y:S01]  /*d5c10*/  LOP3.LUT P6, RZ, R33, 0x200, RZ, 0xc0, !PT ;  /* 0x0000020021ff7812 */ /* 0x000fe200078cc0ff */
[----:B------:R0:W-:Y:S01]  /*d5c20*/  @P0 STG.E.U8 desc[UR44][R60.64], R35 ;  /* 0x000000233c000986 */ /* 0x0001e2000c10112c */
[----:B------:R-:W-:-:S02]  /*d5c30*/  LOP3.LUT R36, R36, 0xfffff7ff, RZ, 0xc0, !PT ;  /* 0xfffff7ff24247812 */ /* 0x000fc400078ec0ff */
[----:B0-----:R-:W-:-:S09]  /*d5c40*/  PRMT R35, R45, 0x7771, RZ ;  /* 0x000077712d237816 */ /* 0x001fd200000000ff */
[----:B------:R-:W-:Y:S02]  /*d5c50*/  @P6 LOP3.LUT R36, R36, 0x800, RZ, 0xfc, !PT ;  /* 0x0000080024246812 */ /* 0x000fe400078efcff */
[----:B------:R-:W-:Y:S01]  /*d5c60*/  LOP3.LUT P6, RZ, R33, 0x100, RZ, 0xc0, !PT ;  /* 0x0000010021ff7812 */ /* 0x000fe200078cc0ff */
[----:B------:R-:W3:Y:S04]  /*d5c70*/  LDL.LU.64 R60, [R1+0x1a98] ;  /* 0x001a9800013c7983 */ /* 0x000ee80000300a00 */
[----:B----4-:R0:W-:Y:S02]  /*d5c80*/  @P2 STG.E.U8 desc[UR44][R42.64], R35 ;  /* 0x000000232a002986 */ /* 0x0101e4000c10112c */
        /* <DEDUP_REMOVED lines=42> */
[----:B----4-:R0:W-:Y:S01]  /*d5f30*/  @P4 STG.E.U8 desc[UR44][R42.64], R35 ;  /* 0x000000232a004986 */ /* 0x0101e2000c10112c */
[----:B------:R-:W-:Y:S02]  /*d5f40*/  LOP3.LUT P5, RZ, R33, 0x400000, RZ, 0xc0, !PT ;  /* 0x0040000021ff7812 */ /* 0x000fe400078ac0ff */
[C---:B0-----:R-:W-:Y:S01]  /*d5f50*/  PRMT R35, R44.reuse, 0x7772, RZ ;  /* 0x000077722c237816 */ /* 0x041fe200000000ff */
[----:B------:R-:W3:Y:S04]  /*d5f60*/  LDL.LU.64 R42, [R1+0x1a68] ;  /* 0x001a6800012a7983 */ /* 0x000ee80000300a00 */
        /* <DEDUP_REMOVED lines=8> */
[----:B------:R-:W4:Y:S04]  /*d5ff0*/  LDL.LU.64 R4, [R1+0x1a58] ;  /* 0x001a580001047983 */ /* 0x000f280000300a00 */
[----:B------:R-:W4:Y:S04]  /*d6000*/  LDL.LU.64 R58, [R1+0x1a50] ;  /* 0x001a5000013a7983 */ /* 0x000f280000300a00 */
[----:B------:R-:W4:Y:S04]  /*d6010*/  LDL.LU.64 R60, [R1+0x1a48] ;  /* 0x001a4800013c7983 */ /* 0x000f280000300a00 */
[----:B------:R-:W4:Y:S04]  /*d6020*/  LDL.LU R3, [R1+0x130] ;  /* 0x0001300001037983 */ /* 0x000f280000300800 */
[----:B------:R-:W4:Y:S01]  /*d6030*/  LDL.LU.64 R6, [R1+0x1a40] ;  /* 0x001a400001067983 */ /* 0x000f220000300a00 */
        /* <DEDUP_REMOVED lines=22> */
[C---:B------:R-:W-:Y:S02]  /*d61a0*/  LOP3.LUT P6, RZ, R33.reuse, 0x10000000, RZ, 0xc0, !PT ;  /* 0x1000000021ff7812 */ /* 0x040fe400078cc0ff */
[----:B------:R-:W-:Y:S02]  /*d61b0*/  LOP3.LUT R36, R36, 0xfffffff7, RZ, 0xc0, !PT ;  /* 0xfffffff724247812 */ /* 0x000fe400078ec0ff */
[C---:B------:R-:W-:Y:S02]  /*d61c0*/  LOP3.LUT P0, RZ, R33.reuse, 0x1000000, RZ, 0xc0, !PT ;  /* 0x0100000021ff7812 */ /* 0x040fe4000780c0ff */
[C---:B------:R-:W-:Y:S02]  /*d61d0*/  LOP3.LUT P2, RZ, R33.reuse, 0x2000000, RZ, 0xc0, !PT ;  /* 0x0200000021ff7812 */ /* 0x040fe4000784c0ff */
[----:B------:R-:W-:-:S05]  /*d61e0*/  LOP3.LUT P5, RZ, R33, 0x4000000, RZ, 0xc0, !PT ;  /* 0x0400000021ff7812 */ /* 0x000fca00078ac0ff */
[----:B------:R-:W-:Y:S02]  /*d61f0*/  @P6 LOP3.LUT R36, R36, 0x8, RZ, 0xfc, !PT ;  /* 0x0000000824246812 */ /* 0x000fe400078efcff */
[----:B------:R-:W-:Y:S02]  /*d6200*/  LOP3.LUT P6, RZ, R33, 0x8000000, RZ, 0xc0, !PT ;  /* 0x0800000021ff7812 */ /* 0x000fe400078cc0ff */
[----:B------:R-:W-:-:S05]  /*d6210*/  PRMT R33, R45, 0x7772, RZ ;  /* 0x000077722d217816 */ /* 0x000fca00000000ff */
[----:B---3--:R0:W-:Y:S04]  /*d6220*/  @P3 STG.E.U8 desc[UR44][R42.64], R33 ;  /* 0x000000212a003986 */ /* 0x0081e8000c10112c */
[----:B0-----:R-:W3:Y:S01]  /*d6230*/  LDL.LU R42, [R1+0x120] ;  /* 0x00012000012a7983 */ /* 0x001ee20000300800 */
[----:B------:R-:W-:-:S03]  /*d6240*/  PRMT R33, R45, 0x7773, RZ ;  /* 0x000077732d217816 */ /* 0x000fc600000000ff */
[----:B------:R-:W3:Y:S04]  /*d6250*/  LDL.LU.64 R44, [R1+0x1a38] ;  /* 0x001a3800012c7983 */ /* 0x000ee80000300a00 */
[----:B--2---:R0:W-:Y:S04]  /*d6260*/  @P0 STG.E.U8 desc[UR44][R10.64], R33 ;  /* 0x000000210a000986 */ /* 0x0041e8000c10112c */
[----:B0-----:R-:W2:Y:S04]  /*d6270*/  LDL.LU.64 R10, [R1+0x1a30] ;  /* 0x001a3000010a7983 */ /* 0x001ea80000300a00 */
[----:B------:R-:W2:Y:S04]  /*d6280*/  LDL.LU.64 R38, [R1+0x1a28] ;  /* 0x001a280001267983 */ /* 0x000ea80000300a00 */
[----:B------:R-:W2:Y:S01]  /*d6290*/  LDL.LU.64 R46, [R1+0x1a20] ;  /* 0x001a2000012e7983 */ /* 0x000ea20000300a00 */
        /* <DEDUP_REMOVED lines=21> */
[----:B---3--:R-:W-:-:S09]  /*d63f0*/  PRMT R33, R42, 0x7770, RZ ;  /* 0x000077702a217816 */ /* 0x008fd200000000ff */
[----:B------:R0:W-:Y:S01]  /*d6400*/  @P6 STG.E.U8 desc[UR44][R44.64], R33 ;  /* 0x000000212c006986 */ /* 0x0001e2000c10112c */
[----:B------:R-:W-:Y:S02]  /*d6410*/  LOP3.LUT P6, RZ, R36, 0x2, RZ, 0xc0, !PT ;  /* 0x0000000224ff7812 */ /* 0x000fe400078cc0ff */
[----:B0-----:R-:W-:Y:S01]  /*d6420*/  PRMT R33, R42, 0x7771, RZ ;  /* 0x000077712a217816 */ /* 0x001fe200000000ff */
[----:B------:R-:W3:Y:S01]  /*d6430*/  LDL.LU.64 R44, [R1+0x19d8] ;  /* 0x0019d800012c7983 */ /* 0x000ee20000300a00 */
[C---:B------:R-:W-:Y:S02]  /*d6440*/  LOP3.LUT P1, RZ, R32.reuse, 0x10, RZ, 0xc0, !PT ;  /* 0x0000001020ff7812 */ /* 0x040fe4000782c0ff */
[C---:B------:R-:W-:Y:S02]  /*d6450*/  LOP3.LUT P4, RZ, R32.reuse, 0x20, RZ, 0xc0, !PT ;  /* 0x0000002020ff7812 */ /* 0x040fe4000788c0ff */
[C---:B------:R-:W-:Y:S02]  /*d6460*/  LOP3.LUT P3, RZ, R32.reuse, 0x40, RZ, 0xc0, !PT ;  /* 0x0000004020ff7812 */ /* 0x040fe4000786c0ff */
[----:B------:R-:W-:-:S02]  /*d6470*/  LOP3.LUT P0, RZ, R32, 0x80, RZ, 0xc0, !PT ;  /* 0x0000008020ff7812 */ /* 0x000fc4000780c0ff */
[----:B------:R-:W-:Y:S01]  /*d6480*/  LOP3.LUT P2, RZ, R32, 0x100, RZ, 0xc0, !PT ;  /* 0x0000010020ff7812 */ /* 0x000fe2000784c0ff */
[----:B--2---:R0:W-:Y:S01]  /*d6490*/  @P6 STG.E.U8 desc[UR44][R10.64], R33 ;  /* 0x000000210a006986 */ /* 0x0041e2000c10112c */
[----:B------:R-:W-:Y:S02]  /*d64a0*/  LOP3.LUT P6, RZ, R36, 0x1, RZ, 0xc0, !PT ;  /* 0x0000000124ff7812 */ /* 0x000fe400078cc0ff */
[----:B0-----:R-:W-:Y:S01]  /*d64b0*/  PRMT R33, R42, 0x7772, RZ ;  /* 0x000077722a217816 */ /* 0x001fe200000000ff */
[----:B------:R-:W2:Y:S10]  /*d64c0*/  LDL.LU.64 R10, [R1+0x3c80] ;  /* 0x003c8000010a7983 */ /* 0x000eb40000300a00 */
        /* <DEDUP_REMOVED lines=24> */
[C---:B------:R-:W-:Y:S02]  /*d6650*/  LOP3.LUT P5, RZ, R32.reuse, 0x200, RZ, 0xc0, !PT ;  /* 0x0000020020ff7812 */ /* 0x040fe400078ac0ff */
[----:B------:R-:W-:Y:S01]  /*d6660*/  PRMT R33, R43, 0x7770, RZ ;  /* 0x000077702b217816 */ /* 0x000fe200000000ff */
[----:B------:R-:W2:Y:S10]  /*d6670*/  LDL.LU.64 R60, [R1+0x19c8] ;  /* 0x0019c800013c7983 */ /* 0x000eb40000300a00 */
[----:B---3--:R0:W-:Y:S04]  /*d6680*/  @P5 STG.E.U8 desc[UR44][R44.64], R33 ;  /* 0x000000212c005986 */ /* 0x0081e8000c10112c */
[----:B0-----:R-:W3:Y:S04]  /*d6690*/  LDL.LU.64 R44, [R1+0x19c0] ;  /* 0x0019c000012c7983 */ /* 0x001ee80000300a00 */
[----:B------:R-:W3:Y:S04]  /*d66a0*/  LDL.LU.64 R2, [R1+0x19b0] ;  /* 0x0019b00001027983 */ /* 0x000ee80000300a00 */
[----:B------:R-:W3:Y:S04]  /*d66b0*/  LDL.LU.64 R4, [R1+0x19a8] ;  /* 0x0019a80001047983 */ /* 0x000ee80000300a00 */
[----:B------:R-:W3:Y:S01]  /*d66c0*/  LDL.LU R12, [R1+0x128] ;  /* 0x00012800010c7983 */ /* 0x000ee20000300800 */
        /* <DEDUP_REMOVED lines=24> */
[----:B------:R-:W-:Y:S02]  /*d6850*/  LOP3.LUT P2, RZ, R32, 0x1000, RZ, 0xc0, !PT ;  /* 0x0000100020ff7812 */ /* 0x000fe4000784c0ff */
[----:B------:R-:W-:Y:S01]  /*d6860*/  PRMT R33, R43, 0x7772, RZ ;  /* 0x000077722b217816 */ /* 0x000fe200000000ff */
[----:B------:R-:W4:Y:S04]  /*d6870*/  LDL.LU.64 R54, [R1+0x1970] ;  /* 0x0019700001367983 */ /* 0x000f280000300a00 */
[----:B------:R-:W-:-:S02]  /*d6880*/  @P6 LOP3.LUT R34, R34, 0x1000000, RZ, 0xfc, !PT ;  /* 0x0100000022226812 */ /* 0x000fc400078efcff */
[----:B------:R-:W-:Y:S02]  /*d6890*/  LOP3.LUT P6, RZ, R32, 0x20000, RZ, 0xc0, !PT ;  /* 0x0002000020ff7812 */ /* 0x000fe400078cc0ff */
[----:B------:R-:W-:Y:S01]  /*d68a0*/  LOP3.LUT R34, R34, 0xfdffffff, RZ, 0xc0, !PT ;  /* 0xfdffffff22227812 */ /* 0x000fe200078ec0ff */
[----:B--2---:R0:W-:Y:S10]  /*d68b0*/  @P0 STG.E.U8 desc[UR44][R60.64], R33 ;  /* 0x000000213c000986 */ /* 0x0041f4000c10112c */
[----:B------:R-:W-:-:S02]  /*d68c0*/  @P6 LOP3.LUT R34, R34, 0x2000000, RZ, 0xfc, !PT ;  /* 0x0200000022226812 */ /* 0x000fc400078efcff */
[----:B------:R-:W-:Y:S02]  /*d68d0*/  LOP3.LUT P6, RZ, R32, 0x10000, RZ, 0xc0, !PT ;  /* 0x0001000020ff7812 */ /* 0x000fe400078cc0ff */
[----:B0-----:R-:W-:Y:S02]  /*d68e0*/  PRMT R33, R43, 0x7773, RZ ;  /* 0x000077732b217816 */ /* 0x001fe400000000ff */
[----:B------:R-:W-:-:S03]  /*d68f0*/  LOP3.LUT R34, R34, 0xfbffffff, RZ, 0xc0, !PT ;  /* 0xfbffffff22227812 */ /* 0x000fc600078ec0ff */
[----:B---3--:R0:W-:Y:S06]  /*d6900*/  @P2 STG.E.U8 desc[UR44][R44.64], R33 ;  /* 0x000000212c002986 */ /* 0x0081ec000c10112c */
        /* <DEDUP_REMOVED lines=64> */
[----:B------:R-:W4:Y:S04]  /*d6d10*/  LDL.LU.64 R60, [R1+0x18d0] ;  /* 0x0018d000013c7983 */ /* 0x000f280000300a00 */
[----:B------:R-:W2:Y:S04]  /*d6d20*/  LDL.LU R43, [R1+0x100] ;  /* 0x00010000012b7983 */ /* 0x000ea80000300800 */
[----:B------:R-:W4:Y:S04]  /*d6d30*/  LDL.LU.64 R6, [R1+0x18b0] ;  /* 0x0018b00001067983 */ /* 0x000f280000300a00 */
[----:B------:R-:W4:Y:S04]  /*d6d40*/  LDL.LU.64 R2, [R1+0x18a0] ;  /* 0x0018a00001027983 */ /* 0x000f280000300a00 */
[----:B------:R-:W4:Y:S04]  /*d6d50*/  LDL.LU.64 R4, [R1+0x1898] ;  /* 0x0018980001047983 */ /* 0x000f280000300a00 */
[----:B------:R-:W4:Y:S01]  /*d6d60*/  LDL.LU R12, [R1+0x114] ;  /* 0x00011400010c7983 */ /* 0x000f220000300800 */
[----:B------:R-:W-:-:S02]  /*d6d70*/  LOP3.LUT P3, RZ, R32, 0x20000000, RZ, 0xc0, !PT ;  /* 0x2000000020ff7812 */ /* 0x000fc4000786c0ff */
[C---:B------:R-:W-:Y:S02]  /*d6d80*/  LOP3.LUT P0, RZ, R32.reuse, 0x40000000, RZ, 0xc0, !PT ;  /* 0x4000000020ff7812 */ /* 0x040fe4000780c0ff */
[----:B------:R-:W-:Y:S02]  /*d6d90*/  LOP3.LUT P2, RZ, R32, 0x80000000, RZ, 0xc0, !PT ;  /* 0x8000000020ff7812 */ /* 0x000fe4000784c0ff */
[----:B------:R-:W-:Y:S02]  /*d6da0*/  LOP3.LUT R34, R34, 0xffffefff, RZ, 0xc0, !PT ;  /* 0xffffefff22227812 */ /* 0x000fe400078ec0ff */
[----:B--2---:R-:W-:-:S05]  /*d6db0*/  PRMT R32, R43, 0x7770, RZ ;  /* 0x000077702b207816 */ /* 0x004fca00000000ff */
[----:B---3--:R0:W-:Y:S04]  /*d6dc0*/  @P3 STG.E.U8 desc[UR44][R44.64], R32 ;  /* 0x000000202c003986 */ /* 0x0081e8000c10112c */
[----:B0-----:R-:W2:Y:S01]  /*d6dd0*/  LDL.LU.64 R44, [R1+0x1890] ;  /* 0x00189000012c7983 */ /* 0x001ea20000300a00 */
[----:B------:R-:W-:-:S03]  /*d6de0*/  LOP3.LUT P6, RZ, R11, 0x200, RZ, 0xc0, !PT ;  /* 0x000002000bff7812 */ /* 0x000fc600078cc0ff */
[----:B------:R-:W3:Y:S04]  /*d6df0*/  LDL.LU.64 R36, [R1+0x1878] ;  /* 0x0018780001247983 */ /* 0x000ee80000300a00 */
[----:B------:R-:W3:Y:S04]  /*d6e00*/  LDL.LU.64 R38, [R1+0x1868] ;  /* 0x0018680001267983 */ /* 0x000ee80000300a00 */
[----:B------:R-:W3:Y:S04]  /*d6e10*/  LDL.LU R13, [R1+0x104] ;  /* 0x00010400010d7983 */ /* 0x000ee80000300800 */
[----:B------:R-:W3:Y:S04]  /*d6e20*/  LDL.LU.64 R46, [R1+0x1860] ;  /* 0x00186000012e7983 */ /* 0x000ee80000300a00 */
[----:B------:R-:W3:Y:S01]  /*d6e30*/  LDL.LU.64 R14, [R1+0x1858] ;  /* 0x00185800010e7983 */ /* 0x000ee20000300a00 */
[----:B------:R-:W-:-:S02]  /*d6e40*/  PRMT R32, R43, 0x7771, RZ ;  /* 0x000077712b207816 */ /* 0x000fc400000000ff */
[C---:B------:R-:W-:Y:S01]  /*d6e50*/  LOP3.LUT P5, RZ, R11.reuse, 0x1, RZ, 0xc0, !PT ;  /* 0x000000010bff7812 */ /* 0x040fe200078ac0ff */
[----:B------:R-:W3:Y:S01]  /*d6e60*/  LDL.LU.64 R54, [R1+0x1838] ;  /* 0x0018380001367983 */ /* 0x000ee20000300a00 */
        /* <DEDUP_REMOVED lines=18> */
[----:B----4-:R0:W-:Y:S10]  /*d6f90*/  @P0 STG.E.U8 desc[UR44][R58.64], R32 ;  /* 0x000000203a000986 */ /* 0x0101f4000c10112c */
[----:B------:R-:W-:-:S02]  /*d6fa0*/  @P6 LOP3.LUT R34, R34, 0x40000, RZ, 0xfc, !PT ;  /* 0x0004000022226812 */ /* 0x000fc400078efcff */
[----:B------:R-:W-:Y:S02]  /*d6fb0*/  LOP3.LUT P6, RZ, R11, 0x4, RZ, 0xc0, !PT ;  /* 0x000000040bff7812 */ /* 0x000fe400078cc0ff */
[----:B0-----:R-:W-:Y:S02]  /*d6fc0*/  PRMT R32, R43, 0x7772, RZ ;  /* 0x000077722b207816 */ /* 0x001fe400000000ff */
[----:B------:R-:W-:-:S03]  /*d6fd0*/  LOP3.LUT R34, R34, 0xfff7ffff, RZ, 0xc0, !PT ;  /* 0xfff7ffff22227812 */ /* 0x000fc600078ec0ff */
[----:B------:R0:W-:Y:S06]  /*d6fe0*/  @P2 STG.E.U8 desc[UR44][R60.64], R32 ;  /* 0x000000203c002986 */ /* 0x0001ec000c10112c */
[----:B------:R-:W-:Y:S02]  /*d6ff0*/  @P6 LOP3.LUT R34, R34, 0x80000, RZ, 0xfc, !PT ;  /* 0x0008000022226812 */ /* 0x000fe400078efcff */
[----:B------:R-:W-:Y:S02]  /*d7000*/  LOP3.LUT P6, RZ, R11, 0x2, RZ, 0xc0, !PT ;  /* 0x000000020bff7812 */ /* 0x000fe400078cc0ff */
[----:B0-----:R-:W-:-:S05]  /*d7010*/  PRMT R32, R43, 0x7773, RZ ;  /* 0x000077732b207816 */ /* 0x001fca00000000ff */
[----:B------:R0:W-:Y:S04]  /*d7020*/  @P5 STG.E.U8 desc[UR44][R6.64], R32 ;  /* 0x0000002006005986 */ /* 0x0001e8000c10112c */
[----:B0-----:R-:W4:Y:S04]  /*d7030*/  LDL.LU R7, [R1+0x118] ;  /* 0x0001180001077983 */ /* 0x001f280000300800 */
        /* <DEDUP_REMOVED lines=18> */
[----:B---3--:R0:W-:Y:S01]  /*d7160*/  @P6 STG.E.U8 desc[UR44][R36.64], R32 ;  /* 0x0000002024006986 */ /* 0x0081e2000c10112c */
        /* <DEDUP_REMOVED lines=14> */
[C---:B------:R-:W-:Y:S02]  /*d7250*/  LOP3.LUT P4, RZ, R11.reuse, 0x800, RZ, 0xc0, !PT ;  /* 0x000008000bff7812 */ /* 0x040fe4000788c0ff */
[C---:B------:R-:W-:Y:S02]  /*d7260*/  LOP3.LUT P3, RZ, R11.reuse, 0x1000, RZ, 0xc0, !PT ;  /* 0x000010000bff7812 */ /* 0x040fe4000786c0ff */
[C---:B------:R-:W-:Y:S02]  /*d7270*/  LOP3.LUT P0, RZ, R11.reuse, 0x2000, RZ, 0xc0, !PT ;  /* 0x000020000bff7812 */ /* 0x040fe4000780c0ff */
[----:B------:R-:W-:-:S02]  /*d7280*/  LOP3.LUT P2, RZ, R11, 0x4000, RZ, 0xc0, !PT ;  /* 0x000040000bff7812 */ /* 0x000fc4000784c0ff */
[----:B------:R-:W-:Y:S02]  /*d7290*/  LOP3.LUT P5, RZ, R11, 0x8000, RZ, 0xc0, !PT ;  /* 0x000080000bff7812 */ /* 0x000fe400078ac0ff */
[----:B----4-:R-:W-:-:S05]  /*d72a0*/  PRMT R32, R7, 0x7770, RZ ;  /* 0x0000777007207816 */ /* 0x010fca00000000ff */
        /* <DEDUP_REMOVED lines=102> */
[----:B------:R-:W-:Y:S02]  /*d7910*/  LOP3.LUT P3, RZ, R11, 0x80000000, RZ, 0xc0, !PT ;  /* 0x800000000bff7812 */ /* 0x000fe4000786c0ff */
        /* <DEDUP_REMOVED lines=43> */
[----:B0-----:R-:W3:Y:S01]  /*d7bd0*/  LDL.LU R60, [R1+0x188] ;  /* 0x00018800013c7983 */ /* 0x001ee20000300800 */
[----:B------:R-:W-:-:S03]  /*d7be0*/  PRMT R32, R7, 0x7773, RZ ;  /* 0x0000777307207816 */ /* 0x000fc600000000ff */
[----:B------:R-:W3:Y:S01]  /*d7bf0*/  LDL.LU.64 R6, [R1+0x1630] ;  /* 0x0016300001067983 */ /* 0x000ee20000300a00 */
[----:B------:R-:W-:-:S04]  /*d7c00*/  LOP3.LUT R34, R34, 0xfffffffd, RZ, 0xc0, !PT ;  /* 0xfffffffd22227812 */ /* 0x000fc800078ec0ff */
[----:B------:R-:W-:Y:S02]  /*d7c10*/  @P6 LOP3.LUT R34, R34, 0x2, RZ, 0xfc, !PT ;  /* 0x0000000222226812 */ /* 0x000fe400078efcff */
[----:B------:R-:W-:Y:S02]  /*d7c20*/  LOP3.LUT P6, RZ, R10, 0x200, RZ, 0xc0, !PT ;  /* 0x000002000aff7812 */ /* 0x000fe400078cc0ff */
        /* <DEDUP_REMOVED lines=100> */
[C---:B------:R-:W-:Y:S02]  /*d8270*/  LOP3.LUT P0, RZ, R10.reuse, 0x800000, RZ, 0xc0, !PT ;  /* 0x008000000aff7812 */ /* 0x040fe4000780c0ff */
        /* <DEDUP_REMOVED lines=84> */
[----:B------:R-:W-:Y:S02]  /*d87c0*/  LOP3.LUT R11, R11, 0xffffefff, RZ, 0xc0, !PT ;  /* 0xffffefff0b0b7812 */ /* 0x000fe400078ec0ff */
[C---:B------:R-:W-:Y:S02]  /*d87d0*/  LOP3.LUT P0, RZ, R41.reuse, 0x400, RZ, 0xc0, !PT ;  /* 0x0000040029ff7812 */ /* 0x040fe4000780c0ff */
[C---:B------:R-:W-:Y:S02]  /*d87e0*/  LOP3.LUT P2, RZ, R41.reuse, 0x800, RZ, 0xc0, !PT ;  /* 0x0000080029ff7812 */ /* 0x040fe4000784c0ff */
[----:B------:R-:W-:Y:S02]  /*d87f0*/  LOP3.LUT P5, RZ, R41, 0x1000, RZ, 0xc0, !PT ;  /* 0x0000100029ff7812 */ /* 0x000fe400078ac0ff */
        /* <DEDUP_REMOVED lines=9> */
[----:B------:R-:W-:-:S03]  /*d8890*/  PRMT R32, R61, 0x7771, RZ ;  /* 0x000077713d207816 */ /* 0x000fc600000000ff */
        /* <DEDUP_REMOVED lines=27> */
[----:B0-----:R-:W-:-:S02]  /*d8a50*/  PRMT R32, R61, 0x7773, RZ ;  /* 0x000077733d207816 */ /* 0x001fc400000000ff */
[----:B------:R-:W4:Y:S04]  /*d8a60*/  LDL.LU R61, [R1+0x15c] ;  /* 0x00015c00013d7983 */ /* 0x000f280000300800 */
[----:B------:R-:W4:Y:S04]  /*d8a70*/  LDL.LU.64 R12, [R1+0x1370] ;  /* 0x00137000010c7983 */ /* 0x000f280000300a00 */
[----:B------:R0:W-:Y:S04]  /*d8a80*/  @P5 STG.E.U8 desc[UR44][R42.64], R32 ;  /* 0x000000202a005986 */ /* 0x0001e8000c10112c */
[----:B------:R-:W4:Y:S04]  /*d8a90*/  LDL.LU.64 R54, [R1+0x1368] ;  /* 0x0013680001367983 */ /* 0x000f280000300a00 */
[----:B------:R-:W4:Y:S01]  /*d8aa0*/  LDL.LU.64 R58, [R1+0x1360] ;  /* 0x00136000013a7983 */ /* 0x000f220000300a00 */
[----:B0-----:R-:W-:-:S03]  /*d8ab0*/  PRMT R32, R56, 0x7770, RZ ;  /* 0x0000777038207816 */ /* 0x001fc600000000ff */
[----:B------:R-:W4:Y:S04]  /*d8ac0*/  LDL.LU.64 R42, [R1+0x1340] ;  /* 0x00134000012a7983 */ /* 0x000f280000300a00 */
[----:B------:R-:W4:Y:S04]  /*d8ad0*/  LDL.LU R57, [R1+0x1a0] ;  /* 0x0001a00001397983 */ /* 0x000f280000300800 */
        /* <DEDUP_REMOVED lines=29> */
[----:B------:R-:W-:Y:S02]  /*d8cb0*/  LOP3.LUT P0, RZ, R44, 0x80, RZ, 0xc0, !PT ;  /* 0x000000802cff7812 */ /* 0x000fe4000780c0ff */
[----:B----4-:R-:W-:-:S05]  /*d8cc0*/  PRMT R32, R61, 0x7770, RZ ;  /* 0x000077703d207816 */ /* 0x010fca00000000ff */
[----:B------:R0:W-:Y:S02]  /*d8cd0*/  @P6 STG.E.U8 desc[UR44][R12.64], R32 ;  /* 0x000000200c006986 */ /* 0x0001e4000c10112c */
        /* <DEDUP_REMOVED lines=55> */
[----:B------:R-:W2:Y:S01]  /*d9050*/  LDL.LU.64 R38, [R1+0x1280] ;  /* 0x0012800001267983 */ /* 0x000ea20000300a00 */
[----:B---3--:R-:W-:-:S05]  /*d9060*/  PRMT R32, R42, 0x7770, RZ ;  /* 0x000077702a207816 */ /* 0x008fca00000000ff */
[----:B------:R0:W-:Y:S04]  /*d9070*/  @P0 STG.E.U8 desc[UR44][R2.64], R32 ;  /* 0x0000002002000986 */ /* 0x0001e8000c10112c */
[----:B0-----:R-:W3:Y:S04]  /*d9080*/  LDL.LU R2, [R1+0x194] ;  /* 0x0001940001027983 */ /* 0x001ee80000300800 */
[----:B------:R-:W3:Y:S04]  /*d9090*/  LDL.LU.64 R46, [R1+0x1270] ;  /* 0x00127000012e7983 */ /* 0x000ee80000300a00 */
[----:B------:R-:W3:Y:S04]  /*d90a0*/  LDL.LU.64 R14, [R1+0x1268] ;  /* 0x00126800010e7983 */ /* 0x000ee80000300a00 */
[----:B------:R-:W3:Y:S04]  /*d90b0*/  LDL.LU.64 R12, [R1+0x1260] ;  /* 0x00126000010c7983 */ /* 0x000ee80000300a00 */
[----:B------:R-:W3:Y:S04]  /*d90c0*/  LDL.LU.64 R54, [R1+0x1240] ;  /* 0x0012400001367983 */ /* 0x000ee80000300a00 */
[----:B------:R-:W3:Y:S01]  /*d90d0*/  LDL.LU R3, [R1+0x1a8] ;  /* 0x0001a80001037983 */ /* 0x000ee20000300800 */
[----:B------:R-:W-:-:S03]  /*d90e0*/  PRMT R32, R42, 0x7771, RZ ;  /* 0x000077712a207816 */ /* 0x000fc600000000ff */
        /* <DEDUP_REMOVED lines=29> */
[----:B---3--:R-:W-:-:S11]  /*d92c0*/  PRMT R32, R2, 0x7770, RZ ;  /* 0x0000777002207816 */ /* 0x008fd600000000ff */
        /* <DEDUP_REMOVED lines=32> */
[----:B------:R-:W-:-:S03]  /*d94d0*/  PRMT R32, R42, 0x7772, RZ ;  /* 0x000077722a207816 */ /* 0x000fc600000000ff */
[----:B------:R-:W2:Y:S01]  /*d94e0*/  LDL.LU R37, [R1+0x19c] ;  /* 0x00019c0001257983 */ /* 0x000ea20000300800 */
[----:B------:R-:W-:-:S03]  /*d94f0*/  LOP3.LUT R10, R10, 0xefffffff, RZ, 0xc0, !PT ;  /* 0xefffffff0a0a7812 */ /* 0x000fc600078ec0ff */
[----:B----4-:R0:W-:Y:S04]  /*d9500*/  @P3 STG.E.U8 desc[UR44][R4.64], R32 ;  /* 0x0000002004003986 */ /* 0x0101e8000c10112c */
[----:B0-----:R-:W4:Y:S01]  /*d9510*/  LDL.LU.64 R4, [R1+0x1168] ;  /* 0x0011680001047983 */ /* 0x001f220000300a00 */
[----:B---3--:R-:W-:-:S13]  /*d9520*/  LOP3.LUT P6, RZ, R9, 0x800, RZ, 0xc0, !PT ;  /* 0x0000080009ff7812 */ /* 0x008fda00078cc0ff */
[----:B------:R-:W-:Y:S02]  /*d9530*/  @P6 LOP3.LUT R10, R10, 0x10000000, RZ, 0xfc, !PT ;  /* 0x100000000a0a6812 */ /* 0x000fe400078efcff */
[C---:B------:R-:W-:Y:S02]  /*d9540*/  LOP3.LUT P6, RZ, R9.reuse, 0x400, RZ, 0xc0, !PT ;  /* 0x0000040009ff7812 */ /* 0x040fe400078cc0ff */
[----:B------:R-:W-:Y:S02]  /*d9550*/  LOP3.LUT R10, R10, 0xdfffffff, RZ, 0xc0, !PT ;  /* 0xdfffffff0a0a7812 */ /* 0x000fe400078ec0ff */
[----:B------:R-:W-:-:S09]  /*d9560*/  LOP3.LUT P0, RZ, R9, 0x1, RZ, 0xc0, !PT ;  /* 0x0000000109ff7812 */ /* 0x000fd2000780c0ff */
[----:B------:R-:W-:Y:S02]  /*d9570*/  @P6 LOP3.LUT R10, R10, 0x20000000, RZ, 0xfc, !PT ;  /* 0x200000000a0a6812 */ /* 0x000fe400078efcff */
[----:B------:R-:W-:Y:S02]  /*d9580*/  LOP3.LUT P6, RZ, R9, 0x200, RZ, 0xc0, !PT ;  /* 0x0000020009ff7812 */ /* 0x000fe400078cc0ff */
[----:B------:R-:W-:Y:S02]  /*d9590*/  LOP3.LUT R10, R10, 0xbfffffff, RZ, 0xc0, !PT ;  /* 0xbfffffff0a0a7812 */ /* 0x000fe400078ec0ff */
[----:B------:R-:W-:-:S09]  /*d95a0*/  PRMT R32, R42, 0x7773, RZ ;  /* 0x000077732a207816 */ /* 0x000fd200000000ff */
        /* <DEDUP_REMOVED lines=9> */
[----:B--2---:R0:W-:Y:S04]  /*d9640*/  @P0 STG.E.U8 desc[UR44][R6.64], R32 ;  /* 0x0000002006000986 */ /* 0x0041e8000c10112c */
[----:B0-----:R-:W2:Y:S04]  /*d9650*/  LDL.LU.64 R6, [R1+0x1160] ;  /* 0x0011600001067983 */ /* 0x001ea80000300a00 */
[----:B------:R-:W3:Y:S04]  /*d9660*/  LDL.LU.64 R34, [R1+0x1158] ;  /* 0x0011580001227983 */ /* 0x000ee80000300a00 */
[----:B------:R-:W3:Y:S04]  /*d9670*/  LDL.LU R56, [R1+0x380] ;  /* 0x0003800001387983 */ /* 0x000ee80000300800 */
[----:B------:R-:W3:Y:S01]  /*d9680*/  LDL.LU.64 R38, [R1+0x1138] ;  /* 0x0011380001267983 */ /* 0x000ee20000300a00 */
[----:B------:R-:W-:-:S02]  /*d9690*/  @P6 LOP3.LUT R11, R11, 0x2, RZ, 0xfc, !PT ;  /* 0x000000020b0b6812 */ /* 0x000fc400078efcff */
[C---:B------:R-:W-:Y:S01]  /*d96a0*/  LOP3.LUT P6, RZ, R9.reuse, 0x20, RZ, 0xc0, !PT ;  /* 0x0000002009ff7812 */ /* 0x040fe200078cc0ff */
[----:B------:R-:W3:Y:S01]  /*d96b0*/  LDL.LU.64 R46, [R1+0x1128] ;  /* 0x00112800012e7983 */ /* 0x000ee20000300a00 */
[----:B------:R-:W-:Y:S02]  /*d96c0*/  LOP3.LUT P2, RZ, R9, 0x2, RZ, 0xc0, !PT ;  /* 0x0000000209ff7812 */ /* 0x000fe4000784c0ff */
[----:B------:R-:W-:Y:S01]  /*d96d0*/  LOP3.LUT R11, R11, 0xfffffffb, RZ, 0xc0, !PT ;  /* 0xfffffffb0b0b7812 */ /* 0x000fe200078ec0ff */
[----:B------:R-:W3:Y:S01]  /*d96e0*/  LDL.LU.64 R14, [R1+0x1120] ;  /* 0x00112000010e7983 */ /* 0x000ee20000300a00 */
[----:B------:R-:W-:Y:S02]  /*d96f0*/  LOP3.LUT P5, RZ, R9, 0x4, RZ, 0xc0, !PT ;  /* 0x0000000409ff7812 */ /* 0x000fe400078ac0ff */
[----:B------:R-:W-:Y:S01]  /*d9700*/  PRMT R32, R43, 0x7770, RZ ;  /* 0x000077702b207816 */ /* 0x000fe200000000ff */
[----:B------:R-:W3:Y:S04]  /*d9710*/  LDL.LU.64 R12, [R1+0x1118] ;  /* 0x00111800010c7983 */ /* 0x000ee80000300a00 */
[----:B------:R-:W-:-:S02]  /*d9720*/  @P6 LOP3.LUT R11, R11, 0x4, RZ, 0xfc, !PT ;  /* 0x000000040b0b6812 */ /* 0x000fc400078efcff */
[----:B------:R-:W-:Y:S02]  /*d9730*/  LOP3.LUT P6, RZ, R9, 0x10, RZ, 0xc0, !PT ;  /* 0x0000001009ff7812 */ /* 0x000fe400078cc0ff */
[----:B------:R-:W-:Y:S01]  /*d9740*/  LOP3.LUT R11, R11, 0xfffffff7, RZ, 0xc0, !PT ;  /* 0xfffffff70b0b7812 */ /* 0x000fe200078ec0ff */
[----:B------:R0:W-:Y:S10]  /*d9750*/  @P2 STG.E.U8 desc[UR44][R54.64], R32 ;  /* 0x0000002036002986 */ /* 0x0001f4000c10112c */
[----:B------:R-:W-:-:S02]  /*d9760*/  @P6 LOP3.LUT R11, R11, 0x8, RZ, 0xfc, !PT ;  /* 0x000000080b0b6812 */ /* 0x000fc400078efcff */
[----:B------:R-:W-:Y:S02]  /*d9770*/  LOP3.LUT P6, RZ, R9, 0x8, RZ, 0xc0, !PT ;  /* 0x0000000809ff7812 */ /* 0x000fe400078cc0ff */
[C---:B0-----:R-:W-:Y:S01]  /*d9780*/  PRMT R32, R43.reuse, 0x7771, RZ ;  /* 0x000077712b207816 */ /* 0x041fe200000000ff */
[----:B------:R-:W3:Y:S04]  /*d9790*/  LDL.LU.64 R54, [R1+0x10f8] ;  /* 0x0010f80001367983 */ /* 0x000ee80000300a00 */
[----:B------:R0:W-:Y:S02]  /*d97a0*/  @P5 STG.E.U8 desc[UR44][R58.64], R32 ;  /* 0x000000203a005986 */ /* 0x0001e4000c10112c */
[----:B0-----:R-:W-:Y:S02]  /*d97b0*/  PRMT R32, R43, 0x7772, RZ ;  /* 0x000077722b207816 */ /* 0x001fe400000000ff */
[----:B------:R-:W3:Y:S04]  /*d97c0*/  LDL.LU.64 R58, [R1+0xf48] ;  /* 0x000f4800013a7983 */ /* 0x000ee80000300a00 */
[----:B------:R0:W-:Y:S01]  /*d97d0*/  @P6 STG.E.U8 desc[UR44][R60.64], R32 ;  /* 0x000000203c006986 */ /* 0x0001e2000c10112c */
[----:B------:R-:W-:-:S02]  /*d97e0*/  LOP3.LUT P6, RZ, R11, 0x8, RZ, 0xc0, !PT ;  /* 0x000000080bff7812 */ /* 0x000fc400078cc0ff */
[----:B0-----:R-:W-:Y:S01]  /*d97f0*/  PRMT R32, R43, 0x7773, RZ ;  /* 0x000077732b207816 */ /* 0x001fe200000000ff */
[----:B------:R-:W3:Y:S04]  /*d9800*/  LDL.LU.64 R60, [R1+0xf40] ;  /* 0x000f4000013c7983 */ /* 0x000ee80000300a00 */
[----:B------:R-:W3:Y:S06]  /*d9810*/  LDL.LU.64 R42, [R1+0xf38] ;  /* 0x000f3800012a7983 */ /* 0x000eec0000300a00 */
[----:B------:R0:W-:Y:S01]  /*d9820*/  @P6 STG.E.U8 desc[UR44][R2.64], R32 ;  /* 0x0000002002006986 */ /* 0x0001e2000c10112c */
[----:B------:R-:W-:-:S03]  /*d9830*/  LOP3.LUT P6, RZ, R11, 0x4, RZ, 0xc0, !PT ;  /* 0x000000040bff7812 */ /* 0x000fc600078cc0ff */
[----:B0-----:R-:W3:Y:S01]  /*d9840*/  LDL.LU.64 R2, [R1+0xf10] ;  /* 0x000f100001027983 */ /* 0x001ee20000300a00 */
[----:B------:R-:W-:-:S03]  /*d9850*/  PRMT R32, R37, 0x7770, RZ ;  /* 0x0000777025207816 */ /* 0x000fc600000000ff */
[----:B------:R-:W3:Y:S06]  /*d9860*/  LDL.LU R57, [R1+0x384] ;  /* 0x0003840001397983 */ /* 0x000eec0000300800 */
[----:B----4-:R0:W-:Y:S04]  /*d9870*/  @P6 STG.E.U8 desc[UR44][R4.64], R32 ;  /* 0x0000002004006986 */ /* 0x0101e8000c10112c */
[----:B0-----:R-:W4:Y:S01]  /*d9880*/  LDL.LU.64 R4, [R1+0xee8] ;  /* 0x000ee80001047983 */ /* 0x001f220000300a00 */
[----:B------:R-:W-:-:S02]  /*d9890*/  LOP3.LUT P6, RZ, R11, 0x2, RZ, 0xc0, !PT ;  /* 0x000000020bff7812 */ /* 0x000fc400078cc0ff */
[----:B------:R-:W-:Y:S02]  /*d98a0*/  PRMT R32, R37, 0x7771, RZ ;  /* 0x0000777125207816 */ /* 0x000fe400000000ff */
[C---:B------:R-:W-:Y:S02]  /*d98b0*/  LOP3.LUT P1, RZ, R9.reuse, 0x1000, RZ, 0xc0, !PT ;  /* 0x0000100009ff7812 */ /* 0x040fe4000782c0ff */
[C---:B------:R-:W-:Y:S02]  /*d98c0*/  LOP3.LUT P4, RZ, R9.reuse, 0x2000, RZ, 0xc0, !PT ;  /* 0x0000200009ff7812 */ /* 0x040fe4000788c0ff */
[C---:B------:R-:W-:Y:S02]  /*d98d0*/  LOP3.LUT P3, RZ, R9.reuse, 0x4000, RZ, 0xc0, !PT ;  /* 0x0000400009ff7812 */ /* 0x040fe4000786c0ff */
[C---:B------:R-:W-:Y:S02]  /*d98e0*/  LOP3.LUT P0, RZ, R9.reuse, 0x8000, RZ, 0xc0, !PT ;  /* 0x0000800009ff7812 */ /* 0x040fe4000780c0ff */
[----:B------:R-:W-:-:S02]  /*d98f0*/  LOP3.LUT P2, RZ, R9, 0x10000, RZ, 0xc0, !PT ;  /* 0x0001000009ff7812 */ /* 0x000fc4000784c0ff */
        /* <DEDUP_REMOVED lines=26> */
[----:B0-----:R-:W-:Y:S02]  /*d9aa0*/  PRMT R11, R8, 0x7773, RZ ;  /* 0x00007773080b7816 */ /* 0x001fe400000000ff */
[----:B------:R-:W3:Y:S04]  /*d9ab0*/  LDL.LU R8, [R1+0x3c50] ;  /* 0x003c500001087983 */ /* 0x000ee80000300800 */
[----:B------:R0:W-:Y:S02]  /*d9ac0*/  @P2 STG.E.U8 desc[UR44][R2.64], R11 ;  /* 0x0000000b02002986 */ /* 0x0001e4000c10112c */
[----:B0-----:R-:W-:-:S05]  /*d9ad0*/  PRMT R11, R57, 0x7770, RZ ;  /* 0x00007770390b7816 */ /* 0x001fca00000000ff */
[----:B----4-:R0:W-:Y:S04]  /*d9ae0*/  @P5 STG.E.U8 desc[UR44][R4.64], R11 ;  /* 0x0000000b04005986 */ /* 0x0101e8000c10112c */
[----:B0-----:R-:W4:Y:S04]  /*d9af0*/  LDL.LU.64 R4, [R1+0xee0] ;  /* 0x000ee00001047983 */ /* 0x001f280000300a00 */
[----:B------:R-:W2:Y:S04]  /*d9b00*/  LDL.LU.64 R54, [R1+0xed8] ;  /* 0x000ed80001367983 */ /* 0x000ea80000300a00 */
[----:B------:R-:W3:Y:S04]  /*d9b10*/  LDL.LU.64 R2, [R1+0xeb8] ;  /* 0x000eb80001027983 */ /* 0x000ee80000300a00 */
[----:B------:R-:W3:Y:S04]  /*d9b20*/  LDL.LU.64 R58, [R1+0xea0] ;  /* 0x000ea000013a7983 */ /* 0x000ee80000300a00 */
        /* <DEDUP_REMOVED lines=24> */
[----:B----4-:R0:W-:Y:S04]  /*d9cb0*/  @P3 STG.E.U8 desc[UR44][R4.64], R11 ;  /* 0x0000000b04003986 */ /* 0x0101e8000c10112c */
[----:B0-----:R-:W4:Y:S04]  /*d9cc0*/  LDL.LU.64 R4, [R1+0xe68] ;  /* 0x000e680001047983 */ /* 0x001f280000300a00 */
[----:B------:R-:W4:Y:S04]  /*d9cd0*/  LDL.LU R39, [R1+0x388] ;  /* 0x0003880001277983 */ /* 0x000f280000300800 */
[----:B------:R-:W4:Y:S04]  /*d9ce0*/  LDL.LU.64 R32, [R1+0xe48] ;  /* 0x000e480001207983 */ /* 0x000f280000300a00 */
[----:B------:R-:W4:Y:S01]  /*d9cf0*/  LDL.LU.64 R34, [R1+0xe40] ;  /* 0x000e400001227983 */ /* 0x000f220000300a00 */
[----:B------:R-:W-:-:S03]  /*d9d00*/  LOP3.LUT R10, R10, 0xfbffffff, RZ, 0xc0, !PT ;  /* 0xfbffffff0a0a7812 */ /* 0x000fc600078ec0ff */
[----:B------:R-:W4:Y:S01]  /*d9d10*/  LDL.LU.64 R36, [R1+0xe38] ;  /* 0x000e380001247983 */ /* 0x000f220000300a00 */
[C---:B------:R-:W-:Y:S02]  /*d9d20*/  LOP3.LUT P0, RZ, R9.reuse, 0x80000, RZ, 0xc0, !PT ;  /* 0x0008000009ff7812 */ /* 0x040fe4000780c0ff */
[C---:B------:R-:W-:Y:S02]  /*d9d30*/  LOP3.LUT P2, RZ, R9.reuse, 0x100000, RZ, 0xc0, !PT ;  /* 0x0010000009ff7812 */ /* 0x040fe4000784c0ff */
[----:B------:R-:W-:Y:S02]  /*d9d40*/  @P6 LOP3.LUT R10, R10, 0x4000000, RZ, 0xfc, !PT ;  /* 0x040000000a0a6812 */ /* 0x000fe400078efcff */
[C---:B------:R-:W-:Y:S02]  /*d9d50*/  LOP3.LUT P6, RZ, R9.reuse, 0x800000, RZ, 0xc0, !PT ;  /* 0x0080000009ff7812 */ /* 0x040fe400078cc0ff */
[C---:B------:R-:W-:Y:S02]  /*d9d60*/  LOP3.LUT P5, RZ, R9.reuse, 0x200000, RZ, 0xc0, !PT ;  /* 0x0020000009ff7812 */ /* 0x040fe400078ac0ff */
[----:B------:R-:W-:-:S02]  /*d9d70*/  LOP3.LUT P1, RZ, R9, 0x80000000, RZ, 0xc0, !PT ;  /* 0x8000000009ff7812 */ /* 0x000fc4000782c0ff */
[----:B------:R-:W-:Y:S01]  /*d9d80*/  LOP3.LUT R10, R10, 0xf7ffffff, RZ, 0xc0, !PT ;  /* 0xf7ffffff0a0a7812 */ /* 0x000fe200078ec0ff */
[----:B------:R-:W4:Y:S06]  /*d9d90*/  LDL.LU.64 R46, [R1+0xe10] ;  /* 0x000e1000012e7983 */ /* 0x000f2c0000300a00 */
[----:B------:R-:W-:Y:S02]  /*d9da0*/  @P6 LOP3.LUT R10, R10, 0x8000000, RZ, 0xfc, !PT ;  /* 0x080000000a0a6812 */ /* 0x000fe400078efcff */
[----:B------:R-:W-:Y:S02]  /*d9db0*/  LOP3.LUT P6, RZ, R9, 0x400000, RZ, 0xc0, !PT ;  /* 0x0040000009ff7812 */ /* 0x000fe400078cc0ff */
[----:B------:R-:W-:-:S05]  /*d9dc0*/  PRMT R9, R57, 0x7772, RZ ;  /* 0x0000777239097816 */ /* 0x000fca00000000ff */
[----:B--2---:R0:W-:Y:S02]  /*d9dd0*/  @P0 STG.E.U8 desc[UR44][R54.64], R9 ;  /* 0x0000000936000986 */ /* 0x0041e4000c10112c */
[----:B0-----:R-:W-:-:S05]  /*d9de0*/  PRMT R9, R57, 0x7773, RZ ;  /* 0x0000777339097816 */ /* 0x001fca00000000ff */
[----:B---3--:R0:W-:Y:S04]  /*d9df0*/  @P2 STG.E.U8 desc[UR44][R2.64], R9 ;  /* 0x0000000902002986 */ /* 0x0081e8000c10112c */
[----:B0-----:R-:W2:Y:S04]  /*d9e00*/  LDL.LU R2, [R1+0x378] ;  /* 0x0003780001027983 */ /* 0x001ea80000300800 */
[----:B------:R-:W3:Y:S01]  /*d9e10*/  LDL.LU.64 R14, [R1+0xdf0] ;  /* 0x000df000010e7983 */ /* 0x000ee20000300a00 */
[----:B------:R-:W-:-:S03]  /*d9e20*/  PRMT R9, R38, 0x7770, RZ ;  /* 0x0000777026097816 */ /* 0x000fc600000000ff */
[----:B------:R-:W3:Y:S04]  /*d9e30*/  LDL.LU.64 R12, [R1+0xde8] ;  /* 0x000de800010c7983 */ /* 0x000ee80000300a00 */
[----:B------:R-:W3:Y:S04]  /*d9e40*/  LDL.LU R3, [R1+0x38c] ;  /* 0x00038c0001037983 */ /* 0x000ee80000300800 */
[----:B------:R0:W-:Y:S04]  /*d9e50*/  @P5 STG.E.U8 desc[UR44][R58.64], R9 ;  /* 0x000000093a005986 */ /* 0x0001e8000c10112c */
[----:B------:R-:W3:Y:S04]  /*d9e60*/  LDL.LU.64 R54, [R1+0xde0] ;  /* 0x000de00001367983 */ /* 0x000ee80000300a00 */
[----:B------:R-:W3:Y:S01]  /*d9e70*/  LDL.LU.64 R56, [R1+0xdb8] ;  /* 0x000db80001387983 */ /* 0x000ee20000300a00 */
[----:B0-----:R-:W-:-:S03]  /*d9e80*/  PRMT R9, R38, 0x7771, RZ ;  /* 0x0000777126097816 */ /* 0x001fc600000000ff */
[----:B------:R-:W3:Y:S04]  /*d9e90*/  LDL.LU.64 R58, [R1+0xda0] ;  /* 0x000da000013a7983 */ /* 0x000ee80000300a00 */
[----:B------:R0:W-:Y:S01]  /*d9ea0*/  @P6 STG.E.U8 desc[UR44][R60.64], R9 ;  /* 0x000000093c006986 */ /* 0x0001e2000c10112c */
[----:B------:R-:W-:Y:S02]  /*d9eb0*/  LOP3.LUT P6, RZ, R10, 0x8000000, RZ, 0xc0, !PT ;  /* 0x080000000aff7812 */ /* 0x000fe400078cc0ff */
[----:B0-----:R-:W-:Y:S01]  /*d9ec0*/  PRMT R9, R38, 0x7772, RZ ;  /* 0x0000777226097816 */ /* 0x001fe200000000ff */
[----:B------:R-:W3:Y:S10]  /*d9ed0*/  LDL.LU.64 R60, [R1+0xd98] ;  /* 0x000d9800013c7983 */ /* 0x000ef40000300a00 */
        /* <DEDUP_REMOVED lines=153> */
[----:B------:R-:W-:-:S02]  /*da870*/  PRMT R9, R3, 0x7773, RZ ;  /* 0x0000777303097816 */ /* 0x000fc400000000ff */
[----:B------:R-:W-:Y:S01]  /*da880*/  LOP3.LUT P3, RZ, R8, 0x1000000, RZ, 0xc0, !PT ;  /* 0x0100000008ff7812 */ /* 0x000fe2000786c0ff */
[----:B------:R-:W4:Y:S01]  /*da890*/  LDL.LU.64 R2, [R1+0xbe8] ;  /* 0x000be80001027983 */ /* 0x000f220000300a00 */
[----:B------:R-:W-:Y:S02]  /*da8a0*/  LOP3.LUT R10, R10, 0xffffffef, RZ, 0xc0, !PT ;  /* 0xffffffef0a0a7812 */ /* 0x000fe400078ec0ff */
[C---:B------:R-:W-:Y:S02]  /*da8b0*/  LOP3.LUT P0, RZ, R8.reuse, 0x2000000, RZ, 0xc0, !PT ;  /* 0x0200000008ff7812 */ /* 0x040fe4000780c0ff */
[C---:B------:R-:W-:Y:S02]  /*da8c0*/  LOP3.LUT P2, RZ, R8.reuse, 0x4000000, RZ, 0xc0, !PT ;  /* 0x0400000008ff7812 */ /* 0x040fe4000784c0ff */
[----:B------:R-:W-:-:S05]  /*da8d0*/  LOP3.LUT P5, RZ, R8, 0x8000000, RZ, 0xc0, !PT ;  /* 0x0800000008ff7812 */ /* 0x000fca00078ac0ff */
[----:B---3--:R0:W-:Y:S04]  /*da8e0*/  @P3 STG.E.U8 desc[UR44][R4.64], R9 ;  /* 0x0000000904003986 */ /* 0x0081e8000c10112c */
[----:B0-----:R-:W3:Y:S01]  /*da8f0*/  LDL.LU.64 R4, [R1+0xbe0] ;  /* 0x000be00001047983 */ /* 0x001ee20000300a00 */
[----:B--2---:R-:W-:-:S03]  /*da900*/  LOP3.LUT P6, RZ, R7, 0x10, RZ, 0xc0, !PT ;  /* 0x0000001007ff7812 */ /* 0x004fc600078cc0ff */
[----:B------:R-:W2:Y:S04]  /*da910*/  LDL.LU.64 R32, [R1+0xbd8] ;  /* 0x000bd80001207983 */ /* 0x000ea80000300a00 */
[----:B------:R-:W2:Y:S06]  /*da920*/  LDL.LU.64 R34, [R1+0xbc8] ;  /* 0x000bc80001227983 */ /* 0x000eac0000300a00 */
        /* <DEDUP_REMOVED lines=9> */
[----:B----4-:R-:W-:-:S09]  /*da9c0*/  PRMT R9, R59, 0x7770, RZ ;  /* 0x000077703b097816 */ /* 0x010fd200000000ff */
[----:B------:R-:W-:Y:S02]  /*da9d0*/  @P6 LOP3.LUT R10, R10, 0x80, RZ, 0xfc, !PT ;  /* 0x000000800a0a6812 */ /* 0x000fe400078efcff */
[----:B------:R-:W-:Y:S01]  /*da9e0*/  LOP3.LUT P6, RZ, R7, 0x1, RZ, 0xc0, !PT ;  /* 0x0000000107ff7812 */ /* 0x000fe200078cc0ff */
[----:B------:R0:W-:Y:S01]  /*da9f0*/  @P0 STG.E.U8 desc[UR44][R60.64], R9 ;  /* 0x000000093c000986 */ /* 0x0001e2000c10112c */
[----:B------:R-:W-:-:S03]  /*daa00*/  LOP3.LUT R10, R10, 0xfffffeff, RZ, 0xc0, !PT ;  /* 0xfffffeff0a0a7812 */ /* 0x000fc600078ec0ff */
[----:B0-----:R-:W4:Y:S04]  /*daa10*/  LDL.LU R60, [R1+0x36c] ;  /* 0x00036c00013c7983 */ /* 0x001f280000300800 */
[----:B------:R-:W4:Y:S04]  /*daa20*/  LDL.LU.64 R36, [R1+0xba8] ;  /* 0x000ba80001247983 */ /* 0x000f280000300a00 */
[----:B------:R-:W-:Y:S02]  /*daa30*/  @P6 LOP3.LUT R10, R10, 0x100, RZ, 0xfc, !PT ;  /* 0x000001000a0a6812 */ /* 0x000fe400078efcff */
[----:B------:R-:W-:Y:S01]  /*daa40*/  LOP3.LUT P6, RZ, R8, 0x80000000, RZ, 0xc0, !PT ;  /* 0x8000000008ff7812 */ /* 0x000fe200078cc0ff */
[----:B------:R-:W4:Y:S04]  /*daa50*/  LDL.LU.64 R38, [R1+0xba0] ;  /* 0x000ba00001267983 */ /* 0x000f280000300a00 */
[----:B------:R-:W4:Y:S01]  /*daa60*/  LDL.LU.64 R46, [R1+0xb98] ;  /* 0x000b9800012e7983 */ /* 0x000f220000300a00 */
[----:B------:R-:W-:-:S02]  /*daa70*/  LOP3.LUT R10, R10, 0xfffffdff, RZ, 0xc0, !PT ;  /* 0xfffffdff0a0a7812 */ /* 0x000fc400078ec0ff */
[----:B------:R-:W-:Y:S01]  /*daa80*/  PRMT R9, R59, 0x7771, RZ ;  /* 0x000077713b097816 */ /* 0x000fe200000000ff */
[----:B------:R-:W4:Y:S04]  /*daa90*/  LDL.LU R61, [R1+0x35c] ;  /* 0x00035c00013d7983 */ /* 0x000f280000300800 */
[----:B------:R-:W4:Y:S01]  /*daaa0*/  LDL.LU.64 R14, [R1+0xb78] ;  /* 0x000b7800010e7983 */ /* 0x000f220000300a00 */
[----:B------:R-:W-:Y:S02]  /*daab0*/  @P6 LOP3.LUT R10, R10, 0x200, RZ, 0xfc, !PT ;  /* 0x000002000a0a6812 */ /* 0x000fe400078efcff */
[----:B------:R-:W-:Y:S02]  /*daac0*/  LOP3.LUT P6, RZ, R8, 0x40000000, RZ, 0xc0, !PT ;  /* 0x4000000008ff7812 */ /* 0x000fe400078cc0ff */
[----:B------:R-:W-:-:S11]  /*daad0*/  LOP3.LUT R10, R10, 0xfffffbff, RZ, 0xc0, !PT ;  /* 0xfffffbff0a0a7812 */ /* 0x000fd600078ec0ff */
[----:B------:R-:W-:Y:S02]  /*daae0*/  @P6 LOP3.LUT R10, R10, 0x400, RZ, 0xfc, !PT ;  /* 0x000004000a0a6812 */ /* 0x000fe400078efcff */
[----:B------:R-:W-:Y:S02]  /*daaf0*/  LOP3.LUT P6, RZ, R8, 0x20000000, RZ, 0xc0, !PT ;  /* 0x2000000008ff7812 */ /* 0x000fe400078cc0ff */
[----:B------:R-:W-:Y:S01]  /*dab00*/  LOP3.LUT R10, R10, 0xfffff7ff, RZ, 0xc0, !PT ;  /* 0xfffff7ff0a0a7812 */ /* 0x000fe200078ec0ff */
[----:B------:R0:W-:Y:S10]  /*dab10*/  @P2 STG.E.U8 desc[UR44][R12.64], R9 ;  /* 0x000000090c002986 */ /* 0x0001f4000c10112c */
[----:B------:R-:W-:-:S02]  /*dab20*/  @P6 LOP3.LUT R10, R10, 0x800, RZ, 0xfc, !PT ;  /* 0x000008000a0a6812 */ /* 0x000fc400078efcff */
[----:B------:R-:W-:Y:S02]  /*dab30*/  LOP3.LUT P6, RZ, R8, 0x10000000, RZ, 0xc0, !PT ;  /* 0x1000000008ff7812 */ /* 0x000fe400078cc0ff */
[C---:B0-----:R-:W-:Y:S01]  /*dab40*/  PRMT R9, R59.reuse, 0x7772, RZ ;  /* 0x000077723b097816 */ /* 0x041fe200000000ff */
[----:B------:R-:W4:Y:S04]  /*dab50*/  LDL.LU.64 R12, [R1+0xb68] ;  /* 0x000b6800010c7983 */ /* 0x000f280000300a00 */
[----:B------:R0:W-:Y:S02]  /*dab60*/  @P5 STG.E.U8 desc[UR44][R54.64], R9 ;  /* 0x0000000936005986 */ /* 0x0001e4000c10112c */
[----:B0-----:R-:W-:Y:S02]  /*dab70*/  PRMT R9, R59, 0x7773, RZ ;  /* 0x000077733b097816 */ /* 0x001fe400000000ff */
[----:B------:R-:W4:Y:S04]  /*dab80*/  LDL.LU.64 R54, [R1+0xb60] ;  /* 0x000b600001367983 */ /* 0x000f280000300a00 */
[----:B------:R-:W4:Y:S04]  /*dab90*/  LDL.LU.64 R58, [R1+0xb58] ;  /* 0x000b5800013a7983 */ /* 0x000f280000300a00 */
[----:B------:R-:W4:Y:S04]  /*daba0*/  LDL.LU R57, [R1+0x340] ;  /* 0x0003400001397983 */ /* 0x000f280000300800 */
[----:B------:R0:W-:Y:S01]  /*dabb0*/  @P6 STG.E.U8 desc[UR44][R42.64], R9 ;  /* 0x000000092a006986 */ /* 0x0001e2000c10112c */
[----:B------:R-:W-:-:S02]  /*dabc0*/  LOP3.LUT P6, RZ, R10, 0x800, RZ, 0xc0, !PT ;  /* 0x000008000aff7812 */ /* 0x000fc400078cc0ff */
        /* <DEDUP_REMOVED lines=38> */
[----:B------:R0:W-:Y:S01]  /*dae30*/  @P0 STG.E.U8 desc[UR44][R42.64], R9 ;  /* 0x000000092a000986 */ /* 0x0001e2000c10112c */
[----:B------:R-:W-:Y:S02]  /*dae40*/  LOP3.LUT P5, RZ, R7, 0x400, RZ, 0xc0, !PT ;  /* 0x0000040007ff7812 */ /* 0x000fe400078ac0ff */
[----:B0-----:R-:W-:-:S05]  /*dae50*/  PRMT R9, R57, 0x7770, RZ ;  /* 0x0000777039097816 */ /* 0x001fca00000000ff */
[----:B------:R0:W-:Y:S04]  /*dae60*/  @P2 STG.E.U8 desc[UR44][R2.64], R9 ;  /* 0x0000000902002986 */ /* 0x0001e8000c10112c */
[----:B0-----:R-:W2:Y:S01]  /*dae70*/  LDL.LU.64 R2, [R1+0xb18] ;  /* 0x000b180001027983 */ /* 0x001ea20000300a00 */
[----:B------:R-:W-:-:S05]  /*dae80*/  PRMT R9, R57, 0x7771, RZ ;  /* 0x0000777139097816 */ /* 0x000fca00000000ff */
[----:B---3--:R0:W-:Y:S04]  /*dae90*/  @P5 STG.E.U8 desc[UR44][R4.64], R9 ;  /* 0x0000000904005986 */ /* 0x0081e8000c10112c */
[----:B0-----:R-:W3:Y:S04]  /*daea0*/  LDL.LU.64 R4, [R1+0xb08] ;  /* 0x000b080001047983 */ /* 0x001ee80000300a00 */
[----:B------:R-:W4:Y:S04]  /*daeb0*/  LDL.LU.64 R54, [R1+0xae8] ;  /* 0x000ae80001367983 */ /* 0x000f280000300a00 */
[----:B------:R-:W4:Y:S04]  /*daec0*/  LDL.LU.64 R58, [R1+0xae0] ;  /* 0x000ae000013a7983 */ /* 0x000f280000300a00 */
[----:B------:R-:W4:Y:S04]  /*daed0*/  LDL.LU.64 R60, [R1+0xad8] ;  /* 0x000ad800013c7983 */ /* 0x000f280000300a00 */
[----:B------:R-:W4:Y:S01]  /*daee0*/  LDL.LU.64 R42, [R1+0xac8] ;  /* 0x000ac800012a7983 */ /* 0x000f220000300a00 */
[----:B------:R-:W-:-:S02]  /*daef0*/  LOP3.LUT P6, RZ, R7, 0x800000, RZ, 0xc0, !PT ;  /* 0x0080000007ff7812 */ /* 0x000fc400078cc0ff */
[----:B------:R-:W-:Y:S02]  /*daf00*/  LOP3.LUT R8, R8, 0xefffffff, RZ, 0xc0, !PT ;  /* 0xefffffff08087812 */ /* 0x000fe400078ec0ff */
[----:B------:R-:W-:Y:S02]  /*daf10*/  LOP3.LUT P3, RZ, R7, 0x800, RZ, 0xc0, !PT ;  /* 0x0000080007ff7812 */ /* 0x000fe4000786c0ff */
[----:B------:R-:W-:Y:S01]  /*daf20*/  PRMT R9, R57, 0x7772, RZ ;  /* 0x0000777239097816 */ /* 0x000fe200000000ff */
[----:B------:R-:W4:Y:S06]  /*daf30*/  LDL.LU R35, [R1+0x344] ;  /* 0x0003440001237983 */ /* 0x000f2c0000300800 */
[----:B------:R-:W-:-:S02]  /*daf40*/  @P6 LOP3.LUT R8, R8, 0x10000000, RZ, 0xfc, !PT ;  /* 0x1000000008086812 */ /* 0x000fc400078efcff */
        /* <DEDUP_REMOVED lines=26> */
[----:B0-----:R-:W2:Y:S01]  /*db0f0*/  LDL.LU.64 R2, [R1+0xaa8] ;  /* 0x000aa80001027983 */ /* 0x001ea20000300a00 */
[----:B------:R-:W-:-:S05]  /*db100*/  PRMT R9, R57, 0x7773, RZ ;  /* 0x0000777339097816 */ /* 0x000fca00000000ff */
[----:B---3--:R0:W-:Y:S04]  /*db110*/  @P0 STG.E.U8 desc[UR44][R4.64], R9 ;  /* 0x0000000904000986 */ /* 0x0081e8000c10112c */
[----:B0-----:R-:W3:Y:S04]  /*db120*/  LDL.LU.64 R4, [R1+0xaa0] ;  /* 0x000aa00001047983 */ /* 0x001ee80000300a00 */
[----:B------:R-:W3:Y:S04]  /*db130*/  LDL.LU.64 R32, [R1+0xa98] ;  /* 0x000a980001207983 */ /* 0x000ee80000300a00 */
[----:B------:R-:W3:Y:S04]  /*db140*/  LDL.LU R56, [R1+0x334] ;  /* 0x0003340001387983 */ /* 0x000ee80000300800 */
[----:B------:R-:W3:Y:S04]  /*db150*/  LDL.LU.64 R36, [R1+0xa88] ;  /* 0x000a880001247983 */ /* 0x000ee80000300a00 */
[----:B------:R-:W3:Y:S04]  /*db160*/  LDL.LU.64 R38, [R1+0xa70] ;  /* 0x000a700001267983 */ /* 0x000ee80000300a00 */
[----:B------:R-:W3:Y:S01]  /*db170*/  LDL.LU.64 R46, [R1+0xa68] ;  /* 0x000a6800012e7983 */ /* 0x000ee20000300a00 */
[----:B------:R-:W-:-:S03]  /*db180*/  PRMT R9, R6, 0x7770, RZ ;  /* 0x0000777006097816 */ /* 0x000fc600000000ff */
[----:B------:R-:W3:Y:S04]  /*db190*/  LDL.LU.64 R14, [R1+0xa60] ;  /* 0x000a6000010e7983 */ /* 0x000ee80000300a00 */
[----:B------:R-:W3:Y:S04]  /*db1a0*/  LDL.LU.64 R12, [R1+0xa50] ;  /* 0x000a5000010c7983 */ /* 0x000ee80000300a00 */
[----:B----4-:R0:W-:Y:S02]  /*db1b0*/  @P2 STG.E.U8 desc[UR44][R54.64], R9 ;  /* 0x0000000936002986 */ /* 0x0101e4000c10112c */
[----:B0-----:R-:W-:-:S02]  /*db1c0*/  PRMT R9, R6, 0x7771, RZ ;  /* 0x0000777106097816 */ /* 0x001fc400000000ff */
[----:B------:R-:W4:Y:S04]  /*db1d0*/  LDL.LU.64 R54, [R1+0xa30] ;  /* 0x000a300001367983 */ /* 0x000f280000300a00 */
[----:B------:R0:W-:Y:S02]  /*db1e0*/  @P5 STG.E.U8 desc[UR44][R58.64], R9 ;  /* 0x000000093a005986 */ /* 0x0001e4000c10112c */
[----:B0-----:R-:W-:-:S05]  /*db1f0*/  PRMT R9, R6, 0x7772, RZ ;  /* 0x0000777206097816 */ /* 0x001fca00000000ff */
[----:B------:R0:W-:Y:S01]  /*db200*/  @P6 STG.E.U8 desc[UR44][R60.64], R9 ;  /* 0x000000093c006986 */ /* 0x0001e2000c10112c */
[----:B------:R-:W-:Y:S02]  /*db210*/  LOP3.LUT P6, RZ, R10, 0x8, RZ, 0xc0, !PT ;  /* 0x000000080aff7812 */ /* 0x000fe400078cc0ff */
[----:B0-----:R-:W-:Y:S02]  /*db220*/  PRMT R9, R6, 0x7773, RZ ;  /* 0x0000777306097816 */ /* 0x001fe400000000ff */
[----:B------:R-:W4:Y:S04]  /*db230*/  LDL.LU R6, [R1+0x3c40] ;  /* 0x003c400001067983 */ /* 0x000f280000300800 */
[----:B------:R-:W4:Y:S04]  /*db240*/  LDL.LU.64 R58, [R1+0xa28] ;  /* 0x000a2800013a7983 */ /* 0x000f280000300a00 */
[----:B------:R-:W4:Y:S04]  /*db250*/  LDL.LU.64 R60, [R1+0xa20] ;  /* 0x000a2000013c7983 */ /* 0x000f280000300a00 */
[----:B------:R0:W-:Y:S04]  /*db260*/  @P6 STG.E.U8 desc[UR44][R42.64], R9 ;  /* 0x000000092a006986 */ /* 0x0001e8000c10112c */
[----:B0-----:R-:W4:Y:S01]  /*db270*/  LDL.LU.64 R42, [R1+0xa10] ;  /* 0x000a1000012a7983 */ /* 0x001f220000300a00 */
[----:B------:R-:W-:-:S02]  /*db280*/  LOP3.LUT P6, RZ, R10, 0x4, RZ, 0xc0, !PT ;  /* 0x000000040aff7812 */ /* 0x000fc400078cc0ff */
[----:B------:R-:W-:Y:S01]  /*db290*/  PRMT R9, R35, 0x7770, RZ ;  /* 0x0000777023097816 */ /* 0x000fe200000000ff */
[----:B------:R-:W4:Y:S01]  /*db2a0*/  LDL.LU R57, [R1+0x338] ;  /* 0x0003380001397983 */ /* 0x000f220000300800 */
[C---:B------:R-:W-:Y:S02]  /*db2b0*/  LOP3.LUT P1, RZ, R7.reuse, 0x1000000, RZ, 0xc0, !PT ;  /* 0x0100000007ff7812 */ /* 0x040fe4000782c0ff */
[C---:B------:R-:W-:Y:S02]  /*db2c0*/  LOP3.LUT P4, RZ, R7.reuse, 0x2000000, RZ, 0xc0, !PT ;  /* 0x0200000007ff7812 */ /* 0x040fe4000788c0ff */
[C---:B------:R-:W-:Y:S02]  /*db2d0*/  LOP3.LUT P3, RZ, R7.reuse, 0x4000000, RZ, 0xc0, !PT ;  /* 0x0400000007ff7812 */ /* 0x040fe4000786c0ff */
[C---:B------:R-:W-:Y:S02]  /*db2e0*/  LOP3.LUT P0, RZ, R7.reuse, 0x8000000, RZ, 0xc0, !PT ;  /* 0x0800000007ff7812 */ /* 0x040fe4000780c0ff */
[----:B------:R-:W-:Y:S01]  /*db2f0*/  LOP3.LUT P2, RZ, R7, 0x10000000, RZ, 0xc0, !PT ;  /* 0x1000000007ff7812 */ /* 0x000fe2000784c0ff */
[----:B--2---:R0:W-:Y:S01]  /*db300*/  @P6 STG.E.U8 desc[UR44][R2.64], R9 ;  /* 0x0000000902006986 */ /* 0x0041e2000c10112c */
[----:B------:R-:W-:-:S02]  /*db310*/  LOP3.LUT P6, RZ, R10, 0x2, RZ, 0xc0, !PT ;  /* 0x000000020aff7812 */ /* 0x000fc400078cc0ff */
[----:B0-----:R-:W-:Y:S01]  /*db320*/  PRMT R9, R35, 0x7771, RZ ;  /* 0x0000777123097816 */ /* 0x001fe200000000ff */
[----:B------:R-:W2:Y:S10]  /*db330*/  LDL.LU.64 R2, [R1+0x9f0] ;  /* 0x0009f00001027983 */ /* 0x000eb40000300a00 */
[----:B---3--:R0:W-:Y:S01]  /*db340*/  @P6 STG.E.U8 desc[UR44][R4.64], R9 ;  /* 0x0000000904006986 */ /* 0x0081e2000c10112c */
[----:B------:R-:W-:-:S02]  /*db350*/  LOP3.LUT P6, RZ, R10, 0x1, RZ, 0xc0, !PT ;  /* 0x000000010aff7812 */ /* 0x000fc400078cc0ff */
[----:B0-----:R-:W-:Y:S01]  /*db360*/  PRMT R9, R35, 0x7772, RZ ;  /* 0x0000777223097816 */ /* 0x001fe200000000ff */
[----:B------:R-:W3:Y:S10]  /*db370*/  LDL.LU.64 R4, [R1+0x3c38] ;  /* 0x003c380001047983 */ /* 0x000ef40000300a00 */
        /* <DEDUP_REMOVED lines=15> */
[----:B----4-:R-:W-:-:S05]  /*db470*/  PRMT R9, R6, 0x7770, RZ ;  /* 0x0000777006097816 */ /* 0x010fca00000000ff */
[----:B------:R0:W-:Y:S02]  /*db480*/  @P4 STG.E.U8 desc[UR44][R54.64], R9 ;  /* 0x0000000936004986 */ /* 0x0001e4000c10112c */
[----:B0-----:R-:W-:-:S05]  /*db490*/  PRMT R9, R6, 0x7771, RZ ;  /* 0x0000777106097816 */ /* 0x001fca00000000ff */
[----:B------:R0:W-:Y:S02]  /*db4a0*/  @P3 STG.E.U8 desc[UR44][R58.64], R9 ;  /* 0x000000093a003986 */ /* 0x0001e4000c10112c */
[----:B0-----:R-:W-:-:S05]  /*db4b0*/  PRMT R9, R6, 0x7772, RZ ;  /* 0x0000777206097816 */ /* 0x001fca00000000ff */
[----:B------:R0:W-:Y:S02]  /*db4c0*/  @P0 STG.E.U8 desc[UR44][R60.64], R9 ;  /* 0x000000093c000986 */ /* 0x0001e4000c10112c */
[----:B0-----:R-:W-:Y:S02]  /*db4d0*/  PRMT R9, R6, 0x7773, RZ ;  /* 0x0000777306097816 */ /* 0x001fe400000000ff */
[----:B------:R-:W4:Y:S04]  /*db4e0*/  LDL.LU R6, [R1+0x3c30] ;  /* 0x003c300001067983 */ /* 0x000f280000300800 */
[----:B------:R0:W-:Y:S04]  /*db4f0*/  @P2 STG.E.U8 desc[UR44][R42.64], R9 ;  /* 0x000000092a002986 */ /* 0x0001e8000c10112c */
[----:B0-----:R-:W3:Y:S01]  /*db500*/  LDL.LU.64 R42, [R1+0x9e8] ;  /* 0x0009e800012a7983 */ /* 0x001ee20000300a00 */
[----:B------:R-:W-:-:S02]  /*db510*/  LOP3.LUT P5, RZ, R7, 0x20000000, RZ, 0xc0, !PT ;  /* 0x2000000007ff7812 */ /* 0x000fc400078ac0ff */
[----:B------:R-:W-:Y:S01]  /*db520*/  PRMT R9, R57, 0x7770, RZ ;  /* 0x0000777039097816 */ /* 0x000fe200000000ff */
[----:B------:R-:W4:Y:S10]  /*db530*/  LDL.LU.64 R54, [R1+0x9e0] ;  /* 0x0009e00001367983 */ /* 0x000f340000300a00 */
        /* <DEDUP_REMOVED lines=8> */
[----:B------:R-:W-:-:S07]  /*db5c0*/  LOP3.LUT R8, R8, 0xffefffff, RZ, 0xc0, !PT ;  /* 0xffefffff08087812 */ /* 0x000fce00078ec0ff */
[----:B---3--:R0:W-:Y:S04]  /*db5d0*/  @P3 STG.E.U8 desc[UR44][R42.64], R7 ;  /* 0x000000072a003986 */ /* 0x0081e8000c10112c */
[----:B0-----:R-:W3:Y:S01]  /*db5e0*/  LDL.LU.64 R42, [R1+0x9a0] ;  /* 0x0009a000012a7983 */ /* 0x001ee20000300a00 */
[----:B----4-:R-:W-:-:S03]  /*db5f0*/  LOP3.LUT P6, RZ, R6, 0x400, RZ, 0xc0, !PT ;  /* 0x0000040006ff7812 */ /* 0x010fc600078cc0ff */
[----:B------:R-:W4:Y:S04]  /*db600*/  LDL.LU.64 R10, [R1+0x990] ;  /* 0x00099000010a7983 */ /* 0x000f280000300a00 */
[----:B------:R-:W4:Y:S04]  /*db610*/  LDL.LU R39, [R1+0x33c] ;  /* 0x00033c0001277983 */ /* 0x000f280000300800 */
[----:B------:R-:W4:Y:S04]  /*db620*/  LDL.LU.64 R32, [R1+0x980] ;  /* 0x0009800001207983 */ /* 0x000f280000300a00 */
[----:B------:R-:W4:Y:S04]  /*db630*/  LDL.LU.64 R34, [R1+0x978] ;  /* 0x0009780001227983 */ /* 0x000f280000300a00 */
[----:B------:R-:W4:Y:S01]  /*db640*/  LDL.LU.64 R36, [R1+0x970] ;  /* 0x0009700001247983 */ /* 0x000f220000300a00 */
[----:B------:R-:W-:-:S02]  /*db650*/  LOP3.LUT P2, RZ, R6, 0x1, RZ, 0xc0, !PT ;  /* 0x0000000106ff7812 */ /* 0x000fc4000784c0ff */
[----:B------:R-:W-:Y:S01]  /*db660*/  PRMT R7, R57, 0x7772, RZ ;  /* 0x0000777239077816 */ /* 0x000fe200000000ff */
[----:B------:R-:W4:Y:S01]  /*db670*/  LDL.LU.64 R46, [R1+0x950] ;  /* 0x00095000012e7983 */ /* 0x000f220000300a00 */
        /* <DEDUP_REMOVED lines=18> */
[----:B0-----:R-:W-:Y:S02]  /*db7a0*/  PRMT R7, R57, 0x7773, RZ ;  /* 0x0000777339077816 */ /* 0x001fe400000000ff */
[----:B------:R-:W-:-:S03]  /*db7b0*/  LOP3.LUT R8, R8, 0xfbffffff, RZ, 0xc0, !PT ;  /* 0xfbffffff08087812 */ /* 0x000fc600078ec0ff */
[----:B--2---:R0:W-:Y:S06]  /*db7c0*/  @P2 STG.E.U8 desc[UR44][R2.64], R7 ;  /* 0x0000000702002986 */ /* 0x0041ec000c10112c */
[----:B------:R-:W-:Y:S01]  /*db7d0*/  @P6 LOP3.LUT R8, R8, 0x4000000, RZ, 0xfc, !PT ;  /* 0x0400000008086812 */ /* 0x000fe200078efcff */
[----:B0-----:R-:W2:Y:S04]  /*db7e0*/  LDL.LU R2, [R1+0x320] ;  /* 0x0003200001027983 */ /* 0x001ea80000300800 */
[----:B------:R-:W2:Y:S01]  /*db7f0*/  LDL.LU.64 R14, [R1+0x940] ;  /* 0x00094000010e7983 */ /* 0x000ea20000300a00 */
[----:B------:R-:W-:-:S02]  /*db800*/  LOP3.LUT P6, RZ, R6, 0x8, RZ, 0xc0, !PT ;  /* 0x0000000806ff7812 */ /* 0x000fc400078cc0ff */
[----:B------:R-:W-:Y:S02]  /*db810*/  LOP3.LUT P5, RZ, R6, 0x2, RZ, 0xc0, !PT ;  /* 0x0000000206ff7812 */ /* 0x000fe400078ac0ff */
[----:B------:R-:W-:Y:S01]  /*db820*/  LOP3.LUT R8, R8, 0xf7ffffff, RZ, 0xc0, !PT ;  /* 0xf7ffffff08087812 */ /* 0x000fe200078ec0ff */
[----:B------:R-:W2:Y:S01]  /*db830*/  LDL.LU.64 R12, [R1+0x938] ;  /* 0x00093800010c7983 */ /* 0x000ea20000300a00 */
[----:B------:R-:W-:-:S03]  /*db840*/  PRMT R7, R38, 0x7770, RZ ;  /* 0x0000777026077816 */ /* 0x000fc600000000ff */
[----:B------:R-:W2:Y:S04]  /*db850*/  LDL.LU.64 R54, [R1+0x930] ;  /* 0x0009300001367983 */ /* 0x000ea80000300a00 */
[----:B------:R-:W2:Y:S04]  /*db860*/  LDL.LU R3, [R1+0x310] ;  /* 0x0003100001037983 */ /* 0x000ea80000300800 */
[----:B------:R-:W2:Y:S01]  /*db870*/  LDL.LU.64 R56, [R1+0x910] ;  /* 0x0009100001387983 */ /* 0x000ea20000300a00 */
[----:B------:R-:W-:Y:S02]  /*db880*/  @P6 LOP3.LUT R8, R8, 0x8000000, RZ, 0xfc, !PT ;  /* 0x0800000008086812 */ /* 0x000fe400078efcff */
[----:B------:R-:W-:Y:S01]  /*db890*/  LOP3.LUT P6, RZ, R6, 0x4, RZ, 0xc0, !PT ;  /* 0x0000000406ff7812 */ /* 0x000fe200078cc0ff */
[----:B------:R0:W-:Y:S02]  /*db8a0*/  @P5 STG.E.U8 desc[UR44][R58.64], R7 ;  /* 0x000000073a005986 */ /* 0x0001e4000c10112c */
[----:B0-----:R-:W-:-:S02]  /*db8b0*/  PRMT R7, R38, 0x7771, RZ ;  /* 0x0000777126077816 */ /* 0x001fc400000000ff */
[----:B------:R-:W2:Y:S08]  /*db8c0*/  LDL.LU.64 R58, [R1+0x900] ;  /* 0x00090000013a7983 */ /* 0x000eb00000300a00 */
[----:B------:R0:W-:Y:S01]  /*db8d0*/  @P6 STG.E.U8 desc[UR44][R60.64], R7 ;  /* 0x000000073c006986 */ /* 0x0001e2000c10112c */
[----:B------:R-:W-:-:S03]  /*db8e0*/  LOP3.LUT P6, RZ, R8, 0x8000000, RZ, 0xc0, !PT ;  /* 0x0800000008ff7812 */ /* 0x000fc600078cc0ff */
[----:B0-----:R-:W2:Y:S01]  /*db8f0*/  LDL.LU.64 R60, [R1+0x8f8] ;  /* 0x0008f800013c7983 */ /* 0x001ea20000300a00 */
[----:B------:R-:W-:-:S09]  /*db900*/  PRMT R7, R38, 0x7772, RZ ;  /* 0x0000777226077816 */ /* 0x000fd200000000ff */
[----:B---3--:R0:W-:Y:S04]  /*db910*/  @P6 STG.E.U8 desc[UR44][R42.64], R7 ;  /* 0x000000072a006986 */ /* 0x0081e8000c10112c */
[----:B0-----:R-:W3:Y:S01]  /*db920*/  LDL.LU.64 R42, [R1+0x8f0] ;  /* 0x0008f000012a7983 */ /* 0x001ee20000300a00 */
[----:B------:R-:W-:Y:S02]  /*db930*/  LOP3.LUT P6, RZ, R8, 0x4000000, RZ, 0xc0, !PT ;  /* 0x0400000008ff7812 */ /* 0x000fe400078cc0ff */
[----:B------:R-:W-:-:S11]  /*db940*/  PRMT R7, R38, 0x7773, RZ ;  /* 0x0000777326077816 */ /* 0x000fd600000000ff */
[----:B----4-:R0:W-:Y:S01]  /*db950*/  @P6 STG.E.U8 desc[UR44][R10.64], R7 ;  /* 0x000000070a006986 */ /* 0x0101e2000c10112c */
        /* <DEDUP_REMOVED lines=33> */
[----:B---3--:R0:W-:Y:S02]  /*dbb70*/  @P2 STG.E.U8 desc[UR44][R42.64], R7 ;  /* 0x000000072a002986 */ /* 0x0081e4000c10112c */
        /* <DEDUP_REMOVED lines=114> */
[----:B------:R-:W4:Y:S04]  /*dc2a0*/  LDL.LU.64 R60, [R1+0x740] ;  /* 0x00074000013c7983 */ /* 0x000f280000300a00 */
[----:B------:R-:W4:Y:S01]  /*dc2b0*/  LDL.LU R33, [R1+0x300] ;  /* 0x0003000001217983 */ /* 0x000f220000300800 */
[----:B------:R-:W-:-:S02]  /*dc2c0*/  LOP3.LUT P3, RZ, R5, 0x10, RZ, 0xc0, !PT ;  /* 0x0000001005ff7812 */ /* 0x000fc4000786c0ff */
[----:B------:R-:W-:Y:S02]  /*dc2d0*/  PRMT R7, R42, 0x7773, RZ ;  /* 0x000077732a077816 */ /* 0x000fe400000000ff */
[C---:B------:R-:W-:Y:S02]  /*dc2e0*/  LOP3.LUT P0, RZ, R5.reuse, 0x20, RZ, 0xc0, !PT ;  /* 0x0000002005ff7812 */ /* 0x040fe4000780c0ff */
[C---:B------:R-:W-:Y:S02]  /*dc2f0*/  LOP3.LUT P2, RZ, R5.reuse, 0x40, RZ, 0xc0, !PT ;  /* 0x0000004005ff7812 */ /* 0x040fe4000784c0ff */
[C---:B------:R-:W-:Y:S02]  /*dc300*/  LOP3.LUT P6, RZ, R5.reuse, 0x10000, RZ, 0xc0, !PT ;  /* 0x0001000005ff7812 */ /* 0x040fe400078cc0ff */
[----:B------:R-:W-:Y:S02]  /*dc310*/  LOP3.LUT P5, RZ, R5, 0x80, RZ, 0xc0, !PT ;  /* 0x0000008005ff7812 */ /* 0x000fe400078ac0ff */
[----:B------:R-:W-:-:S09]  /*dc320*/  LOP3.LUT R8, R8, 0xffffffef, RZ, 0xc0, !PT ;  /* 0xffffffef08087812 */ /* 0x000fd200078ec0ff */
        /* <DEDUP_REMOVED lines=24> */
[----:B------:R0:W-:Y:S02]  /*dc4b0*/  @P0 STG.E.U8 desc[UR44][R12.64], R7 ;  /* 0x000000070c000986 */ /* 0x0001e4000c10112c */
[C---:B0-----:R-:W-:Y:S02]  /*dc4c0*/  PRMT R7, R43.reuse, 0x7771, RZ ;  /* 0x000077712b077816 */ /* 0x041fe400000000ff */
[----:B------:R-:W3:Y:S04]  /*dc4d0*/  LDL.LU.64 R12, [R1+0x6c0] ;  /* 0x0006c000010c7983 */ /* 0x000ee80000300a00 */
[----:B----4-:R0:W-:Y:S02]  /*dc4e0*/  @P2 STG.E.U8 desc[UR44][R54.64], R7 ;  /* 0x0000000736002986 */ /* 0x0101e4000c10112c */
[----:B0-----:R-:W-:-:S02]  /*dc4f0*/  PRMT R7, R43, 0x7772, RZ ;  /* 0x000077722b077816 */ /* 0x001fc400000000ff */
[----:B------:R-:W4:Y:S04]  /*dc500*/  LDL.LU.64 R54, [R1+0x6b8] ;  /* 0x0006b80001367983 */ /* 0x000f280000300a00 */
[----:B------:R0:W-:Y:S04]  /*dc510*/  @P5 STG.E.U8 desc[UR44][R56.64], R7 ;  /* 0x0000000738005986 */ /* 0x0001e8000c10112c */
[----:B0-----:R-:W4:Y:S01]  /*dc520*/  LDL.LU.64 R56, [R1+0x6b0] ;  /* 0x0006b00001387983 */ /* 0x001f220000300a00 */
[----:B------:R-:W-:-:S04]  /*dc530*/  LOP3.LUT R8, R8, 0xfffffdff, RZ, 0xc0, !PT ;  /* 0xfffffdff08087812 */ /* 0x000fc800078ec0ff */
[----:B------:R-:W-:Y:S02]  /*dc540*/  @P6 LOP3.LUT R8, R8, 0x200, RZ, 0xfc, !PT ;  /* 0x0000020008086812 */ /* 0x000fe400078efcff */
[----:B------:R-:W-:Y:S02]  /*dc550*/  LOP3.LUT P6, RZ, R5, 0x400, RZ, 0xc0, !PT ;  /* 0x0000040005ff7812 */ /* 0x000fe400078cc0ff */
[----:B------:R-:W-:-:S11]  /*dc560*/  LOP3.LUT R8, R8, 0xfffffbff, RZ, 0xc0, !PT ;  /* 0xfffffbff08087812 */ /* 0x000fd600078ec0ff */
[----:B------:R-:W-:Y:S02]  /*dc570*/  @P6 LOP3.LUT R8, R8, 0x400, RZ, 0xfc, !PT ;  /* 0x0000040008086812 */ /* 0x000fe400078efcff */
[----:B------:R-:W-:Y:S02]  /*dc580*/  LOP3.LUT P6, RZ, R5, 0x200, RZ, 0xc0, !PT ;  /* 0x0000020005ff7812 */ /* 0x000fe400078cc0ff */
[----:B------:R-:W-:Y:S02]  /*dc590*/  LOP3.LUT R8, R8, 0xfffff7ff, RZ, 0xc0, !PT ;  /* 0xfffff7ff08087812 */ /* 0x000fe400078ec0ff */
[----:B------:R-:W-:Y:S02]  /*dc5a0*/  PRMT R7, R43, 0x7773, RZ ;  /* 0x000077732b077816 */ /* 0x000fe400000000ff */
[----:B------:R-:W4:Y:S07]  /*dc5b0*/  LDL.LU R43, [R1+0x2f4] ;  /* 0x0002f400012b7983 */ /* 0x000f2e0000300800 */
[----:B------:R-:W-:-:S02]  /*dc5c0*/  @P6 LOP3.LUT R8, R8, 0x800, RZ, 0xfc, !PT ;  /* 0x0000080008086812 */ /* 0x000fc400078efcff */
[----:B------:R-:W-:-:S13]  /*dc5d0*/  LOP3.LUT P6, RZ, R5, 0x100, RZ, 0xc0, !PT ;  /* 0x0000010005ff7812 */ /* 0x000fda00078cc0ff */
[----:B------:R0:W-:Y:S01]  /*dc5e0*/  @P6 STG.E.U8 desc[UR44][R58.64], R7 ;  /* 0x000000073a006986 */ /* 0x0001e2000c10112c */
[C---:B------:R-:W-:Y:S02]  /*dc5f0*/  LOP3.LUT P6, RZ, R8.reuse, 0x800, RZ, 0xc0, !PT ;  /* 0x0000080008ff7812 */ /* 0x040fe400078cc0ff */
[----:B0-----:R-:W-:Y:S01]  /*dc600*/  PRMT R7, R33, 0x7770, RZ ;  /* 0x0000777021077816 */ /* 0x001fe200000000ff */
[----:B------:R-:W4:Y:S10]  /*dc610*/  LDL.LU.64 R58, [R1+0x690] ;  /* 0x00069000013a7983 */ /* 0x000f340000300a00 */
[----:B------:R0:W-:Y:S01]  /*dc620*/  @P6 STG.E.U8 desc[UR44][R60.64], R7 ;  /* 0x000000073c006986 */ /* 0x0001e2000c10112c */
[----:B------:R-:W-:-:S03]  /*dc630*/  LOP3.LUT P6, RZ, R8, 0x400, RZ, 0xc0, !PT ;  /* 0x0000040008ff7812 */ /* 0x000fc600078cc0ff */
[----:B0-----:R-:W4:Y:S01]  /*dc640*/  LDL.LU.64 R60, [R1+0x670] ;  /* 0x00067000013c7983 */ /* 0x001f220000300a00 */
[----:B------:R-:W-:Y:S02]  /*dc650*/  PRMT R7, R33, 0x7771, RZ ;  /* 0x0000777121077816 */ /* 0x000fe400000000ff */
[C---:B------:R-:W-:Y:S02]  /*dc660*/  LOP3.LUT P1, RZ, R5.reuse, 0x20000, RZ, 0xc0, !PT ;  /* 0x0002000005ff7812 */ /* 0x040fe4000782c0ff */
[C---:B------:R-:W-:Y:S02]  /*dc670*/  LOP3.LUT P4, RZ, R5.reuse, 0x40000, RZ, 0xc0, !PT ;  /* 0x0004000005ff7812 */ /* 0x040fe4000788c0ff */
[----:B------:R-:W-:-:S03]  /*dc680*/  LOP3.LUT P3, RZ, R5, 0x80000, RZ, 0xc0, !PT ;  /* 0x0008000005ff7812 */ /* 0x000fc6000786c0ff */
        /* <DEDUP_REMOVED lines=26> */
[----:B0-----:R-:W-:Y:S02]  /*dc830*/  PRMT R7, R4, 0x7773, RZ ;  /* 0x0000777304077816 */ /* 0x001fe400000000ff */
[----:B------:R-:W3:Y:S01]  /*dc840*/  LDL.LU R4, [R1+0x3c20] ;  /* 0x003c200001047983 */ /* 0x000ee20000300800 */
[C---:B------:R-:W-:Y:S02]  /*dc850*/  LOP3.LUT P0, RZ, R5.reuse, 0x100000, RZ, 0xc0, !PT ;  /* 0x0010000005ff7812 */ /* 0x040fe4000780c0ff */
[C---:B------:R-:W-:Y:S01]  /*dc860*/  LOP3.LUT P2, RZ, R5.reuse, 0x200000, RZ, 0xc0, !PT ;  /* 0x0020000005ff7812 */ /* 0x040fe2000784c0ff */
[----:B------:R-:W4:Y:S01]  /*dc870*/  LDL.LU.64 R54, [R1+0x658] ;  /* 0x0006580001367983 */ /* 0x000f220000300a00 */
[----:B------:R-:W-:-:S09]  /*dc880*/  LOP3.LUT P5, RZ, R5, 0x400000, RZ, 0xc0, !PT ;  /* 0x0040000005ff7812 */ /* 0x000fd200078ac0ff */
[----:B------:R0:W-:Y:S02]  /*dc890*/  @P0 STG.E.U8 desc[UR44][R58.64], R7 ;  /* 0x000000073a000986 */ /* 0x0001e4000c10112c */
[----:B0-----:R-:W-:-:S05]  /*dc8a0*/  PRMT R7, R43, 0x7770, RZ ;  /* 0x000077702b077816 */ /* 0x001fca00000000ff */
[----:B------:R0:W-:Y:S02]  /*dc8b0*/  @P2 STG.E.U8 desc[UR44][R60.64], R7 ;  /* 0x000000073c002986 */ /* 0x0001e4000c10112c */
[----:B0-----:R-:W-:-:S05]  /*dc8c0*/  PRMT R7, R43, 0x7771, RZ ;  /* 0x000077712b077816 */ /* 0x001fca00000000ff */
[----:B--2---:R0:W-:Y:S04]  /*dc8d0*/  @P5 STG.E.U8 desc[UR44][R2.64], R7 ;  /* 0x0000000702005986 */ /* 0x0041e8000c10112c */
[----:B0-----:R-:W2:Y:S04]  /*dc8e0*/  LDL.LU.64 R2, [R1+0x638] ;  /* 0x0006380001027983 */ /* 0x001ea80000300a00 */
[----:B------:R-:W2:Y:S04]  /*dc8f0*/  LDL.LU.64 R58, [R1+0x620] ;  /* 0x00062000013a7983 */ /* 0x000ea80000300a00 */
[----:B------:R-:W2:Y:S04]  /*dc900*/  LDL.LU.64 R14, [R1+0x618] ;  /* 0x00061800010e7983 */ /* 0x000ea80000300a00 */
[----:B------:R-:W2:Y:S04]  /*dc910*/  LDL.LU.64 R12, [R1+0x610] ;  /* 0x00061000010c7983 */ /* 0x000ea80000300a00 */
[----:B------:R-:W2:Y:S04]  /*dc920*/  LDL.LU R57, [R1+0x308] ;  /* 0x0003080001397983 */ /* 0x000ea80000300800 */
[----:B------:R-:W2:Y:S01]  /*dc930*/  LDL.LU.64 R60, [R1+0x5f0] ;  /* 0x0005f000013c7983 */ /* 0x000ea20000300a00 */
[----:B------:R-:W-:-:S02]  /*dc940*/  LOP3.LUT R6, R6, 0xefffffff, RZ, 0xc0, !PT ;  /* 0xefffffff06067812 */ /* 0x000fc400078ec0ff */
[----:B------:R-:W-:Y:S02]  /*dc950*/  LOP3.LUT R8, R8, 0xfffffffe, RZ, 0xc0, !PT ;  /* 0xfffffffe08087812 */ /* 0x000fe400078ec0ff */
[C---:B------:R-:W-:Y:S02]  /*dc960*/  LOP3.LUT P3, RZ, R5.reuse, 0x800000, RZ, 0xc0, !PT ;  /* 0x0080000005ff7812 */ /* 0x040fe4000786c0ff */
[C---:B------:R-:W-:Y:S02]  /*dc970*/  LOP3.LUT P0, RZ, R5.reuse, 0x1000000, RZ, 0xc0, !PT ;  /* 0x0100000005ff7812 */ /* 0x040fe4000780c0ff */
[C---:B------:R-:W-:Y:S02]  /*dc980*/  LOP3.LUT P2, RZ, R5.reuse, 0x2000000, RZ, 0xc0, !PT ;  /* 0x0200000005ff7812 */ /* 0x040fe4000784c0ff */
[----:B------:R-:W-:Y:S02]  /*dc990*/  LOP3.LUT P5, RZ, R5, 0x4000000, RZ, 0xc0, !PT ;  /* 0x0400000005ff7812 */ /* 0x000fe400078ac0ff */
[----:B---3--:R-:W-:-:S13]  /*dc9a0*/  LOP3.LUT P6, RZ, R4, 0x8, RZ, 0xc0, !PT ;  /* 0x0000000804ff7812 */ /* 0x008fda00078cc0ff */
        /* <DEDUP_REMOVED lines=10> */
[----:B------:R-:W-:-:S13]  /*dca50*/  LOP3.LUT P6, RZ, R5, 0x80000000, RZ, 0xc0, !PT ;  /* 0x8000000005ff7812 */ /* 0x000fda00078cc0ff */
        /* <DEDUP_REMOVED lines=11> */
[----:B------:R-:W-:-:S05]  /*dcb10*/  PRMT R5, R43, 0x7772, RZ ;  /* 0x000077722b057816 */ /* 0x000fca00000000ff */
[----:B----4-:R0:W-:Y:S04]  /*dcb20*/  @P3 STG.E.U8 desc[UR44][R54.64], R5 ;  /* 0x0000000536003986 */ /* 0x0101e8000c10112c */
[----:B0-----:R-:W3:Y:S01]  /*dcb30*/  LDL.LU R54, [R1+0x2f8] ;  /* 0x0002f80001367983 */ /* 0x001ee20000300800 */
[----:B------:R-:W-:-:S03]  /*dcb40*/  PRMT R5, R43, 0x7773, RZ ;  /* 0x000077732b057816 */ /* 0x000fc600000000ff */
[----:B------:R-:W4:Y:S04]  /*dcb50*/  LDL.LU.64 R42, [R1+0x5e0] ;  /* 0x0005e000012a7983 */ /* 0x000f280000300a00 */
[----:B--2---:R0:W-:Y:S04]  /*dcb60*/  @P0 STG.E.U8 desc[UR44][R2.64], R5 ;  /* 0x0000000502000986 */ /* 0x0041e8000c10112c */
[----:B0-----:R-:W2:Y:S04]  /*dcb70*/  LDL.LU.64 R2, [R1+0x5d8] ;  /* 0x0005d80001027983 */ /* 0x001ea80000300a00 */
[----:B------:R-:W2:Y:S04]  /*dcb80*/  LDL.LU.64 R10, [R1+0x5d0] ;  /* 0x0005d000010a7983 */ /* 0x000ea80000300a00 */
[----:B------:R-:W2:Y:S01]  /*dcb90*/  LDL.LU.64 R32, [R1+0x5c8] ;  /* 0x0005c80001207983 */ /* 0x000ea20000300a00 */
[----:B------:R-:W-:-:S05]  /*dcba0*/  PRMT R5, R57, 0x7770, RZ ;  /* 0x0000777039057816 */ /* 0x000fca00000000ff */
[----:B------:R0:W-:Y:S04]  /*dcbb0*/  @P2 STG.E.U8 desc[UR44][R58.64], R5 ;  /* 0x000000053a002986 */ /* 0x0001e8000c10112c */
[----:B0-----:R-:W2:Y:S04]  /*dcbc0*/  LDL.LU R58, [R1+0x30c] ;  /* 0x00030c00013a7983 */ /* 0x001ea80000300800 */
[----:B------:R-:W2:Y:S04]  /*dcbd0*/  LDL.LU.64 R34, [R1+0x5b0] ;  /* 0x0005b00001227983 */ /* 0x000ea80000300a00 */
[----:B------:R-:W2:Y:S04]  /*dcbe0*/  LDL.LU.64 R36, [R1+0x5a8] ;  /* 0x0005a80001247983 */ /* 0x000ea80000300a00 */
[----:B------:R-:W2:Y:S04]  /*dcbf0*/  LDL.LU R59, [R1+0x2fc] ;  /* 0x0002fc00013b7983 */ /* 0x000ea80000300800 */
[----:B------:R-:W2:Y:S01]  /*dcc00*/  LDL.LU.64 R38, [R1+0x5a0] ;  /* 0x0005a00001267983 */ /* 0x000ea20000300a00 */
[----:B------:R-:W-:-:S03]  /*dcc10*/  PRMT R5, R57, 0x7771, RZ ;  /* 0x0000777139057816 */ /* 0x000fc600000000ff */
[----:B------:R-:W2:Y:S04]  /*dcc20*/  LDL.LU.64 R46, [R1+0x598] ;  /* 0x00059800012e7983 */ /* 0x000ea80000300a00 */
[----:B------:R0:W-:Y:S02]  /*dcc30*/  @P5 STG.E.U8 desc[UR44][R14.64], R5 ;  /* 0x000000050e005986 */ /* 0x0001e4000c10112c */
[----:B0-----:R-:W-:Y:S02]  /*dcc40*/  PRMT R5, R57, 0x7772, RZ ;  /* 0x0000777239057816 */ /* 0x001fe400000000ff */
[----:B------:R-:W2:Y:S04]  /*dcc50*/  LDL.LU.64 R14, [R1+0x588] ;  /* 0x00058800010e7983 */ /* 0x000ea80000300a00 */
[----:B------:R0:W-:Y:S01]  /*dcc60*/  @P6 STG.E.U8 desc[UR44][R12.64], R5 ;  /* 0x000000050c006986 */ /* 0x0001e2000c10112c */
[----:B------:R-:W-:-:S03]  /*dcc70*/  LOP3.LUT P6, RZ, R8, 0x8, RZ, 0xc0, !PT ;  /* 0x0000000808ff7812 */ /* 0x000fc600078cc0ff */
[----:B0-----:R-:W2:Y:S01]  /*dcc80*/  LDL.LU.64 R12, [R1+0x580] ;  /* 0x00058000010c7983 */ /* 0x001ea20000300a00 */
[----:B------:R-:W-:-:S03]  /*dcc90*/  PRMT R5, R57, 0x7773, RZ ;  /* 0x0000777339057816 */ /* 0x000fc600000000ff */
[----:B------:R-:W2:Y:S06]  /*dcca0*/  LDL.LU.64 R56, [R1+0x578] ;  /* 0x0005780001387983 */ /* 0x000eac0000300a00 */
[----:B------:R0:W-:Y:S04]  /*dccb0*/  @P6 STG.E.U8 desc[UR44][R60.64], R5 ;  /* 0x000000053c006986 */ /* 0x0001e8000c10112c */
[----:B0-----:R-:W2:Y:S01]  /*dccc0*/  LDL.LU.64 R60, [R1+0x570] ;  /* 0x00057000013c7983 */ /* 0x001ea20000300a00 */
[----:B------:R-:W-:-:S03]  /*dccd0*/  LOP3.LUT P6, RZ, R8, 0x4, RZ, 0xc0, !PT ;  /* 0x0000000408ff7812 */ /* 0x000fc600078cc0ff */
[----:B------:R-:W2:Y:S01]  /*dcce0*/  LDL.LU R55, [R1+0x2e0] ;  /* 0x0002e00001377983 */ /* 0x000ea20000300800 */
[C---:B------:R-:W-:Y:S02]  /*dccf0*/  LOP3.LUT P1, RZ, R4.reuse, 0x10, RZ, 0xc0, !PT ;  /* 0x0000001004ff7812 */ /* 0x040fe4000782c0ff */
[C---:B------:R-:W-:Y:S02]  /*dcd00*/  LOP3.LUT P4, RZ, R4.reuse, 0x20, RZ, 0xc0, !PT ;  /* 0x0000002004ff7812 */ /* 0x040fe4000788c0ff */
[C---:B------:R-:W-:Y:S02]  /*dcd10*/  LOP3.LUT P3, RZ, R4.reuse, 0x40, RZ, 0xc0, !PT ;  /* 0x0000004004ff7812 */ /* 0x040fe4000786c0ff */
[C---:B------:R-:W-:Y:S02]  /*dcd20*/  LOP3.LUT P0, RZ, R4.reuse, 0x80, RZ, 0xc0, !PT ;  /* 0x0000008004ff7812 */ /* 0x040fe4000780c0ff */
[----:B------:R-:W-:Y:S02]  /*dcd30*/  LOP3.LUT P2, RZ, R4, 0x100, RZ, 0xc0, !PT ;  /* 0x0000010004ff7812 */ /* 0x000fe4000784c0ff */
[----:B---3--:R-:W-:-:S05]  /*dcd40*/  PRMT R5, R54, 0x7770, RZ ;  /* 0x0000777036057816 */ /* 0x008fca00000000ff */
[----:B----4-:R0:W-:Y:S01]  /*dcd50*/  @P6 STG.E.U8 desc[UR44][R42.64], R5 ;  /* 0x000000052a006986 */ /* 0x0101e2000c10112c */
[----:B------:R-:W-:Y:S02]  /*dcd60*/  LOP3.LUT P6, RZ, R8, 0x2, RZ, 0xc0, !PT ;  /* 0x0000000208ff7812 */ /* 0x000fe400078cc0ff */
[----:B0-----:R-:W-:Y:S01]  /*dcd70*/  PRMT R5, R54, 0x7771, RZ ;  /* 0x0000777136057816 */ /* 0x001fe200000000ff */
[----:B------:R-:W3:Y:S10]  /*dcd80*/  LDL.LU.64 R42, [R1+0x560] ;  /* 0x00056000012a7983 */ /* 0x000ef40000300a00 */
[----:B--2---:R0:W-:Y:S01]  /*dcd90*/  @P6 STG.E.U8 desc[UR44][R2.64], R5 ;  /* 0x0000000502006986 */ /* 0x0041e2000c10112c */
[----:B------:R-:W-:-:S02]  /*dcda0*/  LOP3.LUT P6, RZ, R8, 0x1, RZ, 0xc0, !PT ;  /* 0x0000000108ff7812 */ /* 0x000fc400078cc0ff */
        /* <DEDUP_REMOVED lines=28> */
[----:B------:R-:W2:Y:S01]  /*dcf70*/  LDL.LU.64 R12, [R1+0x550] ;  /* 0x00055000010c7983 */ /* 0x000ea20000300a00 */
[----:B------:R-:W-:-:S09]  /*dcf80*/  LOP3.LUT P3, RZ, R4, 0x400, RZ, 0xc0, !PT ;  /* 0x0000040004ff7812 */ /* 0x000fd2000786c0ff */
[----:B---3--:R0:W-:Y:S04]  /*dcf90*/  @P5 STG.E.U8 desc[UR44][R42.64], R5 ;  /* 0x000000052a005986 */ /* 0x0081e8000c10112c */
[----:B0-----:R-:W3:Y:S04]  /*dcfa0*/  LDL.LU.64 R42, [R1+0x548] ;  /* 0x00054800012a7983 */ /* 0x001ee80000300a00 */
[----:B------:R-:W3:Y:S04]  /*dcfb0*/  LDL.LU.64 R56, [R1+0x530] ;  /* 0x0005300001387983 */ /* 0x000ee80000300a00 */
[----:B------:R-:W3:Y:S04]  /*dcfc0*/  LDL.LU.64 R58, [R1+0x528] ;  /* 0x00052800013a7983 */ /* 0x000ee80000300a00 */
[----:B------:R-:W3:Y:S01]  /*dcfd0*/  LDL.LU R36, [R1+0x2d0] ;  /* 0x0002d00001247983 */ /* 0x000ee20000300800 */
[----:B------:R-:W-:-:S02]  /*dcfe0*/  PRMT R5, R55, 0x7771, RZ ;  /* 0x0000777137057816 */ /* 0x000fc400000000ff */
[----:B------:R-:W-:Y:S02]  /*dcff0*/  LOP3.LUT P6, RZ, R4, 0x400000, RZ, 0xc0, !PT ;  /* 0x0040000004ff7812 */ /* 0x000fe400078cc0ff */
[----:B------:R-:W-:Y:S01]  /*dd000*/  LOP3.LUT R6, R6, 0xffefffff, RZ, 0xc0, !PT ;  /* 0xffefffff06067812 */ /* 0x000fe200078ec0ff */
[----:B----4-:R0:W-:Y:S04]  /*dd010*/  @P3 STG.E.U8 desc[UR44][R60.64], R5 ;  /* 0x000000053c003986 */ /* 0x0101e8000c10112c */
[----:B0-----:R-:W4:Y:S06]  /*dd020*/  LDL.LU.64 R60, [R1+0x520] ;  /* 0x00052000013c7983 */ /* 0x001f2c0000300a00 */
[----:B------:R-:W-:-:S02]  /*dd030*/  @P6 LOP3.LUT R6, R6, 0x100000, RZ, 0xfc, !PT ;  /* 0x0010000006066812 */ /* 0x000fc400078efcff */
[----:B------:R-:W-:Y:S01]  /*dd040*/  LOP3.LUT P6, RZ, R4, 0x200000, RZ, 0xc0, !PT ;  /* 0x0020000004ff7812 */ /* 0x000fe200078cc0ff */
[----:B------:R-:W4:Y:S04]  /*dd050*/  LDL.LU.64 R8, [R1+0x518] ;  /* 0x0005180001087983 */ /* 0x000f280000300a00 */
[----:B------:R-:W4:Y:S01]  /*dd060*/  LDL.LU R37, [R1+0x2e4] ;  /* 0x0002e40001257983 */ /* 0x000f220000300800 */
[----:B------:R-:W-:-:S03]  /*dd070*/  LOP3.LUT R6, R6, 0xffdfffff, RZ, 0xc0, !PT ;  /* 0xffdfffff06067812 */ /* 0x000fc600078ec0ff */
[----:B------:R-:W4:Y:S04]  /*dd080*/  LDL.LU.64 R10, [R1+0x508] ;  /* 0x00050800010a7983 */ /* 0x000f280000300a00 */
[----:B------:R-:W4:Y:S04]  /*dd090*/  LDL.LU.64 R32, [R1+0x500] ;  /* 0x0005000001207983 */ /* 0x000f280000300a00 */
[----:B------:R-:W4:Y:S01]  /*dd0a0*/  LDL.LU.64 R34, [R1+0x4f8] ;  /* 0x0004f80001227983 */ /* 0x000f220000300a00 */
[C---:B------:R-:W-:Y:S02]  /*dd0b0*/  LOP3.LUT P0, RZ, R4.reuse, 0x800, RZ, 0xc0, !PT ;  /* 0x0000080004ff7812 */ /* 0x040fe4000780c0ff */
        /* <DEDUP_REMOVED lines=15> */
[----:B--2---:R0:W-:Y:S10]  /*dd1b0*/  @P0 STG.E.U8 desc[UR44][R12.64], R5 ;  /* 0x000000050c000986 */ /* 0x0041f4000c10112c */
[----:B------:R-:W-:-:S02]  /*dd1c0*/  @P6 LOP3.LUT R6, R6, 0x2000000, RZ, 0xfc, !PT ;  /* 0x0200000006066812 */ /* 0x000fc400078efcff */
[----:B------:R-:W-:Y:S02]  /*dd1d0*/  LOP3.LUT P6, RZ, R4, 0x10000, RZ, 0xc0, !PT ;  /* 0x0001000004ff7812 */ /* 0x000fe400078cc0ff */
[----:B0-----:R-:W-:Y:S02]  /*dd1e0*/  PRMT R5, R55, 0x7773, RZ ;  /* 0x0000777337057816 */ /* 0x001fe400000000ff */
[----:B------:R-:W-:Y:S02]  /*dd1f0*/  LOP3.LUT R6, R6, 0xfbffffff, RZ, 0xc0, !PT ;  /* 0xfbffffff06067812 */ /* 0x000fe400078ec0ff */
[----:B------:R-:W-:-:S07]  /*dd200*/  LOP3.LUT P5, RZ, R4, 0x2000, RZ, 0xc0, !PT ;  /* 0x0000200004ff7812 */ /* 0x000fce00078ac0ff */
[----:B------:R-:W-:Y:S02]  /*dd210*/  @P6 LOP3.LUT R6, R6, 0x4000000, RZ, 0xfc, !PT ;  /* 0x0400000006066812 */ /* 0x000fe400078efcff */
[----:B------:R-:W-:Y:S02]  /*dd220*/  LOP3.LUT P6, RZ, R4, 0x8000, RZ, 0xc0, !PT ;  /* 0x0000800004ff7812 */ /* 0x000fe400078cc0ff */
[----:B------:R-:W-:Y:S01]  /*dd230*/  LOP3.LUT R6, R6, 0xf7ffffff, RZ, 0xc0, !PT ;  /* 0xf7ffffff06067812 */ /* 0x000fe200078ec0ff */
[----:B---3--:R0:W-:Y:S04]  /*dd240*/  @P2 STG.E.U8 desc[UR44][R42.64], R5 ;  /* 0x000000052a002986 */ /* 0x0081e8000c10112c */
[----:B0-----:R-:W2:Y:S04]  /*dd250*/  LDL.LU R42, [R1+0x2d4] ;  /* 0x0002d400012a7983 */ /* 0x001ea80000300800 */
[----:B------:R-:W3:Y:S04]  /*dd260*/  LDL.LU.64 R46, [R1+0x4e0] ;  /* 0x0004e000012e7983 */ /* 0x000ee80000300a00 */
[----:B------:R-:W3:Y:S01]  /*dd270*/  LDL.LU.64 R14, [R1+0x4d8] ;  /* 0x0004d800010e7983 */ /* 0x000ee20000300a00 */
[----:B------:R-:W-:-:S02]  /*dd280*/  @P6 LOP3.LUT R6, R6, 0x8000000, RZ, 0xfc, !PT ;  /* 0x0800000006066812 */ /* 0x000fc400078efcff */
[----:B------:R-:W-:Y:S02]  /*dd290*/  LOP3.LUT P6, RZ, R4, 0x4000, RZ, 0xc0, !PT ;  /* 0x0000400004ff7812 */ /* 0x000fe400078cc0ff */
[C---:B------:R-:W-:Y:S01]  /*dd2a0*/  PRMT R5, R36.reuse, 0x7770, RZ ;  /* 0x0000777024057816 */ /* 0x040fe200000000ff */
[----:B------:R-:W3:Y:S04]  /*dd2b0*/  LDL.LU.64 R12, [R1+0x4d0] ;  /* 0x0004d000010c7983 */ /* 0x000ee80000300a00 */
[----:B------:R-:W3:Y:S04]  /*dd2c0*/  LDL.LU R43, [R1+0x2e8] ;  /* 0x0002e800012b7983 */ /* 0x000ee80000300800 */
[----:B------:R-:W3:Y:S04]  /*dd2d0*/  LDL.LU.64 R54, [R1+0x4c8] ;  /* 0x0004c80001367983 */ /* 0x000ee80000300a00 */
[----:B------:R0:W-:Y:S02]  /*dd2e0*/  @P5 STG.E.U8 desc[UR44][R56.64], R5 ;  /* 0x0000000538005986 */ /* 0x0001e4000c10112c */
[----:B0-----:R-:W-:-:S02]  /*dd2f0*/  PRMT R5, R36, 0x7771, RZ ;  /* 0x0000777124057816 */ /* 0x001fc400000000ff */
[----:B------:R-:W3:Y:S04]  /*dd300*/  LDL.LU.64 R56, [R1+0x4b0] ;  /* 0x0004b00001387983 */ /* 0x000ee80000300a00 */
        /* <DEDUP_REMOVED lines=25> */
[----:B---3--:R0:W-:Y:S01]  /*dd4a0*/  @P6 STG.E.U8 desc[UR44][R46.64], R5 ;  /* 0x000000052e006986 */ /* 0x0081e2000c10112c */
[----:B------:R-:W-:Y:S02]  /*dd4b0*/  LOP3.LUT P6, RZ, R6, 0x100000, RZ, 0xc0, !PT ;  /* 0x0010000006ff7812 */ /* 0x000fe400078cc0ff */
[----:B------:R-:W-:Y:S02]  /*dd4c0*/  LOP3.LUT P3, RZ, R4, 0x2000000, RZ, 0xc0, !PT ;  /* 0x0200000004ff7812 */ /* 0x000fe4000786c0ff */
[----:B0-----:R-:W-:-:S09]  /*dd4d0*/  PRMT R5, R42, 0x7771, RZ ;  /* 0x000077712a057816 */ /* 0x001fd200000000ff */
[----:B------:R0:W-:Y:S01]  /*dd4e0*/  @P6 STG.E.U8 desc[UR44][R14.64], R5 ;  /* 0x000000050e006986 */ /* 0x0001e2000c10112c */
        /* <DEDUP_REMOVED lines=27> */
[----:B------:R-:W-:Y:S02]  /*dd6a0*/  LOP3.LUT P2, RZ, R4, 0x80000000, RZ, 0xc0, !PT ;  /* 0x8000000004ff7812 */ /* 0x000fe4000784c0ff */
[----:B--2---:R-:W-:-:S05]  /*dd6b0*/  PRMT R5, R13, 0x7770, RZ ;  /* 0x000077700d057816 */ /* 0x004fca00000000ff */
[----:B---3--:R0:W-:Y:S04]  /*dd6c0*/  @P3 STG.E.U8 desc[UR44][R42.64], R5 ;  /* 0x000000052a003986 */ /* 0x0081e8000c10112c */
[----:B0-----:R-:W2:Y:S01]  /*dd6d0*/  LDL.LU.64 R42, [R1+0x450] ;  /* 0x00045000012a7983 */ /* 0x001ea20000300a00 */
[----:B------:R-:W-:-:S03]  /*dd6e0*/  LOP3.LUT P6, RZ, R3, 0x200, RZ, 0xc0, !PT ;  /* 0x0000020003ff7812 */ /* 0x000fc600078cc0ff */
[----:B------:R-:W3:Y:S04]  /*dd6f0*/  LDL.LU R54, [R1+0x2dc] ;  /* 0x0002dc0001367983 */ /* 0x000ee80000300800 */
[----:B------:R-:W3:Y:S04]  /*dd700*/  LDL.LU.64 R10, [R1+0x448] ;  /* 0x00044800010a7983 */ /* 0x000ee80000300a00 */
[----:B------:R-:W3:Y:S04]  /*dd710*/  LDL.LU.64 R32, [R1+0x430] ;  /* 0x0004300001207983 */ /* 0x000ee80000300a00 */
[----:B------:R-:W3:Y:S04]  /*dd720*/  LDL.LU.64 R34, [R1+0x428] ;  /* 0x0004280001227983 */ /* 0x000ee80000300a00 */
[----:B------:R-:W3:Y:S01]  /*dd730*/  LDL.LU.64 R36, [R1+0x420] ;  /* 0x0004200001247983 */ /* 0x000ee20000300a00 */
[----:B------:R-:W-:-:S03]  /*dd740*/  PRMT R5, R13, 0x7771, RZ ;  /* 0x000077710d057816 */ /* 0x000fc600000000ff */
[----:B------:R-:W3:Y:S04]  /*dd750*/  LDL.LU R55, [R1+0x2c0] ;  /* 0x0002c00001377983 */ /* 0x000ee80000300800 */
        /* <DEDUP_REMOVED lines=21> */
[----:B------:R-:W-:Y:S01]  /*dd8b0*/  LOP3.LUT P6, RZ, R3, 0x4, RZ, 0xc0, !PT ;  /* 0x0000000403ff7812 */ /* 0x000fe200078cc0ff */
[----:B----4-:R0:W-:Y:S01]  /*dd8c0*/  @P0 STG.E.U8 desc[UR44][R46.64], R5 ;  /* 0x000000052e000986 */ /* 0x0101e2000c10112c */
[----:B------:R-:W-:Y:S02]  /*dd8d0*/  LOP3.LUT R6, R6, 0xfff7ffff, RZ, 0xc0, !PT ;  /* 0xfff7ffff06067812 */ /* 0x000fe400078ec0ff */
[----:B0-----:R-:W-:-:S09]  /*dd8e0*/  PRMT R5, R13, 0x7772, RZ ;  /* 0x000077720d057816 */ /* 0x001fd200000000ff */
[----:B------:R-:W-:Y:S02]  /*dd8f0*/  @P6 LOP3.LUT R6, R6, 0x80000, RZ, 0xfc, !PT ;  /* 0x0008000006066812 */ /* 0x000fe400078efcff */
[----:B------:R-:W-:Y:S01]  /*dd900*/  LOP3.LUT P6, RZ, R3, 0x2, RZ, 0xc0, !PT ;  /* 0x0000000203ff7812 */ /* 0x000fe200078cc0ff */
[----:B------:R-:W4:Y:S04]  /*dd910*/  LDL.LU.64 R46, [R1+0x408] ;  /* 0x00040800012e7983 */ /* 0x000f280000300a00 */
[----:B------:R0:W-:Y:S02]  /*dd920*/  @P2 STG.E.U8 desc[UR44][R14.64], R5 ;  /* 0x000000050e002986 */ /* 0x0001e4000c10112c */
[----:B0-----:R-:W-:Y:S02]  /*dd930*/  PRMT R5, R13, 0x7773, RZ ;  /* 0x000077730d057816 */ /* 0x001fe400000000ff */
[----:B------:R-:W4:Y:S04]  /*dd940*/  LDL.LU.64 R14, [R1+0x400] ;  /* 0x00040000010e7983 */ /* 0x000f280000300a00 */
[----:B------:R-:W4:Y:S04]  /*dd950*/  LDL.LU.64 R12, [R1+0x3f8] ;  /* 0x0003f800010c7983 */ /* 0x000f280000300a00 */
[----:B------:R0:W-:Y:S02]  /*dd960*/  @P5 STG.E.U8 desc[UR44][R56.64], R5 ;  /* 0x0000000538005986 */ /* 0x0001e4000c10112c */
[----:B0-----:R-:W-:-:S02]  /*dd970*/  PRMT R5, R9, 0x7770, RZ ;  /* 0x0000777009057816 */ /* 0x001fc400000000ff */
        /* <DEDUP_REMOVED lines=29> */
[----:B0-----:R-:W-:Y:S02]  /*ddb50*/  PRMT R5, R55, 0x7770, RZ ;  /* 0x0000777037057816 */ /* 0x001fe400000000ff */
[----:B------:R-:W-:-:S05]  /*ddb60*/  LOP3.LUT P3, RZ, R3, 0x1000, RZ, 0xc0, !PT ;  /* 0x0000100003ff7812 */ /* 0x000fca000786c0ff */
[----:B----4-:R0:W-:Y:S01]  /*ddb70*/  @P6 STG.E.U8 desc[UR44][R46.64], R5 ;  /* 0x000000052e006986 */ /* 0x0101e2000c10112c */
        /* <DEDUP_REMOVED lines=22> */
[----:B------:R-:W-:-:S03]  /*ddce0*/  PRMT R5, R2, 0x7773, RZ ;  /* 0x0000777302057816 */ /* 0x000fc600000000ff */
[----:B------:R-:W4:Y:S04]  /*ddcf0*/  LDL.LU R2, [R1+0x3c08] ;  /* 0x003c080001027983 */ /* 0x000f280000300800 */
[----:B------:R-:W4:Y:S01]  /*ddd00*/  LDL.LU.64 R60, [R1+0x3b8] ;  /* 0x0003b800013c7983 */ /* 0x000f220000300a00 */
        /* <DEDUP_REMOVED lines=38> */
[----:B------:R-:W3:Y:S04]  /*ddf70*/  LDL.LU R57, [R1+0x2b8] ;  /* 0x0002b80001397983 */ /* 0x000ee80000300800 */
[----:B------:R-:W3:Y:S04]  /*ddf80*/  LDL.LU.64 R46, [R1+0x4c0] ;  /* 0x0004c000012e7983 */ /* 0x000ee80000300a00 */
        /* <DEDUP_REMOVED lines=14> */
[----:B------:R0:W-:Y:S04]  /*de070*/  @P6 STG.E.U8 desc[UR44][R60.64], R5 ;  /* 0x000000053c006986 */ /* 0x0001e8000c10112c */
[----:B0-----:R-:W4:Y:S01]  /*de080*/  LDL.LU.64 R60, [R1+0x538] ;  /* 0x00053800013c7983 */ /* 0x001f220000300a00 */
[----:B------:R-:W-:-:S02]  /*de090*/  LOP3.LUT P6, RZ, R6, 0x400, RZ, 0xc0, !PT ;  /* 0x0000040006ff7812 */ /* 0x000fc400078cc0ff */
[----:B------:R-:W-:Y:S02]  /*de0a0*/  PRMT R5, R38, 0x7771, RZ ;  /* 0x0000777126057816 */ /* 0x000fe400000000ff */
[C---:B------:R-:W-:Y:S02]  /*de0b0*/  LOP3.LUT P1, RZ, R3.reuse, 0x20000000, RZ, 0xc0, !PT ;  /* 0x2000000003ff7812 */ /* 0x040fe4000782c0ff */
[C---:B------:R-:W-:Y:S02]  /*de0c0*/  LOP3.LUT P4, RZ, R3.reuse, 0x40000000, RZ, 0xc0, !PT ;  /* 0x4000000003ff7812 */ /* 0x040fe4000788c0ff */
[----:B------:R-:W-:Y:S02]  /*de0d0*/  LOP3.LUT P3, RZ, R3, 0x80000000, RZ, 0xc0, !PT ;  /* 0x8000000003ff7812 */ /* 0x000fe4000786c0ff */
[C---:B------:R-:W-:Y:S02]  /*de0e0*/  LOP3.LUT P0, RZ, R2.reuse, 0x1, RZ, 0xc0, !PT ;  /* 0x0000000102ff7812 */ /* 0x040fe4000780c0ff */
[----:B------:R-:W-:Y:S01]  /*de0f0*/  LOP3.LUT P2, RZ, R2, 0x2, RZ, 0xc0, !PT ;  /* 0x0000000202ff7812 */ /* 0x000fe2000784c0ff */
[----:B--2---:R0:W-:Y:S01]  /*de100*/  @P6 STG.E.U8 desc[UR44][R42.64], R5 ;  /* 0x000000052a006986 */ /* 0x0041e2000c10112c */
[----:B------:R-:W-:-:S03]  /*de110*/  LOP3.LUT P6, RZ, R6, 0x200, RZ, 0xc0, !PT ;  /* 0x0000020006ff7812 */ /* 0x000fc600078cc0ff */
[----:B0-----:R-:W2:Y:S01]  /*de120*/  LDL.LU.64 R42, [R1+0x568] ;  /* 0x00056800012a7983 */ /* 0x001ea20000300a00 */
[----:B------:R-:W-:-:S09]  /*de130*/  PRMT R5, R38, 0x7772, RZ ;  /* 0x0000777226057816 */ /* 0x000fd200000000ff */
        /* <DEDUP_REMOVED lines=26> */
[----:B0-----:R-:W3:Y:S01]  /*de2e0*/  LDL.LU.64 R60, [R1+0x590] ;  /* 0x00059000013c7983 */ /* 0x001ee20000300a00 */
[----:B------:R-:W-:Y:S02]  /*de2f0*/  LOP3.LUT P5, RZ, R2, 0x4, RZ, 0xc0, !PT ;  /* 0x0000000402ff7812 */ /* 0x000fe400078ac0ff */
[----:B------:R-:W-:Y:S02]  /*de300*/  PRMT R5, R56, 0x7771, RZ ;  /* 0x0000777138057816 */ /* 0x000fe400000000ff */
[----:B------:R-:W-:-:S09]  /*de310*/  LOP3.LUT P3, RZ, R2, 0x8, RZ, 0xc0, !PT ;  /* 0x0000000802ff7812 */ /* 0x000fd2000786c0ff */
[----:B--2---:R0:W-:Y:S04]  /*de320*/  @P5 STG.E.U8 desc[UR44][R42.64], R5 ;  /* 0x000000052a005986 */ /* 0x0041e8000c10112c */
[----:B0-----:R-:W2:Y:S04]  /*de330*/  LDL.LU.64 R42, [R1+0x5c0] ;  /* 0x0005c000012a7983 */ /* 0x001ea80000300a00 */
[----:B------:R-:W4:Y:S04]  /*de340*/  LDL.LU.64 R46, [R1+0x5b8] ;  /* 0x0005b800012e7983 */ /* 0x000f280000300a00 */
[----:B------:R-:W4:Y:S04]  /*de350*/  LDL.LU.64 R12, [R1+0x5e8] ;  /* 0x0005e800010c7983 */ /* 0x000f280000300a00 */
[----:B------:R-:W4:Y:S04]  /*de360*/  LDL.LU.64 R54, [R1+0x5f8] ;  /* 0x0005f80001367983 */ /* 0x000f280000300a00 */
[----:B------:R-:W4:Y:S04]  /*de370*/  LDL.LU R57, [R1+0x2bc] ;  /* 0x0002bc0001397983 */ /* 0x000f280000300800 */
[----:B------:R-:W4:Y:S01]  /*de380*/  LDL.LU.64 R58, [R1+0x608] ;  /* 0x00060800013a7983 */ /* 0x000f220000300a00 */
[----:B------:R-:W-:-:S03]  /*de390*/  PRMT R5, R56, 0x7772, RZ ;  /* 0x0000777238057816 */ /* 0x000fc600000000ff */
[----:B------:R-:W4:Y:S01]  /*de3a0*/  LDL.LU R11, [R1+0x2a0] ;  /* 0x0002a000010b7983 */ /* 0x000f220000300800 */
[----:B------:R-:W-:Y:S02]  /*de3b0*/  LOP3.LUT P6, RZ, R2, 0x8000, RZ, 0xc0, !PT ;  /* 0x0000800002ff7812 */ /* 0x000fe400078cc0ff */
[----:B------:R-:W-:Y:S01]  /*de3c0*/  LOP3.LUT R3, R3, 0xefffffff, RZ, 0xc0, !PT ;  /* 0xefffffff03037812 */ /* 0x000fe200078ec0ff */
[----:B---3--:R0:W-:Y:S04]  /*de3d0*/  @P3 STG.E.U8 desc[UR44][R60.64], R5 ;  /* 0x000000053c003986 */ /* 0x0081e8000c10112c */
[----:B0-----:R-:W3:Y:S06]  /*de3e0*/  LDL.LU.64 R60, [R1+0x600] ;  /* 0x00060000013c7983 */ /* 0x001eec0000300a00 */
[----:B------:R-:W-:-:S02]  /*de3f0*/  @P6 LOP3.LUT R3, R3, 0x10000000, RZ, 0xfc, !PT ;  /* 0x1000000003036812 */ /* 0x000fc400078efcff */
        /* <DEDUP_REMOVED lines=21> */
[----:B------:R-:W2:Y:S04]  /*de550*/  LDL.LU R14, [R1+0x290] ;  /* 0x00029000010e7983 */ /* 0x000ea80000300800 */
[----:B------:R-:W2:Y:S04]  /*de560*/  LDL.LU.64 R32, [R1+0x648] ;  /* 0x0006480001207983 */ /* 0x000ea80000300a00 */
[----:B------:R-:W2:Y:S01]  /*de570*/  LDL.LU.64 R34, [R1+0x640] ;  /* 0x0006400001227983 */ /* 0x000ea20000300a00 */
[----:B------:R-:W-:-:S02]  /*de580*/  LOP3.LUT R6, R6, 0xfffffffb, RZ, 0xc0, !PT ;  /* 0xfffffffb06067812 */ /* 0x000fc400078ec0ff */
[C---:B------:R-:W-:Y:S01]  /*de590*/  LOP3.LUT P2, RZ, R2.reuse, 0x20, RZ, 0xc0, !PT ;  /* 0x0000002002ff7812 */ /* 0x040fe2000784c0ff */
[----:B------:R-:W2:Y:S01]  /*de5a0*/  LDL.LU.64 R36, [R1+0x650] ;  /* 0x0006500001247983 */ /* 0x000ea20000300a00 */
[----:B------:R-:W-:Y:S02]  /*de5b0*/  LOP3.LUT P5, RZ, R2, 0x40, RZ, 0xc0, !PT ;  /* 0x0000004002ff7812 */ /* 0x000fe400078ac0ff */
[----:B------:R-:W-:Y:S02]  /*de5c0*/  @P6 LOP3.LUT R6, R6, 0x4, RZ, 0xfc, !PT ;  /* 0x0000000406066812 */ /* 0x000fe400078efcff */
[----:B------:R-:W-:Y:S02]  /*de5d0*/  LOP3.LUT P6, RZ, R2, 0x100, RZ, 0xc0, !PT ;  /* 0x0000010002ff7812 */ /* 0x000fe400078cc0ff */
[----:B----4-:R-:W-:Y:S01]  /*de5e0*/  PRMT R5, R57, 0x7770, RZ ;  /* 0x0000777039057816 */ /* 0x010fe200000000ff */
[----:B------:R-:W4:Y:S01]  /*de5f0*/  LDL.LU.64 R38, [R1+0x668] ;  /* 0x0006680001267983 */ /* 0x000f220000300a00 */
[----:B------:R-:W-:-:S03]  /*de600*/  LOP3.LUT R6, R6, 0xfffffff7, RZ, 0xc0, !PT ;  /* 0xfffffff706067812 */ /* 0x000fc600078ec0ff */
[----:B------:R0:W-:Y:S06]  /*de610*/  @P2 STG.E.U8 desc[UR44][R46.64], R5 ;  /* 0x000000052e002986 */ /* 0x0001ec000c10112c */
[----:B------:R-:W-:Y:S02]  /*de620*/  @P6 LOP3.LUT R6, R6, 0x8, RZ, 0xfc, !PT ;  /* 0x0000000806066812 */ /* 0x000fe400078efcff */
[----:B------:R-:W-:Y:S02]  /*de630*/  LOP3.LUT P6, RZ, R2, 0x80, RZ, 0xc0, !PT ;  /* 0x0000008002ff7812 */ /* 0x000fe400078cc0ff */
[C---:B0-----:R-:W-:Y:S01]  /*de640*/  PRMT R5, R57.reuse, 0x7771, RZ ;  /* 0x0000777139057816 */ /* 0x041fe200000000ff */
[----:B------:R-:W4:Y:S04]  /*de650*/  LDL.LU.64 R46, [R1+0x680] ;  /* 0x00068000012e7983 */ /* 0x000f280000300a00 */
[----:B------:R0:W-:Y:S02]  /*de660*/  @P5 STG.E.U8 desc[UR44][R12.64], R5 ;  /* 0x000000050c005986 */ /* 0x0001e4000c10112c */
[----:B0-----:R-:W-:-:S02]  /*de670*/  PRMT R5, R57, 0x7772, RZ ;  /* 0x0000777239057816 */ /* 0x001fc400000000ff */
[----:B------:R-:W4:Y:S04]  /*de680*/  LDL.LU.64 R12, [R1+0x678] ;  /* 0x00067800010c7983 */ /* 0x000f280000300a00 */
[----:B------:R0:W-:Y:S01]  /*de690*/  @P6 STG.E.U8 desc[UR44][R54.64], R5 ;  /* 0x0000000536006986 */ /* 0x0001e2000c10112c */
[C---:B------:R-:W-:Y:S02]  /*de6a0*/  LOP3.LUT P6, RZ, R6.reuse, 0x8, RZ, 0xc0, !PT ;  /* 0x0000000806ff7812 */ /* 0x040fe400078cc0ff */
[----:B0-----:R-:W-:Y:S01]  /*de6b0*/  PRMT R5, R57, 0x7773, RZ ;  /* 0x0000777339057816 */ /* 0x001fe200000000ff */
[----:B------:R-:W4:Y:S04]  /*de6c0*/  LDL.LU.64 R54, [R1+0x688] ;  /* 0x0006880001367983 */ /* 0x000f280000300a00 */
[----:B------:R-:W4:Y:S06]  /*de6d0*/  LDL.LU.64 R56, [R1+0x698] ;  /* 0x0006980001387983 */ /* 0x000f2c0000300a00 */
[----:B------:R0:W-:Y:S01]  /*de6e0*/  @P6 STG.E.U8 desc[UR44][R58.64], R5 ;  /* 0x000000053a006986 */ /* 0x0001e2000c10112c */
[----:B------:R-:W-:-:S03]  /*de6f0*/  LOP3.LUT P6, RZ, R6, 0x4, RZ, 0xc0, !PT ;  /* 0x0000000406ff7812 */ /* 0x000fc600078cc0ff */
[----:B0-----:R-:W4:Y:S01]  /*de700*/  LDL.LU.64 R58, [R1+0x6a8] ;  /* 0x0006a800013a7983 */ /* 0x001f220000300a00 */
[----:B------:R-:W-:-:S03]  /*de710*/  PRMT R5, R11, 0x7770, RZ ;  /* 0x000077700b057816 */ /* 0x000fc600000000ff */
[----:B------:R-:W4:Y:S06]  /*de720*/  LDL.LU R15, [R1+0x294] ;  /* 0x00029400010f7983 */ /* 0x000f2c0000300800 */
[----:B---3--:R0:W-:Y:S04]  /*de730*/  @P6 STG.E.U8 desc[UR44][R60.64], R5 ;  /* 0x000000053c006986 */ /* 0x0081e8000c10112c */
[----:B0-----:R-:W3:Y:S01]  /*de740*/  LDL.LU.64 R60, [R1+0x6a0] ;  /* 0x0006a000013c7983 */ /* 0x001ee20000300a00 */
        /* <DEDUP_REMOVED lines=24> */
[----:B----4-:R0:W-:Y:S02]  /*de8d0*/  @P6 STG.E.U8 desc[UR44][R38.64], R5 ;  /* 0x0000000526006986 */ /* 0x0101e4000c10112c */
        /* <DEDUP_REMOVED lines=9> */
[----:B------:R-:W4:Y:S04]  /*de970*/  LDL.LU R0, [R1+0x3bf8] ;  /* 0x003bf80001007983 */ /* 0x000f280000300800 */
[----:B------:R0:W-:Y:S02]  /*de980*/  @P2 STG.E.U8 desc[UR44][R58.64], R5 ;  /* 0x000000053a002986 */ /* 0x0001e4000c10112c */
[----:B0-----:R-:W-:-:S05]  /*de990*/  PRMT R5, R15, 0x7770, RZ ;  /* 0x000077700f057816 */ /* 0x001fca00000000ff */
[----:B---3--:R0:W-:Y:S04]  /*de9a0*/  @P5 STG.E.U8 desc[UR44][R60.64], R5 ;  /* 0x000000053c005986 */ /* 0x0081e8000c10112c */
[----:B0-----:R-:W3:Y:S04]  /*de9b0*/  LDL.LU.64 R60, [R1+0x6c8] ;  /* 0x0006c800013c7983 */ /* 0x001ee80000300a00 */
[----:B------:R-:W2:Y:S04]  /*de9c0*/  LDL.LU.64 R46, [R1+0x6d0] ;  /* 0x0006d000012e7983 */ /* 0x000ea80000300a00 */
[----:B------:R-:W2:Y:S04]  /*de9d0*/  LDL.LU.64 R58, [R1+0x6e8] ;  /* 0x0006e800013a7983 */ /* 0x000ea80000300a00 */
[----:B------:R-:W2:Y:S04]  /*de9e0*/  LDL.LU.64 R12, [R1+0x6e0] ;  /* 0x0006e000010c7983 */ /* 0x000ea80000300a00 */
[----:B------:R-:W2:Y:S04]  /*de9f0*/  LDL.LU.64 R54, [R1+0x708] ;  /* 0x0007080001367983 */ /* 0x000ea80000300a00 */
[----:B------:R-:W2:Y:S04]  /*dea00*/  LDL.LU.64 R56, [R1+0x710] ;  /* 0x0007100001387983 */ /* 0x000ea80000300a00 */
[----:B------:R-:W2:Y:S01]  /*dea10*/  LDL.LU R32, [R1+0x2a8] ;  /* 0x0002a80001207983 */ /* 0x000ea20000300800 */
[----:B------:R-:W-:-:S02]  /*dea20*/  LOP3.LUT P3, RZ, R2, 0x400000, RZ, 0xc0, !PT ;  /* 0x0040000002ff7812 */ /* 0x000fc4000786c0ff */
[----:B------:R-:W-:Y:S02]  /*dea30*/  PRMT R5, R15, 0x7771, RZ ;  /* 0x000077710f057816 */ /* 0x000fe400000000ff */
[----:B------:R-:W-:Y:S02]  /*dea40*/  LOP3.LUT R3, R3, 0xffefffff, RZ, 0xc0, !PT ;  /* 0xffefffff03037812 */ /* 0x000fe400078ec0ff */
[C---:B------:R-:W-:Y:S02]  /*dea50*/  LOP3.LUT P0, RZ, R2.reuse, 0x800000, RZ, 0xc0, !PT ;  /* 0x0080000002ff7812 */ /* 0x040fe4000780c0ff */
[C---:B------:R-:W-:Y:S02]  /*dea60*/  LOP3.LUT P2, RZ, R2.reuse, 0x1000000, RZ, 0xc0, !PT ;  /* 0x0100000002ff7812 */ /* 0x040fe4000784c0ff */
[----:B------:R-:W-:-:S03]  /*dea70*/  LOP3.LUT P5, RZ, R2, 0x2000000, RZ, 0xc0, !PT ;  /* 0x0200000002ff7812 */ /* 0x000fc600078ac0ff */
[----:B---3--:R0:W-:Y:S04]  /*dea80*/  @P3 STG.E.U8 desc[UR44][R60.64], R5 ;  /* 0x000000053c003986 */ /* 0x0081e8000c10112c */
[----:B0-----:R-:W3:Y:S01]  /*dea90*/  LDL.LU.64 R60, [R1+0x728] ;  /* 0x00072800013c7983 */ /* 0x001ee20000300a00 */
[----:B----4-:R-:W-:-:S03]  /*deaa0*/  LOP3.LUT P6, RZ, R0, 0x4, RZ, 0xc0, !PT ;  /* 0x0000000400ff7812 */ /* 0x010fc600078cc0ff */
[----:B------:R-:W4:Y:S04]  /*deab0*/  LDL.LU R33, [R1+0x298] ;  /* 0x0002980001217983 */ /* 0x000f280000300800 */
[----:B------:R-:W4:Y:S04]  /*deac0*/  LDL.LU.64 R6, [R1+0x720] ;  /* 0x0007200001067983 */ /* 0x000f280000300a00 */
[----:B------:R-:W4:Y:S04]  /*dead0*/  LDL.LU.64 R8, [R1+0x748] ;  /* 0x0007480001087983 */ /* 0x000f280000300a00 */
[----:B------:R-:W4:Y:S01]  /*deae0*/  LDL.LU.64 R10, [R1+0x750] ;  /* 0x00075000010a7983 */ /* 0x000f220000300a00 */
[----:B------:R-:W-:-:S03]  /*deaf0*/  PRMT R5, R15, 0x7772, RZ ;  /* 0x000077720f057816 */ /* 0x000fc600000000ff */
        /* <DEDUP_REMOVED lines=20> */
[----:B------:R-:W-:-:S03]  /*dec40*/  LOP3.LUT R3, R3, 0xfbffffff, RZ, 0xc0, !PT ;  /* 0xfbffffff03037812 */ /* 0x000fc600078ec0ff */
[----:B------:R0:W-:Y:S06]  /*dec50*/  @P2 STG.E.U8 desc[UR44][R58.64], R5 ;  /* 0x000000053a002986 */ /* 0x0001ec000c10112c */
[----:B------:R-:W-:Y:S02]  /*dec60*/  @P6 LOP3.LUT R3, R3, 0x4000000, RZ, 0xfc, !PT ;  /* 0x0400000003036812 */ /* 0x000fe400078efcff */
[----:B------:R-:W-:Y:S01]  /*dec70*/  LOP3.LUT P6, RZ, R2, 0x8000000, RZ, 0xc0, !PT ;  /* 0x0800000002ff7812 */ /* 0x000fe200078cc0ff */
[----:B0-----:R-:W2:Y:S04]  /*dec80*/  LDL.LU R58, [R1+0x2ac] ;  /* 0x0002ac00013a7983 */ /* 0x001ea80000300800 */
[----:B------:R-:W2:Y:S01]  /*dec90*/  LDL.LU.64 R36, [R1+0x760] ;  /* 0x0007600001247983 */ /* 0x000ea20000300a00 */
[----:B------:R-:W-:-:S02]  /*deca0*/  LOP3.LUT R3, R3, 0xf7ffffff, RZ, 0xc0, !PT ;  /* 0xf7ffffff03037812 */ /* 0x000fc400078ec0ff */
[----:B------:R-:W-:Y:S01]  /*decb0*/  PRMT R5, R32, 0x7770, RZ ;  /* 0x0000777020057816 */ /* 0x000fe200000000ff */
[----:B------:R-:W2:Y:S04]  /*decc0*/  LDL.LU.64 R38, [R1+0x770] ;  /* 0x0007700001267983 */ /* 0x000ea80000300a00 */
[----:B------:R-:W2:Y:S04]  /*decd0*/  LDL.LU R59, [R1+0x29c] ;  /* 0x00029c00013b7983 */ /* 0x000ea80000300800 */
[----:B------:R-:W2:Y:S04]  /*dece0*/  LDL.LU.64 R46, [R1+0x790] ;  /* 0x00079000012e7983 */ /* 0x000ea80000300a00 */
[----:B------:R-:W2:Y:S01]  /*decf0*/  LDL.LU.64 R14, [R1+0x7a8] ;  /* 0x0007a800010e7983 */ /* 0x000ea20000300a00 */
[----:B------:R-:W-:-:S02]  /*ded00*/  @P6 LOP3.LUT R3, R3, 0x8000000, RZ, 0xfc, !PT ;  /* 0x0800000003036812 */ /* 0x000fc400078efcff */
[----:B------:R-:W-:Y:S01]  /*ded10*/  LOP3.LUT P6, RZ, R2, 0x4000000, RZ, 0xc0, !PT ;  /* 0x0400000002ff7812 */ /* 0x000fe200078cc0ff */
[----:B------:R0:W-:Y:S02]  /*ded20*/  @P5 STG.E.U8 desc[UR44][R12.64], R5 ;  /* 0x000000050c005986 */ /* 0x0001e4000c10112c */
[----:B0-----:R-:W-:Y:S02]  /*ded30*/  PRMT R5, R32, 0x7771, RZ ;  /* 0x0000777120057816 */ /* 0x001fe400000000ff */
[----:B------:R-:W2:Y:S08]  /*ded40*/  LDL.LU.64 R12, [R1+0x7a0] ;  /* 0x0007a000010c7983 */ /* 0x000eb00000300a00 */
[----:B------:R0:W-:Y:S01]  /*ded50*/  @P6 STG.E.U8 desc[UR44][R54.64], R5 ;  /* 0x0000000536006986 */ /* 0x0001e2000c10112c */
[----:B------:R-:W-:-:S02]  /*ded60*/  LOP3.LUT P6, RZ, R3, 0x8000000, RZ, 0xc0, !PT ;  /* 0x0800000003ff7812 */ /* 0x000fc400078cc0ff */
[----:B0-----:R-:W-:Y:S01]  /*ded70*/  PRMT R5, R32, 0x7772, RZ ;  /* 0x0000777220057816 */ /* 0x001fe200000000ff */
[----:B------:R-:W2:Y:S10]  /*ded80*/  LDL.LU.64 R54, [R1+0x7b0] ;  /* 0x0007b00001367983 */ /* 0x000eb40000300a00 */
[----:B------:R0:W-:Y:S01]  /*ded90*/  @P6 STG.E.U8 desc[UR44][R56.64], R5 ;  /* 0x0000000538006986 */ /* 0x0001e2000c10112c */
[----:B------:R-:W-:-:S03]  /*deda0*/  LOP3.LUT P6, RZ, R3, 0x4000000, RZ, 0xc0, !PT ;  /* 0x0400000003ff7812 */ /* 0x000fc600078cc0ff */
[----:B0-----:R-:W2:Y:S01]  /*dedb0*/  LDL.LU.64 R56, [R1+0x7d0] ;  /* 0x0007d00001387983 */ /* 0x001ea20000300a00 */
[----:B------:R-:W-:-:S09]  /*dedc0*/  PRMT R5, R32, 0x7773, RZ ;  /* 0x0000777320057816 */ /* 0x000fd200000000ff */
[----:B---3--:R0:W-:Y:S04]  /*dedd0*/  @P6 STG.E.U8 desc[UR44][R60.64], R5 ;  /* 0x000000053c006986 */ /* 0x0081e8000c10112c */
[----:B0-----:R-:W3:Y:S01]  /*dede0*/  LDL.LU.64 R60, [R1+0x7e0] ;  /* 0x0007e000013c7983 */ /* 0x001ee20000300a00 */
        /* <DEDUP_REMOVED lines=16> */
[----:B------:R0:W-:Y:S01]  /*deef0*/  @P6 STG.E.U8 desc[UR44][R36.64], R5 ;  /* 0x0000000524006986 */ /* 0x0001e2000c10112c */
        /* <DEDUP_REMOVED lines=17> */
[----:B0-----:R-:W-:Y:S02]  /*df010*/  PRMT R5, R59, 0x7773, RZ ;  /* 0x000077733b057816 */ /* 0x001fe400000000ff */
[----:B------:R-:W2:Y:S04]  /*df020*/  LDL.LU.64 R58, [R1+0x7d8] ;  /* 0x0007d800013a7983 */ /* 0x000ea80000300a00 */
[----:B------:R-:W4:Y:S04]  /*df030*/  LDL.LU.64 R14, [R1+0x7f0] ;  /* 0x0007f000010e7983 */ /* 0x000f280000300a00 */
[----:B------:R-:W4:Y:S04]  /*df040*/  LDL.LU.64 R12, [R1+0x810] ;  /* 0x00081000010c7983 */ /* 0x000f280000300a00 */
[----:B---3--:R0:W-:Y:S04]  /*df050*/  @P5 STG.E.U8 desc[UR44][R60.64], R5 ;  /* 0x000000053c005986 */ /* 0x0081e8000c10112c */
[----:B0-----:R-:W3:Y:S04]  /*df060*/  LDL.LU R60, [R1+0x280] ;  /* 0x00028000013c7983 */ /* 0x001ee80000300800 */
        /* <DEDUP_REMOVED lines=18> */
[----:B---3--:R-:W-:-:S05]  /*df190*/  PRMT R5, R60, 0x7770, RZ ;  /* 0x000077703c057816 */ /* 0x008fca00000000ff */
[----:B--2---:R0:W-:Y:S04]  /*df1a0*/  @P3 STG.E.U8 desc[UR44][R58.64], R5 ;  /* 0x000000053a003986 */ /* 0x0041e8000c10112c */
[----:B0-----:R-:W2:Y:S04]  /*df1b0*/  LDL.LU.64 R58, [R1+0x848] ;  /* 0x00084800013a7983 */ /* 0x001ea80000300a00 */
[----:B------:R-:W3:Y:S04]  /*df1c0*/  LDL.LU.64 R6, [R1+0x850] ;  /* 0x0008500001067983 */ /* 0x000ee80000300a00 */
[----:B------:R-:W3:Y:S04]  /*df1d0*/  LDL.LU R37, [R1+0x284] ;  /* 0x0002840001257983 */ /* 0x000ee80000300800 */
[----:B------:R-:W3:Y:S04]  /*df1e0*/  LDL.LU.64 R8, [R1+0x868] ;  /* 0x0008680001087983 */ /* 0x000ee80000300a00 */
[----:B------:R-:W3:Y:S04]  /*df1f0*/  LDL.LU.64 R10, [R1+0x860] ;  /* 0x00086000010a7983 */ /* 0x000ee80000300a00 */
[----:B------:R-:W3:Y:S01]  /*df200*/  LDL.LU.64 R32, [R1+0x870] ;  /* 0x0008700001207983 */ /* 0x000ee20000300a00 */
[----:B------:R-:W-:-:S02]  /*df210*/  @P6 LOP3.LUT R3, R3, 0x10000, RZ, 0xfc, !PT ;  /* 0x0001000003036812 */ /* 0x000fc400078efcff */
[C---:B------:R-:W-:Y:S01]  /*df220*/  LOP3.LUT P6, RZ, R0.reuse, 0x10000, RZ, 0xc0, !PT ;  /* 0x0001000000ff7812 */ /* 0x040fe200078cc0ff */
[----:B------:R-:W3:Y:S01]  /*df230*/  LDL.LU.64 R34, [R1+0x890] ;  /* 0x0008900001227983 */ /* 0x000ee20000300a00 */
[C---:B------:R-:W-:Y:S02]  /*df240*/  LOP3.LUT P0, RZ, R0.reuse, 0x400, RZ, 0xc0, !PT ;  /* 0x0000040000ff7812 */ /* 0x040fe4000780c0ff */
[----:B------:R-:W-:Y:S01]  /*df250*/  LOP3.LUT R3, R3, 0xfffdffff, RZ, 0xc0, !PT ;  /* 0xfffdffff03037812 */ /* 0x000fe200078ec0ff */
[----:B------:R-:W3:Y:S04]  /*df260*/  LDL.LU R61, [R1+0x274] ;  /* 0x00027400013d7983 */ /* 0x000ee80000300800 */
[----:B------:R-:W3:Y:S01]  /*df270*/  LDL.LU.64 R38, [R1+0x8a8] ;  /* 0x0008a80001267983 */ /* 0x000ee20000300a00 */
[----:B------:R-:W-:-:S02]  /*df280*/  LOP3.LUT P2, RZ, R0, 0x800, RZ, 0xc0, !PT ;  /* 0x0000080000ff7812 */ /* 0x000fc4000784c0ff */
[----:B------:R-:W-:Y:S02]  /*df290*/  PRMT R5, R60, 0x7771, RZ ;  /* 0x000077713c057816 */ /* 0x000fe400000000ff */
[C---:B------:R-:W-:Y:S01]  /*df2a0*/  LOP3.LUT P5, RZ, R0.reuse, 0x1000, RZ, 0xc0, !PT ;  /* 0x0000100000ff7812 */ /* 0x040fe200078ac0ff */
[----:B------:R-:W3:Y:S01]  /*df2b0*/  LDL.LU.64 R46, [R1+0x8a0] ;  /* 0x0008a000012e7983 */ /* 0x000ee20000300a00 */
[----:B------:R-:W-:Y:S02]  /*df2c0*/  @P6 LOP3.LUT R3, R3, 0x20000, RZ, 0xfc, !PT ;  /* 0x0002000003036812 */ /* 0x000fe400078efcff */
[----:B------:R-:W-:Y:S02]  /*df2d0*/  LOP3.LUT P6, RZ, R0, 0x8000, RZ, 0xc0, !PT ;  /* 0x0000800000ff7812 */ /* 0x000fe400078cc0ff */
[----:B------:R-:W-:-:S11]  /*df2e0*/  LOP3.LUT R3, R3, 0xfffbffff, RZ, 0xc0, !PT ;  /* 0xfffbffff03037812 */ /* 0x000fd600078ec0ff */
        /* <DEDUP_REMOVED lines=47> */
[----:B----4-:R0:W-:Y:S01]  /*df5e0*/  @P1 STG.E.U8 desc[UR44][R14.64], R5 ;  /* 0x000000050e001986 */ /* 0x0101e2000c10112c */
        /* <DEDUP_REMOVED lines=15> */
[----:B------:R-:W2:Y:S04]  /*df6e0*/  LDL.LU.64 R14, [R1+0x948] ;  /* 0x00094800010e7983 */ /* 0x000ea80000300a00 */
[----:B------:R-:W2:Y:S04]  /*df6f0*/  LDL.LU.64 R12, [R1+0x958] ;  /* 0x00095800010c7983 */ /* 0x000ea80000300a00 */
[----:B------:R-:W4:Y:S04]  /*df700*/  LDL.LU R61, [R1+0x278] ;  /* 0x00027800013d7983 */ /* 0x000f280000300800 */
[----:B------:R-:W2:Y:S04]  /*df710*/  LDL.LU.64 R54, [R1+0x968] ;  /* 0x0009680001367983 */ /* 0x000ea80000300a00 */
[----:B------:R-:W2:Y:S01]  /*df720*/  LDL.LU R36, [R1+0x28c] ;  /* 0x00028c0001247983 */ /* 0x000ea20000300800 */
[----:B------:R-:W-:-:S03]  /*df730*/  LOP3.LUT P3, RZ, R0, 0x10000000, RZ, 0xc0, !PT ;  /* 0x1000000000ff7812 */ /* 0x000fc6000786c0ff */
[----:B------:R-:W2:Y:S01]  /*df740*/  LDL.LU.64 R56, [R1+0x960] ;  /* 0x0009600001387983 */ /* 0x000ea20000300a00 */
[----:B------:R-:W-:Y:S02]  /*df750*/  PRMT R5, R60, 0x7773, RZ ;  /* 0x000077733c057816 */ /* 0x000fe400000000ff */
[C---:B------:R-:W-:Y:S02]  /*df760*/  LOP3.LUT P0, RZ, R0.reuse, 0x20000000, RZ, 0xc0, !PT ;  /* 0x2000000000ff7812 */ /* 0x040fe4000780c0ff */
[----:B------:R-:W-:Y:S02]  /*df770*/  LOP3.LUT R3, R3, 0xffffffef, RZ, 0xc0, !PT ;  /* 0xffffffef03037812 */ /* 0x000fe400078ec0ff */
[C---:B------:R-:W-:Y:S02]  /*df780*/  LOP3.LUT P2, RZ, R0.reuse, 0x40000000, RZ, 0xc0, !PT ;  /* 0x4000000000ff7812 */ /* 0x040fe4000784c0ff */
[----:B------:R-:W-:Y:S01]  /*df790*/  LOP3.LUT P5, RZ, R0, 0x80000000, RZ, 0xc0, !PT ;  /* 0x8000000000ff7812 */ /* 0x000fe200078ac0ff */
[----:B---3--:R0:W-:Y:S04]  /*df7a0*/  @P3 STG.E.U8 desc[UR44][R58.64], R5 ;  /* 0x000000053a003986 */ /* 0x0081e8000c10112c */
[----:B0-----:R-:W3:Y:S04]  /*df7b0*/  LDL.LU.64 R58, [R1+0x988] ;  /* 0x00098800013a7983 */ /* 0x001ee80000300a00 */
[----:B------:R-:W3:Y:S04]  /*df7c0*/  LDL.LU.64 R6, [R1+0x998] ;  /* 0x0009980001067983 */ /* 0x000ee80000300a00 */
[----:B------:R-:W3:Y:S04]  /*df7d0*/  LDL.LU.64 R8, [R1+0x9c0] ;  /* 0x0009c00001087983 */ /* 0x000ee80000300a00 */
[----:B------:R-:W3:Y:S04]  /*df7e0*/  LDL.LU R37, [R1+0x27c] ;  /* 0x00027c0001257983 */ /* 0x000ee80000300800 */
[----:B------:R-:W3:Y:S04]  /*df7f0*/  LDL.LU.64 R10, [R1+0x9b8] ;  /* 0x0009b800010a7983 */ /* 0x000ee80000300a00 */
[----:B------:R-:W3:Y:S04]  /*df800*/  LDL.LU.64 R32, [R1+0x9c8] ;  /* 0x0009c80001207983 */ /* 0x000ee80000300a00 */
[----:B------:R-:W3:Y:S04]  /*df810*/  LDL.LU.64 R34, [R1+0x9d8] ;  /* 0x0009d80001227983 */ /* 0x000ee80000300a00 */
[----:B------:R-:W3:Y:S01]  /*df820*/  LDL.LU R60, [R1+0x260] ;  /* 0x00026000013c7983 */ /* 0x000ee20000300800 */
[----:B----4-:R-:W-:-:S03]  /*df830*/  PRMT R5, R61, 0x7770, RZ ;  /* 0x000077703d057816 */ /* 0x010fc600000000ff */
[----:B------:R-:W4:Y:S04]  /*df840*/  LDL.LU.64 R38, [R1+0xa00] ;  /* 0x000a000001267983 */ /* 0x000f280000300a00 */
[----:B------:R0:W-:Y:S04]  /*df850*/  @P0 STG.E.U8 desc[UR44][R46.64], R5 ;  /* 0x000000052e000986 */ /* 0x0001e8000c10112c */
[----:B0-----:R-:W4:Y:S01]  /*df860*/  LDL.LU.64 R46, [R1+0x9f8] ;  /* 0x0009f800012e7983 */ /* 0x001f220000300a00 */
[----:B--2---:R-:W-:-:S13]  /*df870*/  LOP3.LUT P6, RZ, R43, 0x100, RZ, 0xc0, !PT ;  /* 0x000001002bff7812 */ /* 0x004fda00078cc0ff */
        /* <DEDUP_REMOVED lines=20> */
[----:B------:R-:W-:Y:S02]  /*df9c0*/  PRMT R5, R61, 0x7771, RZ ;  /* 0x000077713d057816 */ /* 0x000fe400000000ff */
[----:B------:R-:W-:-:S03]  /*df9d0*/  LOP3.LUT R3, R3, 0xfffff7ff, RZ, 0xc0, !PT ;  /* 0xfffff7ff03037812 */ /* 0x000fc600078ec0ff */
[----:B------:R0:W-:Y:S06]  /*df9e0*/  @P2 STG.E.U8 desc[UR44][R14.64], R5 ;  /* 0x000000050e002986 */ /* 0x0001ec000c10112c */
[----:B------:R-:W-:Y:S02]  /*df9f0*/  @P6 LOP3.LUT R3, R3, 0x800, RZ, 0xfc, !PT ;  /* 0x0000080003036812 */ /* 0x000fe400078efcff */
[----:B------:R-:W-:Y:S02]  /*dfa00*/  LOP3.LUT P6, RZ, R43, 0x1, RZ, 0xc0, !PT ;  /* 0x000000012bff7812 */ /* 0x000fe400078cc0ff */
[C---:B0-----:R-:W-:Y:S01]  /*dfa10*/  PRMT R5, R61.reuse, 0x7772, RZ ;  /* 0x000077723d057816 */ /* 0x041fe200000000ff */
[----:B------:R-:W2:Y:S04]  /*dfa20*/  LDL.LU.64 R14, [R1+0xa08] ;  /* 0x000a0800010e7983 */ /* 0x000ea80000300a00 */
[----:B------:R0:W-:Y:S02]  /*dfa30*/  @P5 STG.E.U8 desc[UR44][R12.64], R5 ;  /* 0x000000050c005986 */ /* 0x0001e4000c10112c */
[----:B0-----:R-:W-:-:S02]  /*dfa40*/  PRMT R5, R61, 0x7773, RZ ;  /* 0x000077733d057816 */ /* 0x001fc400000000ff */
[----:B------:R-:W2:Y:S04]  /*dfa50*/  LDL.LU.64 R12, [R1+0xa18] ;  /* 0x000a1800010c7983 */ /* 0x000ea80000300a00 */
[----:B------:R-:W2:Y:S04]  /*dfa60*/  LDL.LU R61, [R1+0x250] ;  /* 0x00025000013d7983 */ /* 0x000ea80000300800 */
[----:B------:R0:W-:Y:S01]  /*dfa70*/  @P6 STG.E.U8 desc[UR44][R54.64], R5 ;  /* 0x0000000536006986 */ /* 0x0001e2000c10112c */
[C---:B------:R-:W-:Y:S02]  /*dfa80*/  LOP3.LUT P6, RZ, R3.reuse, 0x800, RZ, 0xc0, !PT ;  /* 0x0000080003ff7812 */ /* 0x040fe400078cc0ff */
[----:B0-----:R-:W-:Y:S01]  /*dfa90*/  PRMT R5, R36, 0x7770, RZ ;  /* 0x0000777024057816 */ /* 0x001fe200000000ff */
[----:B------:R-:W2:Y:S10]  /*dfaa0*/  LDL.LU.64 R54, [R1+0xa40] ;  /* 0x000a400001367983 */ /* 0x000eb40000300a00 */
[----:B------:R0:W-:Y:S01]  /*dfab0*/  @P6 STG.E.U8 desc[UR44][R56.64], R5 ;  /* 0x0000000538006986 */ /* 0x0001e2000c10112c */
[----:B------:R-:W-:-:S02]  /*dfac0*/  LOP3.LUT P6, RZ, R3, 0x400, RZ, 0xc0, !PT ;  /* 0x0000040003ff7812 */ /* 0x000fc400078cc0ff */
[----:B0-----:R-:W-:Y:S01]  /*dfad0*/  PRMT R5, R36, 0x7771, RZ ;  /* 0x0000777124057816 */ /* 0x001fe200000000ff */
[----:B------:R-:W2:Y:S01]  /*dfae0*/  LDL.LU.64 R56, [R1+0xa38] ;  /* 0x000a380001387983 */ /* 0x000ea20000300a00 */
[----:B------:R-:W-:-:S09]  /*dfaf0*/  LOP3.LUT P1, RZ, R43, 0x200, RZ, 0xc0, !PT ;  /* 0x000002002bff7812 */ /* 0x000fd2000782c0ff */
[----:B---3--:R0:W-:Y:S01]  /*dfb00*/  @P6 STG.E.U8 desc[UR44][R58.64], R5 ;  /* 0x000000053a006986 */ /* 0x0081e2000c10112c */
[C---:B------:R-:W-:Y:S02]  /*dfb10*/  LOP3.LUT P6, RZ, R3.reuse, 0x200, RZ, 0xc0, !PT ;  /* 0x0000020003ff7812 */ /* 0x040fe400078cc0ff */
        /* <DEDUP_REMOVED lines=19> */
[----:B------:R0:W-:Y:S04]  /*dfc50*/  @P1 STG.E.U8 desc[UR44][R46.64], R5 ;  /* 0x000000052e001986 */ /* 0x0001e8000c10112c */
[----:B0-----:R-:W4:Y:S01]  /*dfc60*/  LDL.LU.64 R46, [R1+0xa58] ;  /* 0x000a5800012e7983 */ /* 0x001f220000300a00 */
[C---:B------:R-:W-:Y:S02]  /*dfc70*/  LOP3.LUT P4, RZ, R43.reuse, 0x400, RZ, 0xc0, !PT ;  /* 0x000004002bff7812 */ /* 0x040fe4000788c0ff */
[C---:B------:R-:W-:Y:S02]  /*dfc80*/  LOP3.LUT P3, RZ, R43.reuse, 0x800, RZ, 0xc0, !PT ;  /* 0x000008002bff7812 */ /* 0x040fe4000786c0ff */
[----:B------:R-:W-:Y:S02]  /*dfc90*/  PRMT R5, R60, 0x7771, RZ ;  /* 0x000077713c057816 */ /* 0x000fe400000000ff */
[----:B------:R-:W-:-:S02]  /*dfca0*/  LOP3.LUT P0, RZ, R43, 0x1000, RZ, 0xc0, !PT ;  /* 0x000010002bff7812 */ /* 0x000fc4000780c0ff */
[----:B------:R-:W-:-:S05]  /*dfcb0*/  LOP3.LUT P2, RZ, R43, 0x2000, RZ, 0xc0, !PT ;  /* 0x000020002bff7812 */ /* 0x000fca000784c0ff */
[----:B--2---:R0:W-:Y:S02]  /*dfcc0*/  @P4 STG.E.U8 desc[UR44][R14.64], R5 ;  /* 0x000000050e004986 */ /* 0x0041e4000c10112c */
[----:B0-----:R-:W-:-:S05]  /*dfcd0*/  PRMT R5, R60, 0x7772, RZ ;  /* 0x000077723c057816 */ /* 0x001fca00000000ff */
[----:B------:R0:W-:Y:S02]  /*dfce0*/  @P3 STG.E.U8 desc[UR44][R12.64], R5 ;  /* 0x000000050c003986 */ /* 0x0001e4000c10112c */
[----:B0-----:R-:W-:-:S05]  /*dfcf0*/  PRMT R5, R60, 0x7773, RZ ;  /* 0x000077733c057816 */ /* 0x001fca00000000ff */
[----:B------:R0:W-:Y:S02]  /*dfd00*/  @P0 STG.E.U8 desc[UR44][R54.64], R5 ;  /* 0x0000000536000986 */ /* 0x0001e4000c10112c */
[----:B0-----:R-:W-:-:S05]  /*dfd10*/  PRMT R5, R61, 0x7770, RZ ;  /* 0x000077703d057816 */ /* 0x001fca00000000ff */
[----:B------:R0:W-:Y:S04]  /*dfd20*/  @P2 STG.E.U8 desc[UR44][R56.64], R5 ;  /* 0x0000000538002986 */ /* 0x0001e8000c10112c */
[----:B0-----:R-:W2:Y:S04]  /*dfd30*/  LDL.LU.64 R56, [R1+0xa80] ;  /* 0x000a800001387983 */ /* 0x001ea80000300a00 */
[----:B------:R-:W2:Y:S04]  /*dfd40*/  LDL.LU.64 R38, [R1+0xa78] ;  /* 0x000a780001267983 */ /* 0x000ea80000300a00 */
[----:B------:R-:W2:Y:S04]  /*dfd50*/  LDL.LU.64 R14, [R1+0xa90] ;  /* 0x000a9000010e7983 */ /* 0x000ea80000300a00 */
[----:B------:R-:W2:Y:S04]  /*dfd60*/  LDL.LU.64 R12, [R1+0xab0] ;  /* 0x000ab000010c7983 */ /* 0x000ea80000300a00 */
[----:B------:R-:W2:Y:S01]  /*dfd70*/  LDL.LU R55, [R1+0x264] ;  /* 0x0002640001377983 */ /* 0x000ea20000300800 */
[----:B------:R-:W-:-:S02]  /*dfd80*/  LOP3.LUT P5, RZ, R43, 0x4000, RZ, 0xc0, !PT ;  /* 0x000040002bff7812 */ /* 0x000fc400078ac0ff */
[----:B------:R-:W-:Y:S02]  /*dfd90*/  PRMT R5, R61, 0x7771, RZ ;  /* 0x000077713d057816 */ /* 0x000fe400000000ff */
[----:B------:R-:W-:-:S09]  /*dfda0*/  LOP3.LUT P3, RZ, R43, 0x8000, RZ, 0xc0, !PT ;  /* 0x000080002bff7812 */ /* 0x000fd2000786c0ff */
[----:B---3--:R0:W-:Y:S04]  /*dfdb0*/  @P5 STG.E.U8 desc[UR44][R58.64], R5 ;  /* 0x000000053a005986 */ /* 0x0081e8000c10112c */
[----:B0-----:R-:W3:Y:S01]  /*dfdc0*/  LDL.LU.64 R58, [R1+0xac0] ;  /* 0x000ac000013a7983 */ /* 0x001ee20000300a00 */
[----:B------:R-:W-:-:S05]  /*dfdd0*/  PRMT R5, R61, 0x7772, RZ ;  /* 0x000077723d057816 */ /* 0x000fca00000000ff */
[----:B----4-:R0:W-:Y:S04]  /*dfde0*/  @P3 STG.E.U8 desc[UR44][R46.64], R5 ;  /* 0x000000052e003986 */ /* 0x0101e8000c10112c */
[----:B0-----:R-:W4:Y:S01]  /*dfdf0*/  LDL.LU R46, [R1+0x254] ;  /* 0x00025400012e7983 */ /* 0x001f220000300800 */
[----:B------:R-:W-:-:S03]  /*dfe00*/  PRMT R5, R61, 0x7773, RZ ;  /* 0x000077733d057816 */ /* 0x000fc600000000ff */
[----:B------:R-:W4:Y:S01]  /*dfe10*/  LDL.LU.64 R60, [R1+0xab8] ;  /* 0x000ab800013c7983 */ /* 0x000f220000300a00 */
[----:B------:R-:W-:Y:S02]  /*dfe20*/  LOP3.LUT P6, RZ, R41, 0x10000000, RZ, 0xc0, !PT ;  /* 0x1000000029ff7812 */ /* 0x000fe400078cc0ff */
[----:B------:R-:W-:Y:S01]  /*dfe30*/  LOP3.LUT R0, R0, 0xefffffff, RZ, 0xc0, !PT ;  /* 0xefffffff00007812 */ /* 0x000fe200078ec0ff */
[----:B------:R-:W4:Y:S01]  /*dfe40*/  LDL.LU.64 R6, [R1+0xad0] ;  /* 0x000ad00001067983 */ /* 0x000f220000300a00 */
[----:B------:R-:W-:-:S03]  /*dfe50*/  LOP3.LUT P0, RZ, R43, 0x10000, RZ, 0xc0, !PT ;  /* 0x000100002bff7812 */ /* 0x000fc6000780c0ff */
[----:B------:R-:W4:Y:S06]  /*dfe60*/  LDL.LU.64 R8, [R1+0xaf0] ;  /* 0x000af00001087983 */ /* 0x000f2c0000300a00 */
        /* <DEDUP_REMOVED lines=14> */
[----:B------:R-:W-:Y:S01]  /*dff50*/  LOP3.LUT P6, RZ, R43, 0x400000, RZ, 0xc0, !PT ;  /* 0x004000002bff7812 */ /* 0x000fe200078cc0ff */
[----:B0-----:R-:W2:Y:S04]  /*dff60*/  LDL.LU R56, [R1+0x268] ;  /* 0x0002680001387983 */ /* 0x001ea80000300800 */
[----:B------:R-:W2:Y:S01]  /*dff70*/  LDL.LU.64 R10, [R1+0xb00] ;  /* 0x000b0000010a7983 */ /* 0x000ea20000300a00 */
[----:B------:R-:W-:-:S03]  /*dff80*/  LOP3.LUT R3, R3, 0xfffffffd, RZ, 0xc0, !PT ;  /* 0xfffffffd03037812 */ /* 0x000fc600078ec0ff */
[----:B------:R-:W2:Y:S01]  /*dff90*/  LDL.LU.64 R32, [R1+0xaf8] ;  /* 0x000af80001207983 */ /* 0x000ea20000300a00 */
[----:B------:R-:W-:-:S03]  /*dffa0*/  LOP3.LUT P2, RZ, R43, 0x20000, RZ, 0xc0, !PT ;  /* 0x000200002bff7812 */ /* 0x000fc6000784c0ff */
[----:B------:R-:W2:Y:S01]  /*dffb0*/  LDL.LU.64 R34, [R1+0xb10] ;  /* 0x000b100001227983 */ /* 0x000ea20000300a00 */
[----:B------:R-:W-:Y:S02]  /*dffc0*/  LOP3.LUT P5, RZ, R43, 0x40000, RZ, 0xc0, !PT ;  /* 0x000400002bff7812 */ /* 0x000fe400078ac0ff */
[----:B------:R-:W-:Y:S01]  /*dffd0*/  PRMT R5, R55, 0x7770, RZ ;  /* 0x0000777037057816 */ /* 0x000fe200000000ff */
[----:B------:R-:W2:Y:S01]  /*dffe0*/  LDL.LU.64 R36, [R1+0xb30] ;  /* 0x000b300001247983 */ /* 0x000ea20000300a00 */
[----:B------:R-:W-:Y:S02]  /*dfff0*/  @P6 LOP3.LUT R3, R3, 0x2, RZ, 0xfc, !PT ;  /* 0x0000000203036812 */ /* 0x000fe400078efcff */
[----:B------:R-:W-:Y:S01]  /*e0000*/  LOP3.LUT P6, RZ, R43, 0x200000, RZ, 0xc0, !PT ;  /* 0x002000002bff7812 */ /* 0x000fe200078cc0ff */
[----:B------:R-:W2:Y:S01]  /*e0010*/  LDL.LU R57, [R1+0x258] ;  /* 0x0002580001397983 */ /* 0x000ea20000300800 */
        /* <DEDUP_REMOVED lines=8> */
[----:B------:R-:W2:Y:S04]  /*e00a0*/  LDL.LU.64 R38, [R1+0xb40] ;  /* 0x000b400001267983 */ /* 0x000ea80000300a00 */
[----:B------:R0:W-:Y:S02]  /*e00b0*/  @P5 STG.E.U8 desc[UR44][R14.64], R5 ;  /* 0x000000050e005986 */ /* 0x0001e4000c10112c */
[----:B0-----:R-:W-:Y:S02]  /*e00c0*/  PRMT R5, R55, 0x7772, RZ ;  /* 0x0000777237057816 */ /* 0x001fe400000000ff */
[----:B------:R-:W2:Y:S04]  /*e00d0*/  LDL.LU.64 R14, [R1+0xb38] ;  /* 0x000b3800010e7983 */ /* 0x000ea80000300a00 */
[----:B------:R0:W-:Y:S01]  /*e00e0*/  @P6 STG.E.U8 desc[UR44][R12.64], R5 ;  /* 0x000000050c006986 */ /* 0x0001e2000c10112c */
[----:B------:R-:W-:-:S02]  /*e00f0*/  LOP3.LUT P6, RZ, R3, 0x8, RZ, 0xc0, !PT ;  /* 0x0000000803ff7812 */ /* 0x000fc400078cc0ff */
[----:B0-----:R-:W-:Y:S01]  /*e0100*/  PRMT R5, R55, 0x7773, RZ ;  /* 0x0000777337057816 */ /* 0x001fe200000000ff */
[----:B------:R-:W2:Y:S04]  /*e0110*/  LDL.LU.64 R12, [R1+0xb50] ;  /* 0x000b5000010c7983 */ /* 0x000ea80000300a00 */
[----:B------:R-:W2:Y:S06]  /*e0120*/  LDL.LU.64 R54, [R1+0xb70] ;  /* 0x000b700001367983 */ /* 0x000eac0000300a00 */
[----:B---3--:R0:W-:Y:S01]  /*e0130*/  @P6 STG.E.U8 desc[UR44][R58.64], R5 ;  /* 0x000000053a006986 */ /* 0x0081e2000c10112c */
[----:B------:R-:W-:-:S03]  /*e0140*/  LOP3.LUT P6, RZ, R3, 0x4, RZ, 0xc0, !PT ;  /* 0x0000000403ff7812 */ /* 0x000fc600078cc0ff */
[----:B0-----:R-:W3:Y:S04]  /*e0150*/  LDL.LU.64 R58, [R1+0xb88] ;  /* 0x000b8800013a7983 */ /* 0x001ee80000300a00 */
[----:B------:R-:W3:Y:S01]  /*e0160*/  LDL.LU R47, [R1+0x26c] ;  /* 0x00026c00012f7983 */ /* 0x000ee20000300800 */
[----:B----4-:R-:W-:-:S05]  /*e0170*/  PRMT R5, R46, 0x7770, RZ ;  /* 0x000077702e057816 */ /* 0x010fca00000000ff */
[----:B------:R0:W-:Y:S04]  /*e0180*/  @P6 STG.E.U8 desc[UR44][R60.64], R5 ;  /* 0x000000053c006986 */ /* 0x0001e8000c10112c */
[----:B0-----:R-:W4:Y:S01]  /*e0190*/  LDL.LU.64 R60, [R1+0x3be8] ;  /* 0x003be800013c7983 */ /* 0x001f220000300a00 */
[----:B------:R-:W-:Y:S02]  /*e01a0*/  LOP3.LUT P6, RZ, R3, 0x2, RZ, 0xc0, !PT ;  /* 0x0000000203ff7812 */ /* 0x000fe400078cc0ff */
[----:B------:R-:W-:-:S11]  /*e01b0*/  PRMT R5, R46, 0x7771, RZ ;  /* 0x000077712e057816 */ /* 0x000fd600000000ff */
[----:B------:R-:W-:Y:S01]  /*e01c0*/  @P6 STG.E.U8 desc[UR44][R6.64], R5 ;  /* 0x0000000506006986 */ /* 0x000fe2000c10112c */
[----:B------:R-:W-:Y:S02]  /*e01d0*/  LOP3.LUT P6, RZ, R3, 0x1, RZ, 0xc0, !PT ;  /* 0x0000000103ff7812 */ /* 0x000fe400078cc0ff */
[----:B------:R-:W-:-:S11]  /*e01e0*/  PRMT R3, R46, 0x7772, RZ ;  /* 0x000077722e037816 */ /* 0x000fd600000000ff */
[----:B------:R0:W-:Y:S01]  /*e01f0*/  @P6 STG.E.U8 desc[UR44][R8.64], R3 ;  /* 0x0000000308006986 */ /* 0x0001e2000c10112c */
[----:B------:R-:W-:Y:S02]  /*e0200*/  LOP3.LUT P6, RZ, R0, 0x80000000, RZ, 0xc0, !PT ;  /* 0x8000000000ff7812 */ /* 0x000fe400078cc0ff */
[----:B0-----:R-:W-:-:S11]  /*e0210*/  PRMT R3, R46, 0x7773, RZ ;  /* 0x000077732e037816 */ /* 0x001fd600000000ff */
        /* <DEDUP_REMOVED lines=27> */
[----:B----4-:R0:W-:Y:S04]  /*e03d0*/  @P5 STG.E.U8 desc[UR44][R60.64], R3 ;  /* 0x000000033c005986 */ /* 0x0101e8000c10112c */
[----:B0-----:R-:W2:Y:S04]  /*e03e0*/  LDL.LU.64 R60, [R1+0x3be0] ;  /* 0x003be000013c7983 */ /* 0x001ea80000300a00 */
[----:B------:R-:W3:Y:S04]  /*e03f0*/  LDL.LU.64 R58, [R1+0xb90] ;  /* 0x000b9000013a7983 */ /* 0x000ee80000300a00 */
[----:B------:R-:W4:Y:S04]  /*e0400*/  LDL.LU.64 R38, [R1+0xbb0] ;  /* 0x000bb00001267983 */ /* 0x000f280000300a00 */
[----:B------:R-:W4:Y:S04]  /*e0410*/  LDL.LU.64 R56, [R1+0xbc0] ;  /* 0x000bc00001387983 */ /* 0x000f280000300a00 */
[----:B------:R-:W4:Y:S04]  /*e0420*/  LDL.LU.64 R14, [R1+0xbb8] ;  /* 0x000bb800010e7983 */ /* 0x000f280000300a00 */
[----:B------:R-:W4:Y:S04]  /*e0430*/  LDL.LU.64 R12, [R1+0xbd0] ;  /* 0x000bd000010c7983 */ /* 0x000f280000300a00 */
[----:B------:R-:W4:Y:S04]  /*e0440*/  LDL.LU.64 R54, [R1+0xbf0] ;  /* 0x000bf00001367983 */ /* 0x000f280000300a00 */
[----:B------:R-:W4:Y:S01]  /*e0450*/  LDL.LU R10, [R1+0x25c] ;  /* 0x00025c00010a7983 */ /* 0x000f220000300800 */
[----:B------:R-:W-:-:S02]  /*e0460*/  LOP3.LUT P3, RZ, R41, 0x200000, RZ, 0xc0, !PT ;  /* 0x0020000029ff7812 */ /* 0x000fc4000786c0ff */
[----:B------:R-:W-:Y:S02]  /*e0470*/  PRMT R3, R47, 0x7771, RZ ;  /* 0x000077712f037816 */ /* 0x000fe400000000ff */
[----:B------:R-:W-:Y:S02]  /*e0480*/  LOP3.LUT R0, R0, 0xffefffff, RZ, 0xc0, !PT ;  /* 0xffefffff00007812 */ /* 0x000fe400078ec0ff */
[----:B------:R-:W-:Y:S02]  /*e0490*/  LOP3.LUT P0, RZ, R41, 0x100000, RZ, 0xc0, !PT ;  /* 0x0010000029ff7812 */ /* 0x000fe4000780c0ff */
[C---:B------:R-:W-:Y:S02]  /*e04a0*/  LOP3.LUT P2, RZ, R40.reuse, 0x100, RZ, 0xc0, !PT ;  /* 0x0000010028ff7812 */ /* 0x040fe4000784c0ff */
[----:B------:R-:W-:-:S03]  /*e04b0*/  LOP3.LUT P5, RZ, R40, 0x8, RZ, 0xc0, !PT ;  /* 0x0000000828ff7812 */ /* 0x000fc600078ac0ff */
[----:B---3--:R0:W-:Y:S04]  /*e04c0*/  @P3 STG.E.U8 desc[UR44][R58.64], R3 ;  /* 0x000000033a003986 */ /* 0x0081e8000c10112c */
[----:B0-----:R-:W3:Y:S01]  /*e04d0*/  LDL.LU.64 R58, [R1+0xc08] ;  /* 0x000c0800013a7983 */ /* 0x001ee20000300a00 */
[----:B--2---:R-:W-:-:S03]  /*e04e0*/  LOP3.LUT P6, RZ, R61, 0x4000000, RZ, 0xc0, !PT ;  /* 0x040000003dff7812 */ /* 0x004fc600078cc0ff */
[----:B------:R-:W2:Y:S10]  /*e04f0*/  LDL.LU R11, [R1+0x240] ;  /* 0x00024000010b7983 */ /* 0x000eb40000300800 */
        /* <DEDUP_REMOVED lines=23> */
[----:B------:R-:W2:Y:S04]  /*e0670*/  LDL.LU.64 R40, [R1+0xc00] ;  /* 0x000c000001287983 */ /* 0x000ea80000300a00 */
[----:B------:R-:W2:Y:S04]  /*e0680*/  LDL.LU.64 R6, [R1+0xc28] ;  /* 0x000c280001067983 */ /* 0x000ea80000300a00 */
[----:B------:R-:W2:Y:S01]  /*e0690*/  LDL.LU.64 R8, [R1+0xc38] ;  /* 0x000c380001087983 */ /* 0x000ea20000300a00 */
[----:B------:R-:W-:-:S03]  /*e06a0*/  PRMT R3, R47, 0x7772, RZ ;  /* 0x000077722f037816 */ /* 0x000fc600000000ff */
[----:B------:R-:W2:Y:S04]  /*e06b0*/  LDL.LU.64 R32, [R1+0xc48] ;  /* 0x000c480001207983 */ /* 0x000ea80000300a00 */
[----:B----4-:R0:W-:Y:S02]  /*e06c0*/  @P0 STG.E.U8 desc[UR44][R38.64], R3 ;  /* 0x0000000326000986 */ /* 0x0101e4000c10112c */
[----:B0-----:R-:W-:-:S05]  /*e06d0*/  PRMT R3, R47, 0x7773, RZ ;  /* 0x000077732f037816 */ /* 0x001fca00000000ff */
[----:B------:R0:W-:Y:S04]  /*e06e0*/  @P2 STG.E.U8 desc[UR44][R56.64], R3 ;  /* 0x0000000338002986 */ /* 0x0001e8000c10112c */
[----:B0-----:R-:W4:Y:S04]  /*e06f0*/  LDL.LU R56, [R1+0x230] ;  /* 0x0002300001387983 */ /* 0x001f280000300800 */
        /* <DEDUP_REMOVED lines=20> */
[----:B--2---:R-:W-:Y:S02]  /*e0840*/  PRMT R3, R11, 0x7770, RZ ;  /* 0x000077700b037816 */ /* 0x004fe400000000ff */
[C---:B------:R-:W-:Y:S02]  /*e0850*/  LOP3.LUT P1, RZ, R61.reuse, 0x2000000, RZ, 0xc0, !PT ;  /* 0x020000003dff7812 */ /* 0x040fe4000782c0ff */
[----:B------:R-:W-:-:S02]  /*e0860*/  LOP3.LUT P4, RZ, R61, 0x1000000, RZ, 0xc0, !PT ;  /* 0x010000003dff7812 */ /* 0x000fc4000788c0ff */
[C---:B------:R-:W-:Y:S02]  /*e0870*/  LOP3.LUT P3, RZ, R61.reuse, 0x800000, RZ, 0xc0, !PT ;  /* 0x008000003dff7812 */ /* 0x040fe4000786c0ff */
[C---:B------:R-:W-:Y:S02]  /*e0880*/  LOP3.LUT P0, RZ, R61.reuse, 0x400000, RZ, 0xc0, !PT ;  /* 0x004000003dff7812 */ /* 0x040fe4000780c0ff */
[C---:B------:R-:W-:Y:S02]  /*e0890*/  LOP3.LUT P2, RZ, R61.reuse, 0x200000, RZ, 0xc0, !PT ;  /* 0x002000003dff7812 */ /* 0x040fe4000784c0ff */
[----:B------:R-:W-:Y:S01]  /*e08a0*/  LOP3.LUT P5, RZ, R61, 0x100000, RZ, 0xc0, !PT ;  /* 0x001000003dff7812 */ /* 0x000fe200078ac0ff */
        /* <DEDUP_REMOVED lines=32> */
[----:B------:R-:W4:Y:S04]  /*e0ab0*/  LDL.LU.64 R12, [R1+0xd00] ;  /* 0x000d0000010c7983 */ /* 0x000f280000300a00 */
[----:B------:R-:W4:Y:S04]  /*e0ac0*/  LDL.LU.64 R54, [R1+0xd28] ;  /* 0x000d280001367983 */ /* 0x000f280000300a00 */
[----:B------:R-:W4:Y:S01]  /*e0ad0*/  LDL.LU R44, [R1+0x248] ;  /* 0x00024800012c7983 */ /* 0x000f220000300800 */
        /* <DEDUP_REMOVED lines=16> */
[C---:B------:R-:W-:Y:S02]  /*e0be0*/  LOP3.LUT P0, RZ, R61.reuse, 0x40000, RZ, 0xc0, !PT ;  /* 0x000400003dff7812 */ /* 0x040fe4000780c0ff */
[----:B------:R-:W-:-:S07]  /*e0bf0*/  LOP3.LUT P2, RZ, R61, 0x20000, RZ, 0xc0, !PT ;  /* 0x000200003dff7812 */ /* 0x000fce000784c0ff */
[----:B------:R-:W-:Y:S02]  /*e0c00*/  @P6 LOP3.LUT R0, R0, 0x10000, RZ, 0xfc, !PT ;  /* 0x0001000000006812 */ /* 0x000fe400078efcff */
[----:B------:R-:W-:Y:S01]  /*e0c10*/  LOP3.LUT P6, RZ, R61, 0x1000, RZ, 0xc0, !PT ;  /* 0x000010003dff7812 */ /* 0x000fe200078cc0ff */
[----:B--2---:R0:W-:Y:S04]  /*e0c20*/  @P3 STG.E.U8 desc[UR44][R58.64], R3 ;  /* 0x000000033a003986 */ /* 0x0041e8000c10112c */
[----:B0-----:R-:W2:Y:S04]  /*e0c30*/  LDL.LU.64 R58, [R1+0xd38] ;  /* 0x000d3800013a7983 */ /* 0x001ea80000300a00 */
[----:B------:R-:W2:Y:S04]  /*e0c40*/  LDL.LU R57, [R1+0x238] ;  /* 0x0002380001397983 */ /* 0x000ea80000300800 */
[----:B------:R-:W2:Y:S04]  /*e0c50*/  LDL.LU.64 R6, [R1+0xd60] ;  /* 0x000d600001067983 */ /* 0x000ea80000300a00 */
[----:B------:R-:W2:Y:S01]  /*e0c60*/  LDL.LU.64 R8, [R1+0xd58] ;  /* 0x000d580001087983 */ /* 0x000ea20000300a00 */
[----:B------:R-:W-:-:S03]  /*e0c70*/  PRMT R3, R60, 0x7771, RZ ;  /* 0x000077713c037816 */ /* 0x000fc600000000ff */
[----:B------:R-:W2:Y:S01]  /*e0c80*/  LDL.LU.64 R10, [R1+0xd68] ;  /* 0x000d6800010a7983 */ /* 0x000ea20000300a00 */
[----:B------:R-:W-:-:S03]  /*e0c90*/  LOP3.LUT R0, R0, 0xfffdffff, RZ, 0xc0, !PT ;  /* 0xfffdffff00007812 */ /* 0x000fc600078ec0ff */
[----:B---3--:R0:W-:Y:S01]  /*e0ca0*/  @P0 STG.E.U8 desc[UR44][R38.64], R3 ;  /* 0x0000000326000986 */ /* 0x0081e2000c10112c */
[----:B------:R-:W-:Y:S02]  /*e0cb0*/  @P6 LOP3.LUT R0, R0, 0x20000, RZ, 0xfc, !PT ;  /* 0x0002000000006812 */ /* 0x000fe400078efcff */
[----:B------:R-:W-:Y:S02]  /*e0cc0*/  LOP3.LUT P6, RZ, R61, 0x2000, RZ, 0xc0, !PT ;  /* 0x000020003dff7812 */ /* 0x000fe400078cc0ff */
[----:B0-----:R-:W-:-:S05]  /*e0cd0*/  PRMT R3, R60, 0x7772, RZ ;  /* 0x000077723c037816 */ /* 0x001fca00000000ff */
[----:B----4-:R0:W-:Y:S01]  /*e0ce0*/  @P2 STG.E.U8 desc[UR44][R46.64], R3 ;  /* 0x000000032e002986 */ /* 0x0101e2000c10112c */
[----:B------:R-:W-:Y:S02]  /*e0cf0*/  LOP3.LUT R0, R0, 0xfffbffff, RZ, 0xc0, !PT ;  /* 0xfffbffff00007812 */ /* 0x000fe400078ec0ff */
[----:B0-----:R-:W-:Y:S02]  /*e0d00*/  PRMT R3, R60, 0x7773, RZ ;  /* 0x000077733c037816 */ /* 0x001fe400000000ff */
[----:B------:R-:W3:Y:S04]  /*e0d10*/  LDL.LU R60, [R1+0x3bdc] ;  /* 0x003bdc00013c7983 */ /* 0x000ee80000300800 */
[----:B------:R-:W4:Y:S01]  /*e0d20*/  LDL.LU.64 R32, [R1+0xd78] ;  /* 0x000d780001207983 */ /* 0x000f220000300a00 */
[----:B------:R-:W-:-:S02]  /*e0d30*/  @P6 LOP3.LUT R0, R0, 0x40000, RZ, 0xfc, !PT ;  /* 0x0004000000006812 */ /* 0x000fc400078efcff */
[C---:B------:R-:W-:Y:S01]  /*e0d40*/  LOP3.LUT P6, RZ, R61.reuse, 0x4000, RZ, 0xc0, !PT ;  /* 0x000040003dff7812 */ /* 0x040fe200078cc0ff */
[----:B------:R-:W3:Y:S01]  /*e0d50*/  LDL.LU.64 R34, [R1+0xd88] ;  /* 0x000d880001227983 */ /* 0x000ee20000300a00 */
[----:B------:R-:W-:Y:S02]  /*e0d60*/  LOP3.LUT P5, RZ, R61, 0x10000, RZ, 0xc0, !PT ;  /* 0x000100003dff7812 */ /* 0x000fe400078ac0ff */
[----:B------:R-:W-:Y:S01]  /*e0d70*/  LOP3.LUT R0, R0, 0xfff7ffff, RZ, 0xc0, !PT ;  /* 0xfff7ffff00007812 */ /* 0x000fe200078ec0ff */
[----:B------:R-:W3:Y:S04]  /*e0d80*/  LDL.LU.64 R36, [R1+0xd80] ;  /* 0x000d800001247983 */ /* 0x000ee80000300a00 */
[----:B------:R-:W3:Y:S04]  /*e0d90*/  LDL.LU.64 R38, [R1+0xda8] ;  /* 0x000da80001267983 */ /* 0x000ee80000300a00 */
[----:B------:R-:W3:Y:S01]  /*e0da0*/  LDL.LU.64 R46, [R1+0xdb0] ;  /* 0x000db000012e7983 */ /* 0x000ee20000300a00 */
[----:B------:R-:W-:-:S02]  /*e0db0*/  @P6 LOP3.LUT R0, R0, 0x80000, RZ, 0xfc, !PT ;  /* 0x0008000000006812 */ /* 0x000fc400078efcff */
[----:B------:R-:W-:Y:S01]  /*e0dc0*/  LOP3.LUT P6, RZ, R61, 0x8000, RZ, 0xc0, !PT ;  /* 0x000080003dff7812 */ /* 0x000fe200078cc0ff */
[----:B------:R0:W-:Y:S02]  /*e0dd0*/  @P5 STG.E.U8 desc[UR44][R14.64], R3 ;  /* 0x000000030e005986 */ /* 0x0001e4000c10112c */
[----:B0-----:R-:W-:Y:S02]  /*e0de0*/  PRMT R3, R44, 0x7770, RZ ;  /* 0x000077702c037816 */ /* 0x001fe400000000ff */
[----:B------:R-:W3:Y:S04]  /*e0df0*/  LDL.LU.64 R14, [R1+0xdc8] ;  /* 0x000dc800010e7983 */ /* 0x000ee80000300a00 */
[----:B------:R-:W3:Y:S04]  /*e0e00*/  LDL.LU R56, [R1+0x23c] ;  /* 0x00023c0001387983 */ /* 0x000ee80000300800 */
[----:B------:R0:W-:Y:S01]  /*e0e10*/  @P6 STG.E.U8 desc[UR44][R12.64], R3 ;  /* 0x000000030c006986 */ /* 0x0001e2000c10112c */
[----:B------:R-:W-:-:S02]  /*e0e20*/  LOP3.LUT P6, RZ, R0, 0x80000, RZ, 0xc0, !PT ;  /* 0x0008000000ff7812 */ /* 0x000fc400078cc0ff */
[----:B0-----:R-:W-:Y:S01]  /*e0e30*/  PRMT R3, R44, 0x7771, RZ ;  /* 0x000077712c037816 */ /* 0x001fe200000000ff */
[----:B------:R-:W3:Y:S10]  /*e0e40*/  LDL.LU.64 R12, [R1+0xdc0] ;  /* 0x000dc000010c7983 */ /* 0x000ef40000300a00 */
[----:B------:R0:W-:Y:S01]  /*e0e50*/  @P6 STG.E.U8 desc[UR44][R54.64], R3 ;  /* 0x0000000336006986 */ /* 0x0001e2000c10112c */
[----:B------:R-:W-:-:S03]  /*e0e60*/  LOP3.LUT P6, RZ, R0, 0x40000, RZ, 0xc0, !PT ;  /* 0x0004000000ff7812 */ /* 0x000fc600078cc0ff */
[----:B0-----:R-:W3:Y:S01]  /*e0e70*/  LDL.LU.64 R54, [R1+0xdd0] ;  /* 0x000dd00001367983 */ /* 0x001ee20000300a00 */
        /* <DEDUP_REMOVED lines=31> */
[----:B0-----:R-:W-:Y:S02]  /*e1070*/  PRMT R3, R60, 0x7773, RZ ;  /* 0x000077733c037816 */ /* 0x001fe400000000ff */
[----:B------:R-:W3:Y:S04]  /*e1080*/  LDL.LU R60, [R1+0x3bd8] ;  /* 0x003bd800013c7983 */ /* 0x000ee80000300800 */
        /* <DEDUP_REMOVED lines=18> */
[----:B---3--:R-:W-:-:S05]  /*e11b0*/  LOP3.LUT P6, RZ, R60, 0x100000, RZ, 0xc0, !PT ;  /* 0x001000003cff7812 */ /* 0x008fca00078cc0ff */
[----:B--2---:R0:W-:Y:S04]  /*e11c0*/  @P3 STG.E.U8 desc[UR44][R58.64], R3 ;  /* 0x000000033a003986 */ /* 0x0041e8000c10112c */
[----:B0-----:R-:W2:Y:S04]  /*e11d0*/  LDL.LU.64 R58, [R1+0xe30] ;  /* 0x000e3000013a7983 */ /* 0x001ea80000300a00 */
[----:B------:R-:W-:Y:S02]  /*e11e0*/  @P6 LOP3.LUT R0, R0, 0x10, RZ, 0xfc, !PT ;  /* 0x0000001000006812 */ /* 0x000fe400078efcff */
[----:B------:R-:W-:Y:S01]  /*e11f0*/  LOP3.LUT P6, RZ, R60, 0x200000, RZ, 0xc0, !PT ;  /* 0x002000003cff7812 */ /* 0x000fe200078cc0ff */
[----:B------:R-:W3:Y:S04]  /*e1200*/  LDL.LU.64 R40, [R1+0xe50] ;  /* 0x000e500001287983 */ /* 0x000ee80000300a00 */
[----:B------:R-:W3:Y:S01]  /*e1210*/  LDL.LU.64 R6, [R1+0xe60] ;  /* 0x000e600001067983 */ /* 0x000ee20000300a00 */
[----:B------:R-:W-:-:S03]  /*e1220*/  LOP3.LUT R0, R0, 0xffffffdf, RZ, 0xc0, !PT ;  /* 0xffffffdf00007812 */ /* 0x000fc600078ec0ff */
[----:B------:R-:W3:Y:S04]  /*e1230*/  LDL.LU R35, [R1+0x224] ;  /* 0x0002240001237983 */ /* 0x000ee80000300800 */
[----:B------:R-:W3:Y:S04]  /*e1240*/  LDL.LU.64 R8, [R1+0xe58] ;  /* 0x000e580001087983 */ /* 0x000ee80000300a00 */
[----:B------:R-:W3:Y:S01]  /*e1250*/  LDL.LU.64 R10, [R1+0xe70] ;  /* 0x000e7000010a7983 */ /* 0x000ee20000300a00 */
[C---:B------:R-:W-:Y:S02]  /*e1260*/  LOP3.LUT P0, RZ, R60.reuse, 0x80000000, RZ, 0xc0, !PT ;  /* 0x800000003cff7812 */ /* 0x040fe4000780c0ff */
[----:B------:R-:W-:-:S02]  /*e1270*/  LOP3.LUT P2, RZ, R60, 0x40000000, RZ, 0xc0, !PT ;  /* 0x400000003cff7812 */ /* 0x000fc4000784c0ff */
[----:B----4-:R-:W-:Y:S01]  /*e1280*/  PRMT R3, R57, 0x7770, RZ ;  /* 0x0000777039037816 */ /* 0x010fe200000000ff */
[----:B------:R-:W4:Y:S01]  /*e1290*/  LDL.LU.64 R32, [R1+0xe78] ;  /* 0x000e780001207983 */ /* 0x000f220000300a00 */
[----:B------:R-:W-:-:S03]  /*e12a0*/  LOP3.LUT P5, RZ, R60, 0x20000000, RZ, 0xc0, !PT ;  /* 0x200000003cff7812 */ /* 0x000fc600078ac0ff */
[----:B------:R-:W4:Y:S01]  /*e12b0*/  LDL.LU.64 R36, [R1+0xe88] ;  /* 0x000e880001247983 */ /* 0x000f220000300a00 */
[----:B------:R-:W-:Y:S02]  /*e12c0*/  @P6 LOP3.LUT R0, R0, 0x20, RZ, 0xfc, !PT ;  /* 0x0000002000006812 */ /* 0x000fe400078efcff */
[----:B------:R-:W-:Y:S01]  /*e12d0*/  LOP3.LUT P6, RZ, R60, 0x400000, RZ, 0xc0, !PT ;  /* 0x004000003cff7812 */ /* 0x000fe200078cc0ff */
[----:B------:R-:W4:Y:S01]  /*e12e0*/  LDL.LU R56, [R1+0x214] ;  /* 0x0002140001387983 */ /* 0x000f220000300800 */
        /* <DEDUP_REMOVED lines=27> */
[----:B------:R0:W-:Y:S01]  /*e14a0*/  @P6 STG.E.U8 desc[UR44][R12.64], R3 ;  /* 0x000000030c006986 */ /* 0x0001e2000c10112c */
[----:B------:R-:W-:Y:S02]  /*e14b0*/  LOP3.LUT P6, RZ, R0, 0x800, RZ, 0xc0, !PT ;  /* 0x0000080000ff7812 */ /* 0x000fe400078cc0ff */
[----:B0-----:R-:W-:Y:S01]  /*e14c0*/  PRMT R3, R34, 0x7770, RZ ;  /* 0x0000777022037816 */ /* 0x001fe200000000ff */
[----:B------:R-:W4:Y:S04]  /*e14d0*/  LDL.LU.64 R12, [R1+0xec8] ;  /* 0x000ec800010c7983 */ /* 0x000f280000300a00 */
[----:B------:R-:W4:Y:S06]  /*e14e0*/  LDL.LU R57, [R1+0x228] ;  /* 0x0002280001397983 */ /* 0x000f2c0000300800 */
        /* <DEDUP_REMOVED lines=45> */
[----:B------:R-:W2:Y:S04]  /*e17c0*/  LDL.LU.64 R12, [R1+0xef8] ;  /* 0x000ef800010c7983 */ /* 0x000ea80000300a00 */
[----:B------:R-:W2:Y:S04]  /*e17d0*/  LDL.LU.64 R36, [R1+0xf08] ;  /* 0x000f080001247983 */ /* 0x000ea80000300a00 */
[----:B------:R-:W2:Y:S04]  /*e17e0*/  LDL.LU.64 R46, [R1+0xf18] ;  /* 0x000f1800012e7983 */ /* 0x000ea80000300a00 */
[----:B------:R-:W2:Y:S01]  /*e17f0*/  LDL.LU R15, [R1+0x218] ;  /* 0x00021800010f7983 */ /* 0x000ea20000300800 */
[----:B------:R-:W-:-:S03]  /*e1800*/  LOP3.LUT P3, RZ, R60, 0x2000, RZ, 0xc0, !PT ;  /* 0x000020003cff7812 */ /* 0x000fc6000786c0ff */
[----:B------:R-:W2:Y:S01]  /*e1810*/  LDL.LU.64 R54, [R1+0xf28] ;  /* 0x000f280001367983 */ /* 0x000ea20000300a00 */
        /* <DEDUP_REMOVED lines=27> */
[----:B------:R-:W-:Y:S02]  /*e19d0*/  LOP3.LUT R0, R0, 0xfffffff7, RZ, 0xc0, !PT ;  /* 0xfffffff700007812 */ /* 0x000fe400078ec0ff */
[C---:B------:R-:W-:Y:S02]  /*e19e0*/  LOP3.LUT P0, RZ, R60.reuse, 0x1000, RZ, 0xc0, !PT ;  /* 0x000010003cff7812 */ /* 0x040fe4000780c0ff */
[C---:B------:R-:W-:Y:S02]  /*e19f0*/  LOP3.LUT P2, RZ, R60.reuse, 0x800, RZ, 0xc0, !PT ;  /* 0x000008003cff7812 */ /* 0x040fe4000784c0ff */
[----:B------:R-:W-:Y:S02]  /*e1a00*/  LOP3.LUT P5, RZ, R60, 0x400, RZ, 0xc0, !PT ;  /* 0x000004003cff7812 */ /* 0x000fe400078ac0ff */
[----:B------:R-:W-:Y:S02]  /*e1a10*/  @P6 LOP3.LUT R0, R0, 0x8, RZ, 0xfc, !PT ;  /* 0x0000000800006812 */ /* 0x000fe400078efcff */
[----:B------:R-:W-:-:S02]  /*e1a20*/  LOP3.LUT P6, RZ, R60, 0x200, RZ, 0xc0, !PT ;  /* 0x000002003cff7812 */ /* 0x000fc400078cc0ff */
[----:B------:R-:W-:Y:S02]  /*e1a30*/  LOP3.LUT P1, RZ, R60, 0x1, RZ, 0xc0, !PT ;  /* 0x000000013cff7812 */ /* 0x000fe4000782c0ff */
[----:B------:R-:W3:Y:S04]  /*e1a40*/  LDL.LU.64 R60, [R1+0xf30] ;  /* 0x000f3000013c7983 */ /* 0x000ee80000300a00 */
[----:B------:R-:W3:Y:S04]  /*e1a50*/  LDL.LU.64 R40, [R1+0xf50] ;  /* 0x000f500001287983 */ /* 0x000ee80000300a00 */
[----:B------:R-:W3:Y:S04]  /*e1a60*/  LDL.LU.64 R6, [R1+0xf60] ;  /* 0x000f600001067983 */ /* 0x000ee80000300a00 */
[----:B----4-:R2:W-:Y:S02]  /*e1a70*/  @P0 STG.E.U8 desc[UR44][R34.64], R3 ;  /* 0x0000000322000986 */ /* 0x0105e4000c10112c */
[----:B--2---:R-:W-:-:S05]  /*e1a80*/  PRMT R3, R15, 0x7770, RZ ;  /* 0x000077700f037816 */ /* 0x004fca00000000ff */
[----:B------:R0:W-:Y:S04]  /*e1a90*/  @P2 STG.E.U8 desc[UR44][R12.64], R3 ;  /* 0x000000030c002986 */ /* 0x0001e8000c10112c */
[----:B0-----:R-:W2:Y:S04]  /*e1aa0*/  LDL.LU R12, [R1+0x21c] ;  /* 0x00021c00010c7983 */ /* 0x001ea80000300800 */
[----:B------:R-:W4:Y:S04]  /*e1ab0*/  LDL.LU.64 R8, [R1+0xf58] ;  /* 0x000f580001087983 */ /* 0x000f280000300a00 */
[----:B------:R-:W4:Y:S01]  /*e1ac0*/  LDL.LU.64 R10, [R1+0xf68] ;  /* 0x000f6800010a7983 */ /* 0x000f220000300a00 */
[----:B------:R-:W-:-:S03]  /*e1ad0*/  PRMT R3, R15, 0x7771, RZ ;  /* 0x000077710f037816 */ /* 0x000fc600000000ff */
[----:B------:R-:W4:Y:S04]  /*e1ae0*/  LDL.LU R13, [R1+0x200] ;  /* 0x00020000010d7983 */ /* 0x000f280000300800 */
        /* <DEDUP_REMOVED lines=12> */
[----:B0-----:R-:W4:Y:S04]  /*e1bb0*/  LDL.LU.64 R54, [R1+0xfa0] ;  /* 0x000fa00001367983 */ /* 0x001f280000300a00 */
[----:B------:R-:W4:Y:S01]  /*e1bc0*/  LDL.LU R39, [R1+0x1f0] ;  /* 0x0001f00001277983 */ /* 0x000f220000300800 */
[----:B---3--:R-:W-:-:S05]  /*e1bd0*/  PRMT R3, R38, 0x7770, RZ ;  /* 0x0000777026037816 */ /* 0x008fca00000000ff */
[----:B------:R0:W-:Y:S04]  /*e1be0*/  @P6 STG.E.U8 desc[UR44][R56.64], R3 ;  /* 0x0000000338006986 */ /* 0x0001e8000c10112c */
[----:B0-----:R-:W3:Y:S01]  /*e1bf0*/  LDL.LU.64 R56, [R1+0xf98] ;  /* 0x000f980001387983 */ /* 0x001ee20000300a00 */
        /* <DEDUP_REMOVED lines=13> */
[----:B0-----:R-:W-:-:S11]  /*e1cd0*/  PRMT R0, R12, 0x7771, RZ ;  /* 0x000077710c007816 */ /* 0x001fd600000000ff */
[----:B------:R0:W-:Y:S01]  /*e1ce0*/  @P6 STG.E.U8 desc[UR44][R10.64], R0 ;  /* 0x000000000a006986 */ /* 0x0001e2000c10112c */
        /* <DEDUP_REMOVED lines=47> */
[----:B------:R-:W2:Y:S04]  /*e1fe0*/  LDL.LU R38, [R1+0x1f4] ;  /* 0x0001f40001267983 */ /* 0x000ea80000300800 */
[----:B------:R-:W2:Y:S04]  /*e1ff0*/  LDL.LU.64 R40, [R1+0xfd8] ;  /* 0x000fd80001287983 */ /* 0x000ea80000300a00 */
[----:B------:R-:W2:Y:S04]  /*e2000*/  LDL.LU.64 R6, [R1+0xfe8] ;  /* 0x000fe80001067983 */ /* 0x000ea80000300a00 */
[----:B------:R-:W2:Y:S01]  /*e2010*/  LDL.LU.64 R8, [R1+0xff0] ;  /* 0x000ff00001087983 */ /* 0x000ea20000300a00 */
[----:B------:R-:W-:-:S02]  /*e2020*/  LOP3.LUT R2, R2, 0xfdffffff, RZ, 0xc0, !PT ;  /* 0xfdffffff02027812 */ /* 0x000fc400078ec0ff */
[C---:B------:R-:W-:Y:S01]  /*e2030*/  LOP3.LUT P0, RZ, R59.reuse, 0x2000000, RZ, 0xc0, !PT ;  /* 0x020000003bff7812 */ /* 0x040fe2000780c0ff */
[----:B------:R-:W2:Y:S01]  /*e2040*/  LDL.LU.64 R10, [R1+0x1000] ;  /* 0x00100000010a7983 */ /* 0x000ea20000300a00 */
[----:B------:R-:W-:Y:S02]  /*e2050*/  @P6 LOP3.LUT R2, R2, 0x2000000, RZ, 0xfc, !PT ;  /* 0x0200000002026812 */ /* 0x000fe400078efcff */
[----:B------:R-:W-:Y:S02]  /*e2060*/  LOP3.LUT P6, RZ, R59, 0x100000, RZ, 0xc0, !PT ;  /* 0x001000003bff7812 */ /* 0x000fe400078cc0ff */
[----:B------:R-:W-:Y:S02]  /*e2070*/  PRMT R0, R39, 0x7772, RZ ;  /* 0x0000777227007816 */ /* 0x000fe400000000ff */
[----:B------:R-:W-:Y:S02]  /*e2080*/  LOP3.LUT R2, R2, 0xfbffffff, RZ, 0xc0, !PT ;  /* 0xfbffffff02027812 */ /* 0x000fe400078ec0ff */
[----:B------:R-:W-:-:S03]  /*e2090*/  LOP3.LUT P2, RZ, R59, 0x1000000, RZ, 0xc0, !PT ;  /* 0x010000003bff7812 */ /* 0x000fc6000784c0ff */
[----:B---3--:R0:W-:Y:S04]  /*e20a0*/  @P0 STG.E.U8 desc[UR44][R36.64], R0 ;  /* 0x0000000024000986 */ /* 0x0081e8000c10112c */
[----:B------:R-:W-:Y:S02]  /*e20b0*/  @P6 LOP3.LUT R2, R2, 0x4000000, RZ, 0xfc, !PT ;  /* 0x0400000002026812 */ /* 0x000fe400078efcff */
[----:B------:R-:W-:Y:S02]  /*e20c0*/  LOP3.LUT P6, RZ, R59, 0x200000, RZ, 0xc0, !PT ;  /* 0x002000003bff7812 */ /* 0x000fe400078cc0ff */
[----:B0-----:R-:W-:Y:S02]  /*e20d0*/  PRMT R0, R39, 0x7773, RZ ;  /* 0x0000777327007816 */ /* 0x001fe400000000ff */
[----:B------:R-:W3:Y:S04]  /*e20e0*/  LDL.LU R39, [R1+0x208] ;  /* 0x0002080001277983 */ /* 0x000ee80000300800 */
[----:B------:R-:W3:Y:S01]  /*e20f0*/  LDL.LU.64 R32, [R1+0xff8] ;  /* 0x000ff80001207983 */ /* 0x000ee20000300a00 */
[----:B------:R-:W-:-:S02]  /*e2100*/  LOP3.LUT P5, RZ, R59, 0x800000, RZ, 0xc0, !PT ;  /* 0x008000003bff7812 */ /* 0x000fc400078ac0ff */
[----:B------:R-:W-:Y:S01]  /*e2110*/  LOP3.LUT R2, R2, 0xf7ffffff, RZ, 0xc0, !PT ;  /* 0xf7ffffff02027812 */ /* 0x000fe200078ec0ff */
[----:B----4-:R0:W-:Y:S04]  /*e2120*/  @P2 STG.E.U8 desc[UR44][R46.64], R0 ;  /* 0x000000002e002986 */ /* 0x0101e8000c10112c */
[----:B------:R-:W4:Y:S04]  /*e2130*/  LDL.LU.64 R34, [R1+0x1008] ;  /* 0x0010080001227983 */ /* 0x000f280000300a00 */
[----:B------:R-:W4:Y:S01]  /*e2140*/  LDL.LU.64 R36, [R1+0x1110] ;  /* 0x0011100001247983 */ /* 0x000f220000300a00 */
[----:B------:R-:W-:-:S02]  /*e2150*/  @P6 LOP3.LUT R2, R2, 0x8000000, RZ, 0xfc, !PT ;  /* 0x0800000002026812 */ /* 0x000fc400078efcff */
[----:B------:R-:W-:Y:S02]  /*e2160*/  LOP3.LUT P6, RZ, R59, 0x400000, RZ, 0xc0, !PT ;  /* 0x004000003bff7812 */ /* 0x000fe400078cc0ff */
[C---:B0-----:R-:W-:Y:S01]  /*e2170*/  PRMT R0, R44.reuse, 0x7770, RZ ;  /* 0x000077702c007816 */ /* 0x041fe200000000ff */
[----:B------:R-:W4:Y:S04]  /*e2180*/  LDL.LU.64 R46, [R1+0x1108] ;  /* 0x00110800012e7983 */ /* 0x000f280000300a00 */
[----:B------:R0:W-:Y:S02]  /*e2190*/  @P5 STG.E.U8 desc[UR44][R14.64], R0 ;  /* 0x000000000e005986 */ /* 0x0001e4000c10112c */
[----:B0-----:R-:W-:Y:S02]  /*e21a0*/  PRMT R0, R44, 0x7771, RZ ;  /* 0x000077712c007816 */ /* 0x001fe400000000ff */
[----:B------:R-:W4:Y:S04]  /*e21b0*/  LDL.LU.64 R14, [R1+0x1100] ;  /* 0x00110000010e7983 */ /* 0x000f280000300a00 */
        /* <DEDUP_REMOVED lines=23> */
[----:B---3--:R-:W-:-:S11]  /*e2330*/  PRMT R0, R39, 0x7770, RZ ;  /* 0x0000777027007816 */ /* 0x008fd600000000ff */
[----:B------:R0:W-:Y:S01]  /*e2340*/  @P6 STG.E.U8 desc[UR44][R32.64], R0 ;  /* 0x0000000020006986 */ /* 0x0001e2000c10112c */
[----:B------:R-:W-:Y:S02]  /*e2350*/  LOP3.LUT P6, RZ, R2, 0x100000, RZ, 0xc0, !PT ;  /* 0x0010000002ff7812 */ /* 0x000fe400078cc0ff */
[C---:B------:R-:W-:Y:S02]  /*e2360*/  LOP3.LUT P1, RZ, R59.reuse, 0x2000, RZ, 0xc0, !PT ;  /* 0x000020003bff7812 */ /* 0x040fe4000782c0ff */
[----:B------:R-:W-:Y:S02]  /*e2370*/  LOP3.LUT P4, RZ, R59, 0x1000, RZ, 0xc0, !PT ;  /* 0x000010003bff7812 */ /* 0x000fe4000788c0ff */
[----:B0-----:R-:W-:-:S07]  /*e2380*/  PRMT R0, R39, 0x7771, RZ ;  /* 0x0000777127007816 */ /* 0x001fce00000000ff */
        /* <DEDUP_REMOVED lines=17> */
[----:B--2---:R0:W-:Y:S04]  /*e24a0*/  @P5 STG.E.U8 desc[UR44][R56.64], R0 ;  /* 0x0000000038005986 */ /* 0x0041e8000c10112c */
[----:B0-----:R-:W2:Y:S04]  /*e24b0*/  LDL.LU.64 R56, [R1+0x1140] ;  /* 0x0011400001387983 */ /* 0x001ea80000300a00 */
[----:B------:R-:W4:Y:S04]  /*e24c0*/  LDL.LU.64 R36, [R1+0x1178] ;  /* 0x0011780001247983 */ /* 0x000f280000300a00 */
[----:B------:R-:W4:Y:S04]  /*e24d0*/  LDL.LU.64 R38, [R1+0x1198] ;  /* 0x0011980001267983 */ /* 0x000f280000300a00 */
[----:B------:R-:W3:Y:S04]  /*e24e0*/  LDL.LU R47, [R1+0x20c] ;  /* 0x00020c00012f7983 */ /* 0x000ee80000300800 */
        /* <DEDUP_REMOVED lines=9> */
[----:B---3--:R-:W-:-:S05]  /*e2580*/  PRMT R0, R47, 0x7770, RZ ;  /* 0x000077702f007816 */ /* 0x008fca00000000ff */
[----:B--2---:R0:W-:Y:S04]  /*e2590*/  @P3 STG.E.U8 desc[UR44][R56.64], R0 ;  /* 0x0000000038003986 */ /* 0x0041e8000c10112c */
        /* <DEDUP_REMOVED lines=88> */
[C---:B0-----:R-:W-:Y:S02]  /*e2b20*/  PRMT R0, R15.reuse, 0x7772, RZ ;  /* 0x000077720f007816 */ /* 0x041fe400000000ff */
[----:B------:R-:W3:Y:S04]  /*e2b30*/  LDL.LU.64 R54, [R1+0x1290] ;  /* 0x0012900001367983 */ /* 0x000ee80000300a00 */
[----:B--2---:R0:W-:Y:S04]  /*e2b40*/  @P5 STG.E.U8 desc[UR44][R56.64], R0 ;  /* 0x0000000038005986 */ /* 0x0041e8000c10112c */
[----:B0-----:R-:W2:Y:S04]  /*e2b50*/  LDL.LU.64 R56, [R1+0x1288] ;  /* 0x0012880001387983 */ /* 0x001ea80000300a00 */
[----:B------:R-:W4:Y:S04]  /*e2b60*/  LDL.LU.64 R34, [R1+0x12b8] ;  /* 0x0012b80001227983 */ /* 0x000f280000300a00 */
[----:B------:R-:W4:Y:S04]  /*e2b70*/  LDL.LU.64 R36, [R1+0x12d8] ;  /* 0x0012d80001247983 */ /* 0x000f280000300a00 */
[----:B------:R-:W2:Y:S04]  /*e2b80*/  LDL.LU R38, [R1+0x1d4] ;  /* 0x0001d40001267983 */ /* 0x000ea80000300800 */
[----:B------:R-:W4:Y:S04]  /*e2b90*/  LDL.LU.64 R12, [R1+0x12d0] ;  /* 0x0012d000010c7983 */ /* 0x000f280000300a00 */
[----:B------:R-:W4:Y:S01]  /*e2ba0*/  LDL.LU R39, [R1+0x1e8] ;  /* 0x0001e80001277983 */ /* 0x000f220000300800 */
[----:B------:R-:W-:-:S02]  /*e2bb0*/  PRMT R0, R15, 0x7773, RZ ;  /* 0x000077730f007816 */ /* 0x000fc400000000ff */
[C---:B------:R-:W-:Y:S01]  /*e2bc0*/  LOP3.LUT P3, RZ, R58.reuse, 0x100000, RZ, 0xc0, !PT ;  /* 0x001000003aff7812 */ /* 0x040fe2000786c0ff */
[----:B------:R-:W4:Y:S01]  /*e2bd0*/  LDL.LU.64 R14, [R1+0x12c8] ;  /* 0x0012c800010e7983 */ /* 0x000f220000300a00 */
[C---:B------:R-:W-:Y:S02]  /*e2be0*/  LOP3.LUT P0, RZ, R58.reuse, 0x80000, RZ, 0xc0, !PT ;  /* 0x000800003aff7812 */ /* 0x040fe4000780c0ff */
        /* <DEDUP_REMOVED lines=8> */
[----:B0-----:R-:W3:Y:S01]  /*e2c70*/  LDL.LU.64 R54, [R1+0x12f8] ;  /* 0x0012f80001367983 */ /* 0x001ee20000300a00 */
[----:B--2---:R-:W-:-:S05]  /*e2c80*/  PRMT R0, R38, 0x7770, RZ ;  /* 0x0000777026007816 */ /* 0x004fca00000000ff */
[----:B------:R0:W-:Y:S04]  /*e2c90*/  @P0 STG.E.U8 desc[UR44][R56.64], R0 ;  /* 0x0000000038000986 */ /* 0x0001e8000c10112c */
[----:B0-----:R-:W2:Y:S01]  /*e2ca0*/  LDL.LU.64 R56, [R1+0x1318] ;  /* 0x0013180001387983 */ /* 0x001ea20000300a00 */
[----:B------:R-:W-:-:S03]  /*e2cb0*/  LOP3.LUT R2, R2, 0xffffffbf, RZ, 0xc0, !PT ;  /* 0xffffffbf02027812 */ /* 0x000fc600078ec0ff */
[----:B------:R-:W2:Y:S04]  /*e2cc0*/  LDL.LU.64 R60, [R1+0x1310] ;  /* 0x00131000013c7983 */ /* 0x000ea80000300a00 */
[----:B------:R-:W2:Y:S04]  /*e2cd0*/  LDL.LU R46, [R1+0x1d8] ;  /* 0x0001d800012e7983 */ /* 0x000ea80000300800 */
[----:B------:R-:W2:Y:S01]  /*e2ce0*/  LDL.LU.64 R40, [R1+0x1308] ;  /* 0x0013080001287983 */ /* 0x000ea20000300a00 */
[----:B------:R-:W-:Y:S02]  /*e2cf0*/  @P6 LOP3.LUT R2, R2, 0x40, RZ, 0xfc, !PT ;  /* 0x0000004002026812 */ /* 0x000fe400078efcff */
[----:B------:R-:W-:-:S02]  /*e2d00*/  LOP3.LUT P6, RZ, R58, 0x800, RZ, 0xc0, !PT ;  /* 0x000008003aff7812 */ /* 0x000fc400078cc0ff */
[C---:B------:R-:W-:Y:S02]  /*e2d10*/  LOP3.LUT P2, RZ, R58.reuse, 0x40000, RZ, 0xc0, !PT ;  /* 0x000400003aff7812 */ /* 0x040fe4000784c0ff */
[----:B------:R-:W-:Y:S02]  /*e2d20*/  LOP3.LUT P5, RZ, R58, 0x20000, RZ, 0xc0, !PT ;  /* 0x000200003aff7812 */ /* 0x000fe400078ac0ff */
[----:B------:R-:W-:Y:S02]  /*e2d30*/  LOP3.LUT R2, R2, 0xffffff7f, RZ, 0xc0, !PT ;  /* 0xffffff7f02027812 */ /* 0x000fe400078ec0ff */
[----:B------:R-:W-:Y:S01]  /*e2d40*/  PRMT R0, R38, 0x7771, RZ ;  /* 0x0000777126007816 */ /* 0x000fe200000000ff */
[----:B------:R-:W2:Y:S04]  /*e2d50*/  LDL.LU.64 R6, [R1+0x1338] ;  /* 0x0013380001067983 */ /* 0x000ea80000300a00 */
[----:B------:R-:W2:Y:S04]  /*e2d60*/  LDL.LU.64 R8, [R1+0x1358] ;  /* 0x0013580001087983 */ /* 0x000ea80000300a00 */
[----:B------:R-:W2:Y:S04]  /*e2d70*/  LDL.LU.64 R10, [R1+0x1350] ;  /* 0x00135000010a7983 */ /* 0x000ea80000300a00 */
[----:B------:R-:W2:Y:S04]  /*e2d80*/  LDL.LU R47, [R1+0x1ec] ;  /* 0x0001ec00012f7983 */ /* 0x000ea80000300800 */
[----:B------:R-:W2:Y:S01]  /*e2d90*/  LDL.LU.64 R32, [R1+0x1348] ;  /* 0x0013480001207983 */ /* 0x000ea20000300a00 */
        /* <DEDUP_REMOVED lines=23> */
[----:B------:R-:W4:Y:S04]  /*e2f10*/  LDL.LU.64 R12, [R1+0x1390] ;  /* 0x00139000010c7983 */ /* 0x000f280000300a00 */
[----:B------:R-:W4:Y:S06]  /*e2f20*/  LDL.LU R38, [R1+0x1dc] ;  /* 0x0001dc0001267983 */ /* 0x000f2c0000300800 */
[----:B------:R0:W-:Y:S01]  /*e2f30*/  @P6 STG.E.U8 desc[UR44][R14.64], R0 ;  /* 0x000000000e006986 */ /* 0x0001e2000c10112c */
[----:B------:R-:W-:-:S02]  /*e2f40*/  LOP3.LUT P6, RZ, R2, 0x400, RZ, 0xc0, !PT ;  /* 0x0000040002ff7812 */ /* 0x000fc400078cc0ff */
[----:B0-----:R-:W-:Y:S01]  /*e2f50*/  PRMT R0, R39, 0x7771, RZ ;  /* 0x0000777127007816 */ /* 0x001fe200000000ff */
[----:B------:R-:W4:Y:S10]  /*e2f60*/  LDL.LU.64 R14, [R1+0x3bb8] ;  /* 0x003bb800010e7983 */ /* 0x000f340000300a00 */
[----:B---3--:R0:W-:Y:S01]  /*e2f70*/  @P6 STG.E.U8 desc[UR44][R54.64], R0 ;  /* 0x0000000036006986 */ /* 0x0081e2000c10112c */
[----:B------:R-:W-:-:S02]  /*e2f80*/  LOP3.LUT P6, RZ, R2, 0x200, RZ, 0xc0, !PT ;  /* 0x0000020002ff7812 */ /* 0x000fc400078cc0ff */
[----:B0-----:R-:W-:Y:S01]  /*e2f90*/  PRMT R0, R39, 0x7772, RZ ;  /* 0x0000777227007816 */ /* 0x001fe200000000ff */
[----:B------:R-:W3:Y:S10]  /*e2fa0*/  LDL.LU.64 R54, [R1+0x13b8] ;  /* 0x0013b80001367983 */ /* 0x000ef40000300a00 */
[----:B--2---:R0:W-:Y:S04]  /*e2fb0*/  @P6 STG.E.U8 desc[UR44][R56.64], R0 ;  /* 0x0000000038006986 */ /* 0x0041e8000c10112c */
[----:B0-----:R-:W2:Y:S01]  /*e2fc0*/  LDL.LU.64 R56, [R1+0x3bb0] ;  /* 0x003bb00001387983 */ /* 0x001ea20000300a00 */
[----:B------:R-:W-:-:S02]  /*e2fd0*/  LOP3.LUT P6, RZ, R2, 0x100, RZ, 0xc0, !PT ;  /* 0x0000010002ff7812 */ /* 0x000fc400078cc0ff */
        /* <DEDUP_REMOVED lines=30> */
[----:B0-----:R-:W-:Y:S02]  /*e31c0*/  PRMT R0, R38, 0x7771, RZ ;  /* 0x0000777126007816 */ /* 0x001fe400000000ff */
[----:B------:R-:W2:Y:S04]  /*e31d0*/  LDL.LU.64 R56, [R1+0x3ba8] ;  /* 0x003ba80001387983 */ /* 0x000ea80000300a00 */
[----:B---3--:R0:W-:Y:S04]  /*e31e0*/  @P5 STG.E.U8 desc[UR44][R54.64], R0 ;  /* 0x0000000036005986 */ /* 0x0081e8000c10112c */
[----:B0-----:R-:W3:Y:S04]  /*e31f0*/  LDL.LU.64 R54, [R1+0x13d8] ;  /* 0x0013d80001367983 */ /* 0x001ee80000300a00 */
[----:B------:R-:W4:Y:S04]  /*e3200*/  LDL.LU.64 R12, [R1+0x13d0] ;  /* 0x0013d000010c7983 */ /* 0x000f280000300a00 */
[----:B------:R-:W4:Y:S04]  /*e3210*/  LDL.LU.64 R10, [R1+0x13c8] ;  /* 0x0013c800010a7983 */ /* 0x000f280000300a00 */
[----:B------:R-:W4:Y:S04]  /*e3220*/  LDL.LU.64 R34, [R1+0x13f8] ;  /* 0x0013f80001227983 */ /* 0x000f280000300a00 */
[----:B------:R-:W4:Y:S04]  /*e3230*/  LDL.LU.64 R36, [R1+0x1418] ;  /* 0x0014180001247983 */ /* 0x000f280000300a00 */
[----:B------:R-:W4:Y:S01]  /*e3240*/  LDL.LU R39, [R1+0x1c0] ;  /* 0x0001c00001277983 */ /* 0x000f220000300800 */
[----:B------:R-:W-:-:S03]  /*e3250*/  LOP3.LUT P3, RZ, R58, 0x2, RZ, 0xc0, !PT ;  /* 0x000000023aff7812 */ /* 0x000fc6000786c0ff */
[----:B------:R-:W4:Y:S01]  /*e3260*/  LDL.LU.64 R46, [R1+0x1410] ;  /* 0x00141000012e7983 */ /* 0x000f220000300a00 */
[----:B------:R-:W-:-:S03]  /*e3270*/  PRMT R0, R38, 0x7772, RZ ;  /* 0x0000777226007816 */ /* 0x000fc600000000ff */
[----:B------:R-:W4:Y:S01]  /*e3280*/  LDL.LU R44, [R1+0x1b0] ;  /* 0x0001b000012c7983 */ /* 0x000f220000300800 */
[----:B------:R-:W-:Y:S02]  /*e3290*/  LOP3.LUT R4, R4, 0xefffffff, RZ, 0xc0, !PT ;  /* 0xefffffff04047812 */ /* 0x000fe400078ec0ff */
[----:B------:R-:W-:Y:S02]  /*e32a0*/  LOP3.LUT P0, RZ, R58, 0x1, RZ, 0xc0, !PT ;  /* 0x000000013aff7812 */ /* 0x000fe4000780c0ff */
[----:B------:R-:W-:Y:S01]  /*e32b0*/  LOP3.LUT R2, R2, 0xfffffffe, RZ, 0xc0, !PT ;  /* 0xfffffffe02027812 */ /* 0x000fe200078ec0ff */
[----:B---3--:R0:W-:Y:S04]  /*e32c0*/  @P3 STG.E.U8 desc[UR44][R54.64], R0 ;  /* 0x0000000036003986 */ /* 0x0081e8000c10112c */
[----:B0-----:R-:W3:Y:S01]  /*e32d0*/  LDL.LU.64 R54, [R1+0x1408] ;  /* 0x0014080001367983 */ /* 0x001ee20000300a00 */
[----:B--2---:R-:W-:-:S13]  /*e32e0*/  LOP3.LUT P6, RZ, R57, 0x200000, RZ, 0xc0, !PT ;  /* 0x0020000039ff7812 */ /* 0x004fda00078cc0ff */
[----:B------:R-:W-:Y:S02]  /*e32f0*/  @P6 LOP3.LUT R4, R4, 0x10000000, RZ, 0xfc, !PT ;  /* 0x1000000004046812 */ /* 0x000fe400078efcff */
[----:B------:R-:W-:Y:S02]  /*e3300*/  LOP3.LUT P6, RZ, R57, 0x400000, RZ, 0xc0, !PT ;  /* 0x0040000039ff7812 */ /* 0x000fe400078cc0ff */
[----:B------:R-:W-:-:S11]  /*e3310*/  LOP3.LUT R4, R4, 0xdfffffff, RZ, 0xc0, !PT ;  /* 0xdfffffff04047812 */ /* 0x000fd600078ec0ff */
[----:B------:R-:W-:Y:S02]  /*e3320*/  @P6 LOP3.LUT R4, R4, 0x20000000, RZ, 0xfc, !PT ;  /* 0x2000000004046812 */ /* 0x000fe400078efcff */
[----:B------:R-:W-:Y:S02]  /*e3330*/  LOP3.LUT P6, RZ, R57, 0x800000, RZ, 0xc0, !PT ;  /* 0x0080000039ff7812 */ /* 0x000fe400078cc0ff */
[----:B------:R-:W-:Y:S02]  /*e3340*/  LOP3.LUT R4, R4, 0xbfffffff, RZ, 0xc0, !PT ;  /* 0xbfffffff04047812 */ /* 0x000fe400078ec0ff */
[----:B------:R-:W-:-:S09]  /*e3350*/  PRMT R0, R38, 0x7773, RZ ;  /* 0x0000777326007816 */ /* 0x000fd200000000ff */
[----:B------:R-:W-:Y:S02]  /*e3360*/  @P6 LOP3.LUT R4, R4, 0x40000000, RZ, 0xfc, !PT ;  /* 0x4000000004046812 */ /* 0x000fe400078efcff */
[----:B------:R-:W-:Y:S01]  /*e3370*/  LOP3.LUT P6, RZ, R57, 0x1000000, RZ, 0xc0, !PT ;  /* 0x0100000039ff7812 */ /* 0x000fe200078cc0ff */
[----:B----4-:R0:W-:Y:S01]  /*e3380*/  @P0 STG.E.U8 desc[UR44][R12.64], R0 ;  /* 0x000000000c000986 */ /* 0x0101e2000c10112c */
[----:B------:R-:W-:-:S03]  /*e3390*/  LOP3.LUT R4, R4, 0x7fffffff, RZ, 0xc0, !PT ;  /* 0x7fffffff04047812 */ /* 0x000fc600078ec0ff */
[----:B0-----:R-:W2:Y:S08]  /*e33a0*/  LDL.LU.64 R12, [R1+0x1438] ;  /* 0x00143800010c7983 */ /* 0x001eb00000300a00 */
[----:B------:R-:W-:Y:S02]  /*e33b0*/  @P6 LOP3.LUT R4, R4, 0x80000000, RZ, 0xfc, !PT ;  /* 0x8000000004046812 */ /* 0x000fe400078efcff */
[C---:B------:R-:W-:Y:S01]  /*e33c0*/  LOP3.LUT P6, RZ, R57.reuse, 0x2000000, RZ, 0xc0, !PT ;  /* 0x0200000039ff7812 */ /* 0x040fe200078cc0ff */
[----:B------:R-:W4:Y:S04]  /*e33d0*/  LDL.LU.64 R58, [R1+0x1458] ;  /* 0x00145800013a7983 */ /* 0x000f280000300a00 */
[----:B------:R-:W4:Y:S04]  /*e33e0*/  LDL.LU R32, [R1+0x1c4] ;  /* 0x0001c40001207983 */ /* 0x000f280000300800 */
[----:B------:R-:W4:Y:S04]  /*e33f0*/  LDL.LU.64 R60, [R1+0x1450] ;  /* 0x00145000013c7983 */ /* 0x000f280000300a00 */
[----:B------:R-:W4:Y:S01]  /*e3400*/  LDL.LU.64 R40, [R1+0x1448] ;  /* 0x0014480001287983 */ /* 0x000f220000300a00 */
[----:B------:R-:W-:-:S03]  /*e3410*/  LOP3.LUT P2, RZ, R57, 0x80000000, RZ, 0xc0, !PT ;  /* 0x8000000039ff7812 */ /* 0x000fc6000784c0ff */
[----:B------:R-:W4:Y:S01]  /*e3420*/  LDL.LU.64 R6, [R1+0x1478] ;  /* 0x0014780001067983 */ /* 0x000f220000300a00 */
[----:B------:R-:W-:Y:S02]  /*e3430*/  LOP3.LUT P5, RZ, R57, 0x40000000, RZ, 0xc0, !PT ;  /* 0x4000000039ff7812 */ /* 0x000fe400078ac0ff */
        /* <DEDUP_REMOVED lines=32> */
[----:B------:R-:W-:-:S11]  /*e3640*/  PRMT R0, R44, 0x7771, RZ ;  /* 0x000077712c007816 */ /* 0x000fd600000000ff */
[----:B--2---:R0:W-:Y:S01]  /*e3650*/  @P6 STG.E.U8 desc[UR44][R12.64], R0 ;  /* 0x000000000c006986 */ /* 0x0041e2000c10112c */
[----:B------:R-:W-:Y:S02]  /*e3660*/  LOP3.LUT P6, RZ, R2, 0x1, RZ, 0xc0, !PT ;  /* 0x0000000102ff7812 */ /* 0x000fe400078cc0ff */
[----:B0-----:R-:W-:Y:S02]  /*e3670*/  PRMT R0, R44, 0x7772, RZ ;  /* 0x000077722c007816 */ /* 0x001fe400000000ff */
[C---:B------:R-:W-:Y:S02]  /*e3680*/  LOP3.LUT P1, RZ, R57.reuse, 0x100000, RZ, 0xc0, !PT ;  /* 0x0010000039ff7812 */ /* 0x040fe4000782c0ff */
[C---:B------:R-:W-:Y:S02]  /*e3690*/  LOP3.LUT P4, RZ, R57.reuse, 0x80000, RZ, 0xc0, !PT ;  /* 0x0008000039ff7812 */ /* 0x040fe4000788c0ff */
[C---:B------:R-:W-:Y:S02]  /*e36a0*/  LOP3.LUT P3, RZ, R57.reuse, 0x40000, RZ, 0xc0, !PT ;  /* 0x0004000039ff7812 */ /* 0x040fe4000786c0ff */
[----:B------:R-:W-:-:S03]  /*e36b0*/  LOP3.LUT P0, RZ, R57, 0x20000, RZ, 0xc0, !PT ;  /* 0x0002000039ff7812 */ /* 0x000fc6000780c0ff */
[----:B----4-:R0:W-:Y:S01]  /*e36c0*/  @P6 STG.E.U8 desc[UR44][R58.64], R0 ;  /* 0x000000003a006986 */ /* 0x0101e2000c10112c */
[----:B------:R-:W-:Y:S02]  /*e36d0*/  LOP3.LUT P6, RZ, R4, 0x80000000, RZ, 0xc0, !PT ;  /* 0x8000000004ff7812 */ /* 0x000fe400078cc0ff */
[C---:B------:R-:W-:Y:S02]  /*e36e0*/  LOP3.LUT P2, RZ, R57.reuse, 0x10000, RZ, 0xc0, !PT ;  /* 0x0001000039ff7812 */ /* 0x040fe4000784c0ff */
[----:B------:R-:W-:Y:S01]  /*e36f0*/  LOP3.LUT P5, RZ, R57, 0x8000, RZ, 0xc0, !PT ;  /* 0x0000800039ff7812 */ /* 0x000fe200078ac0ff */
[----:B------:R-:W2:Y:S01]  /*e3700*/  LDL.LU.64 R12, [R1+0x3ba0] ;  /* 0x003ba000010c7983 */ /* 0x000ea20000300a00 */
[----:B0-----:R-:W-:-:S07]  /*e3710*/  PRMT R0, R44, 0x7773, RZ ;  /* 0x000077732c007816 */ /* 0x001fce00000000ff */
        /* <DEDUP_REMOVED lines=47> */
[C---:B------:R-:W-:Y:S01]  /*e3a10*/  LOP3.LUT P6, RZ, R57.reuse, 0x80, RZ, 0xc0, !PT ;  /* 0x0000008039ff7812 */ /* 0x040fe200078cc0ff */
[----:B---3--:R0:W-:Y:S04]  /*e3a20*/  @P3 STG.E.U8 desc[UR44][R54.64], R0 ;  /* 0x0000000036003986 */ /* 0x0081e8000c10112c */
[----:B0-----:R-:W3:Y:S04]  /*e3a30*/  LDL.LU.64 R54, [R1+0x1550] ;  /* 0x0015500001367983 */ /* 0x001ee80000300a00 */
[----:B------:R-:W3:Y:S04]  /*e3a40*/  LDL.LU R44, [R1+0x1cc] ;  /* 0x0001cc00012c7983 */ /* 0x000ee80000300800 */
[----:B------:R-:W3:Y:S04]  /*e3a50*/  LDL.LU.64 R2, [R1+0x1548] ;  /* 0x0015480001027983 */ /* 0x000ee80000300a00 */
[----:B------:R-:W3:Y:S04]  /*e3a60*/  LDL.LU.64 R58, [R1+0x1578] ;  /* 0x00157800013a7983 */ /* 0x000ee80000300a00 */
[----:B------:R-:W3:Y:S01]  /*e3a70*/  LDL.LU.64 R60, [R1+0x1598] ;  /* 0x00159800013c7983 */ /* 0x000ee20000300a00 */
[----:B------:R-:W-:-:S02]  /*e3a80*/  LOP3.LUT P0, RZ, R57, 0x2000, RZ, 0xc0, !PT ;  /* 0x0000200039ff7812 */ /* 0x000fc4000780c0ff */
[----:B------:R-:W-:Y:S02]  /*e3a90*/  LOP3.LUT R4, R4, 0xfdffffff, RZ, 0xc0, !PT ;  /* 0xfdffffff04047812 */ /* 0x000fe400078ec0ff */
[----:B------:R-:W-:Y:S02]  /*e3aa0*/  LOP3.LUT P2, RZ, R57, 0x1000, RZ, 0xc0, !PT ;  /* 0x0000100039ff7812 */ /* 0x000fe4000784c0ff */
[----:B------:R-:W-:Y:S01]  /*e3ab0*/  PRMT R0, R33, 0x7772, RZ ;  /* 0x0000777221007816 */ /* 0x000fe200000000ff */
[----:B------:R-:W3:Y:S01]  /*e3ac0*/  LDL.LU.64 R40, [R1+0x1590] ;  /* 0x0015900001287983 */ /* 0x000ee20000300a00 */
[----:B------:R-:W-:Y:S02]  /*e3ad0*/  @P6 LOP3.LUT R4, R4, 0x2000000, RZ, 0xfc, !PT ;  /* 0x0200000004046812 */ /* 0x000fe400078efcff */
[----:B------:R-:W-:Y:S02]  /*e3ae0*/  LOP3.LUT P6, RZ, R57, 0x100, RZ, 0xc0, !PT ;  /* 0x0000010039ff7812 */ /* 0x000fe400078cc0ff */
[----:B------:R-:W-:Y:S01]  /*e3af0*/  LOP3.LUT R4, R4, 0xfbffffff, RZ, 0xc0, !PT ;  /* 0xfbffffff04047812 */ /* 0x000fe200078ec0ff */
[----:B--2---:R0:W-:Y:S10]  /*e3b00*/  @P0 STG.E.U8 desc[UR44][R10.64], R0 ;  /* 0x000000000a000986 */ /* 0x0041f4000c10112c */
[----:B------:R-:W-:-:S02]  /*e3b10*/  @P6 LOP3.LUT R4, R4, 0x4000000, RZ, 0xfc, !PT ;  /* 0x0400000004046812 */ /* 0x000fc400078efcff */
[----:B------:R-:W-:Y:S02]  /*e3b20*/  LOP3.LUT P6, RZ, R57, 0x200, RZ, 0xc0, !PT ;  /* 0x0000020039ff7812 */ /* 0x000fe400078cc0ff */
[----:B0-----:R-:W-:-:S05]  /*e3b30*/  PRMT R0, R33, 0x7773, RZ ;  /* 0x0000777321007816 */ /* 0x001fca00000000ff */
[----:B----4-:R0:W-:Y:S01]  /*e3b40*/  @P2 STG.E.U8 desc[UR44][R46.64], R0 ;  /* 0x000000002e002986 */ /* 0x0101e2000c10112c */
[C---:B------:R-:W-:Y:S02]  /*e3b50*/  LOP3.LUT P5, RZ, R57.reuse, 0x800, RZ, 0xc0, !PT ;  /* 0x0000080039ff7812 */ /* 0x040fe400078ac0ff */
[----:B------:R-:W-:Y:S01]  /*e3b60*/  LOP3.LUT R4, R4, 0xf7ffffff, RZ, 0xc0, !PT ;  /* 0xf7ffffff04047812 */ /* 0x000fe200078ec0ff */
[----:B0-----:R-:W2:Y:S04]  /*e3b70*/  LDL.LU R46, [R1+0x1bc] ;  /* 0x0001bc00012e7983 */ /* 0x001ea80000300800 */
[----:B------:R-:W4:Y:S01]  /*e3b80*/  LDL.LU.64 R6, [R1+0x1588] ;  /* 0x0015880001067983 */ /* 0x000f220000300a00 */
[----:B------:R-:W-:Y:S02]  /*e3b90*/  @P6 LOP3.LUT R4, R4, 0x8000000, RZ, 0xfc, !PT ;  /* 0x0800000004046812 */ /* 0x000fe400078efcff */
[----:B------:R-:W-:-:S02]  /*e3ba0*/  LOP3.LUT P6, RZ, R57, 0x400, RZ, 0xc0, !PT ;  /* 0x0000040039ff7812 */ /* 0x000fc400078cc0ff */
[C---:B------:R-:W-:Y:S01]  /*e3bb0*/  PRMT R0, R5.reuse, 0x7770, RZ ;  /* 0x0000777005007816 */ /* 0x040fe200000000ff */
[----:B------:R-:W4:Y:S04]  /*e3bc0*/  LDL.LU.64 R8, [R1+0x15b8] ;  /* 0x0015b80001087983 */ /* 0x000f280000300a00 */
        /* <DEDUP_REMOVED lines=59> */
[----:B------:R-:W-:-:S03]  /*e3f80*/  LOP3.LUT P3, RZ, R56, 0x8000000, RZ, 0xc0, !PT ;  /* 0x0800000038ff7812 */ /* 0x000fc6000786c0ff */
[----:B------:R-:W4:Y:S01]  /*e3f90*/  LDL.LU.64 R46, [R1+0x1678] ;  /* 0x00167800012e7983 */ /* 0x000f220000300a00 */
        /* <DEDUP_REMOVED lines=19> */
[----:B------:R-:W2:Y:S04]  /*e40d0*/  LDL.LU R44, [R1+0x14] ;  /* 0x00001400012c7983 */ /* 0x000ea80000300800 */
[----:B------:R-:W2:Y:S04]  /*e40e0*/  LDL.LU.64 R2, [R1+0x1690] ;  /* 0x0016900001027983 */ /* 0x000ea80000300a00 */
[----:B------:R-:W2:Y:S04]  /*e40f0*/  LDL.LU.64 R58, [R1+0x1688] ;  /* 0x00168800013a7983 */ /* 0x000ea80000300a00 */
[----:B------:R-:W2:Y:S01]  /*e4100*/  LDL.LU.64 R60, [R1+0x16b8] ;  /* 0x0016b800013c7983 */ /* 0x000ea20000300a00 */
[----:B------:R-:W-:-:S03]  /*e4110*/  LOP3.LUT R4, R4, 0xfffdffff, RZ, 0xc0, !PT ;  /* 0xfffdffff04047812 */ /* 0x000fc600078ec0ff */
[----:B------:R-:W2:Y:S01]  /*e4120*/  LDL.LU.64 R40, [R1+0x16d8] ;  /* 0x0016d80001287983 */ /* 0x000ea20000300a00 */
[C---:B------:R-:W-:Y:S02]  /*e4130*/  LOP3.LUT P0, RZ, R56.reuse, 0x4000000, RZ, 0xc0, !PT ;  /* 0x0400000038ff7812 */ /* 0x040fe4000780c0ff */
[----:B------:R-:W-:Y:S02]  /*e4140*/  LOP3.LUT P2, RZ, R56, 0x2000000, RZ, 0xc0, !PT ;  /* 0x0200000038ff7812 */ /* 0x000fe4000784c0ff */
[----:B------:R-:W-:Y:S02]  /*e4150*/  @P6 LOP3.LUT R4, R4, 0x20000, RZ, 0xfc, !PT ;  /* 0x0002000004046812 */ /* 0x000fe400078efcff */
[----:B------:R-:W-:Y:S02]  /*e4160*/  LOP3.LUT P6, RZ, R56, 0x200000, RZ, 0xc0, !PT ;  /* 0x0020000038ff7812 */ /* 0x000fe400078cc0ff */
[----:B------:R-:W-:Y:S01]  /*e4170*/  PRMT R0, R39, 0x7771, RZ ;  /* 0x0000777127007816 */ /* 0x000fe200000000ff */
[----:B------:R-:W2:Y:S01]  /*e4180*/  LDL.LU R38, [R1+0x38] ;  /* 0x0000380001267983 */ /* 0x000ea20000300800 */
[----:B------:R-:W-:-:S03]  /*e4190*/  LOP3.LUT R4, R4, 0xfffbffff, RZ, 0xc0, !PT ;  /* 0xfffbffff04047812 */ /* 0x000fc600078ec0ff */
[----:B------:R-:W2:Y:S01]  /*e41a0*/  LDL.LU.64 R6, [R1+0x16d0] ;  /* 0x0016d00001067983 */ /* 0x000ea20000300a00 */
[----:B------:R-:W-:-:S03]  /*e41b0*/  LOP3.LUT P5, RZ, R56, 0x1000000, RZ, 0xc0, !PT ;  /* 0x0100000038ff7812 */ /* 0x000fc600078ac0ff */
[----:B------:R-:W2:Y:S02]  /*e41c0*/  LDL.LU.64 R8, [R1+0x16c8] ;  /* 0x0016c80001087983 */ /* 0x000ea40000300a00 */
        /* <DEDUP_REMOVED lines=65> */
[----:B------:R-:W4:Y:S04]  /*e45e0*/  LDL.LU.64 R10, [R1+0x1790] ;  /* 0x00179000010a7983 */ /* 0x000f280000300a00 */
[----:B------:R-:W4:Y:S04]  /*e45f0*/  LDL.LU R33, [R1+0x3c] ;  /* 0x00003c0001217983 */ /* 0x000f280000300800 */
[----:B------:R-:W4:Y:S04]  /*e4600*/  LDL.LU.64 R34, [R1+0x1788] ;  /* 0x0017880001227983 */ /* 0x000f280000300a00 */
        /* <DEDUP_REMOVED lines=8> */
[C---:B------:R-:W-:Y:S02]  /*e4690*/  LOP3.LUT P0, RZ, R56.reuse, 0x20, RZ, 0xc0, !PT ;  /* 0x0000002038ff7812 */ /* 0x040fe4000780c0ff */
[----:B------:R-:W-:-:S03]  /*e46a0*/  LOP3.LUT P5, RZ, R56, 0x10, RZ, 0xc0, !PT ;  /* 0x0000001038ff7812 */ /* 0x000fc600078ac0ff */
        /* <DEDUP_REMOVED lines=18> */
[----:B----4-:R-:W-:-:S05]  /*e47d0*/  PRMT R0, R33, 0x7770, RZ ;  /* 0x0000777021007816 */ /* 0x010fca00000000ff */
[----:B------:R0:W-:Y:S04]  /*e47e0*/  @P2 STG.E.U8 desc[UR44][R8.64], R0 ;  /* 0x0000000008002986 */ /* 0x0001e8000c10112c */
[----:B------:R-:W-:Y:S02]  /*e47f0*/  @P6 LOP3.LUT R4, R4, 0x400, RZ, 0xfc, !PT ;  /* 0x0000040004046812 */ /* 0x000fe400078efcff */
[----:B------:R-:W-:Y:S02]  /*e4800*/  LOP3.LUT P6, RZ, R56, 0x4, RZ, 0xc0, !PT ;  /* 0x0000000438ff7812 */ /* 0x000fe400078cc0ff */
[----:B0-----:R-:W-:Y:S02]  /*e4810*/  PRMT R0, R33, 0x7771, RZ ;  /* 0x0000777121007816 */ /* 0x001fe400000000ff */
[----:B------:R-:W-:Y:S01]  /*e4820*/  LOP3.LUT R4, R4, 0xfffff7ff, RZ, 0xc0, !PT ;  /* 0xfffff7ff04047812 */ /* 0x000fe200078ec0ff */
[----:B------:R-:W2:Y:S04]  /*e4830*/  LDL.LU R8, [R1] ;  /* 0x0000000001087983 */ /* 0x000ea80000300800 */
[----:B------:R0:W-:Y:S04]  /*e4840*/  @P3 STG.E.U8 desc[UR44][R6.64], R0 ;  /* 0x0000000006003986 */ /* 0x0001e8000c10112c */
[----:B------:R-:W4:Y:S04]  /*e4850*/  LDL.LU.64 R58, [R1+0x17c0] ;  /* 0x0017c000013a7983 */ /* 0x000f280000300a00 */
[----:B------:R-:W4:Y:S01]  /*e4860*/  LDL.LU.64 R60, [R1+0x17f0] ;  /* 0x0017f000013c7983 */ /* 0x000f220000300a00 */
[----:B------:R-:W-:-:S02]  /*e4870*/  @P6 LOP3.LUT R4, R4, 0x800, RZ, 0xfc, !PT ;  /* 0x0000080004046812 */ /* 0x000fc400078efcff */
[----:B------:R-:W-:Y:S01]  /*e4880*/  LOP3.LUT P6, RZ, R56, 0x8, RZ, 0xc0, !PT ;  /* 0x0000000838ff7812 */ /* 0x000fe200078cc0ff */
[----:B------:R-:W4:Y:S01]  /*e4890*/  LDL.LU.64 R40, [R1+0x1810] ;  /* 0x0018100001287983 */ /* 0x000f220000300a00 */
[----:B0-----:R-:W-:-:S03]  /*e48a0*/  PRMT R0, R33, 0x7772, RZ ;  /* 0x0000777221007816 */ /* 0x001fc600000000ff */
        /* <DEDUP_REMOVED lines=21> */
[----:B------:R0:W-:Y:S04]  /*e4a00*/  @P6 STG.E.U8 desc[UR44][R12.64], R0 ;  /* 0x000000000c006986 */ /* 0x0001e8000c10112c */
[----:B0-----:R-:W3:Y:S01]  /*e4a10*/  LDL.LU.64 R12, [R1+0x3b80] ;  /* 0x003b8000010c7983 */ /* 0x001ee20000300a00 */
[----:B------:R-:W-:-:S02]  /*e4a20*/  LOP3.LUT P6, RZ, R4, 0x100, RZ, 0xc0, !PT ;  /* 0x0000010004ff7812 */ /* 0x000fc400078cc0ff */
[C---:B------:R-:W-:Y:S02]  /*e4a30*/  LOP3.LUT P1, RZ, R55.reuse, 0x8000000, RZ, 0xc0, !PT ;  /* 0x0800000037ff7812 */ /* 0x040fe4000782c0ff */
[C---:B------:R-:W-:Y:S02]  /*e4a40*/  LOP3.LUT P4, RZ, R55.reuse, 0x4000000, RZ, 0xc0, !PT ;  /* 0x0400000037ff7812 */ /* 0x040fe4000788c0ff */
[C---:B------:R-:W-:Y:S02]  /*e4a50*/  LOP3.LUT P2, RZ, R55.reuse, 0x2000000, RZ, 0xc0, !PT ;  /* 0x0200000037ff7812 */ /* 0x040fe4000784c0ff */
[C---:B------:R-:W-:Y:S02]  /*e4a60*/  LOP3.LUT P3, RZ, R55.reuse, 0x1000000, RZ, 0xc0, !PT ;  /* 0x0100000037ff7812 */ /* 0x040fe4000786c0ff */
[----:B------:R-:W-:Y:S02]  /*e4a70*/  LOP3.LUT P0, RZ, R55, 0x800000, RZ, 0xc0, !PT ;  /* 0x0080000037ff7812 */ /* 0x000fe4000780c0ff */
[----:B--2---:R-:W-:-:S05]  /*e4a80*/  PRMT R0, R8, 0x7770, RZ ;  /* 0x0000777008007816 */ /* 0x004fca00000000ff */
        /* <DEDUP_REMOVED lines=10> */
[----:B------:R-:W-:-:S03]  /*e4b30*/  LOP3.LUT P5, RZ, R55, 0x400000, RZ, 0xc0, !PT ;  /* 0x0040000037ff7812 */ /* 0x000fc600078ac0ff */
[----:B0-----:R-:W2:Y:S01]  /*e4b40*/  LDL.LU.64 R6, [R1+0x1888] ;  /* 0x0018880001067983 */ /* 0x001ea20000300a00 */
[----:B---3--:R-:W-:-:S05]  /*e4b50*/  PRMT R0, R12, 0x7770, RZ ;  /* 0x000077700c007816 */ /* 0x008fca00000000ff */
[----:B------:R0:W-:Y:S02]  /*e4b60*/  @P1 STG.E.U8 desc[UR44][R10.64], R0 ;  /* 0x000000000a001986 */ /* 0x0001e4000c10112c */
[----:B0-----:R-:W-:-:S05]  /*e4b70*/  PRMT R0, R12, 0x7771, RZ ;  /* 0x000077710c007816 */ /* 0x001fca00000000ff */
[----:B------:R0:W-:Y:S02]  /*e4b80*/  @P4 STG.E.U8 desc[UR44][R32.64], R0 ;  /* 0x0000000020004986 */ /* 0x0001e4000c10112c */
[C---:B0-----:R-:W-:Y:S02]  /*e4b90*/  PRMT R0, R12.reuse, 0x7772, RZ ;  /* 0x000077720c007816 */ /* 0x041fe400000000ff */
[----:B------:R-:W-:-:S03]  /*e4ba0*/  PRMT R12, R12, 0x7773, RZ ;  /* 0x000077730c0c7816 */ /* 0x000fc600000000ff */
[----:B------:R0:W-:Y:S04]  /*e4bb0*/  @P2 STG.E.U8 desc[UR44][R34.64], R0 ;  /* 0x0000000022002986 */ /* 0x0001e8000c10112c */
[----:B------:R-:W-:Y:S01]  /*e4bc0*/  @P3 STG.E.U8 desc[UR44][R36.64], R12 ;  /* 0x0000000c24003986 */ /* 0x000fe2000c10112c */
[----:B0-----:R-:W-:-:S05]  /*e4bd0*/  PRMT R0, R9, 0x7770, RZ ;  /* 0x0000777009007816 */ /* 0x001fca00000000ff */
[----:B------:R0:W-:Y:S02]  /*e4be0*/  @P0 STG.E.U8 desc[UR44][R38.64], R0 ;  /* 0x0000000026000986 */ /* 0x0001e4000c10112c */
[----:B0-----:R-:W-:-:S05]  /*e4bf0*/  PRMT R0, R9, 0x7771, RZ ;  /* 0x0000777109007816 */ /* 0x001fca00000000ff */
[----:B------:R0:W-:Y:S04]  /*e4c00*/  @P5 STG.E.U8 desc[UR44][R46.64], R0 ;  /* 0x000000002e005986 */ /* 0x0001e8000c10112c */
[----:B0-----:R-:W3:Y:S04]  /*e4c10*/  LDL.LU.64 R46, [R1+0x1880] ;  /* 0x00188000012e7983 */ /* 0x001ee80000300a00 */
[----:B------:R-:W4:Y:S04]  /*e4c20*/  LDL.LU.64 R10, [R1+0x1080] ;  /* 0x00108000010a7983 */ /* 0x000f280000300a00 */
[----:B------:R-:W4:Y:S04]  /*e4c30*/  LDL.LU.64 R32, [R1+0x18a8] ;  /* 0x0018a80001207983 */ /* 0x000f280000300a00 */
[----:B------:R-:W4:Y:S04]  /*e4c40*/  LDL.LU.64 R34, [R1+0x18c8] ;  /* 0x0018c80001227983 */ /* 0x000f280000300a00 */
[----:B------:R-:W4:Y:S04]  /*e4c50*/  LDL.LU.64 R36, [R1+0x18c0] ;  /* 0x0018c00001247983 */ /* 0x000f280000300a00 */
[----:B------:R-:W4:Y:S01]  /*e4c60*/  LDL.LU.64 R38, [R1+0x18b8] ;  /* 0x0018b80001267983 */ /* 0x000f220000300a00 */
[----:B------:R-:W-:-:S02]  /*e4c70*/  LOP3.LUT P2, RZ, R55, 0x200000, RZ, 0xc0, !PT ;  /* 0x0020000037ff7812 */ /* 0x000fc4000784c0ff */
[----:B------:R-:W-:Y:S01]  /*e4c80*/  LOP3.LUT P3, RZ, R55, 0x100000, RZ, 0xc0, !PT ;  /* 0x0010000037ff7812 */ /* 0x000fe2000786c0ff */
[----:B------:R-:W4:Y:S01]  /*e4c90*/  LDL.LU.64 R60, [R1+0x1908] ;  /* 0x00190800013c7983 */ /* 0x000f220000300a00 */
[----:B------:R-:W-:-:S09]  /*e4ca0*/  PRMT R0, R9, 0x7772, RZ ;  /* 0x0000777209007816 */ /* 0x000fd200000000ff */
[----:B--2---:R0:W-:Y:S02]  /*e4cb0*/  @P2 STG.E.U8 desc[UR44][R6.64], R0 ;  /* 0x0000000006002986 */ /* 0x0041e4000c10112c */
[----:B0-----:R-:W-:Y:S02]  /*e4cc0*/  PRMT R0, R9, 0x7773, RZ ;  /* 0x0000777309007816 */ /* 0x001fe400000000ff */
[C---:B------:R-:W-:Y:S02]  /*e4cd0*/  LOP3.LUT P6, RZ, R55.reuse, 0x200, RZ, 0xc0, !PT ;  /* 0x0000020037ff7812 */ /* 0x040fe400078cc0ff */
[----:B------:R-:W-:Y:S02]  /*e4ce0*/  LOP3.LUT P1, RZ, R55, 0x8000, RZ, 0xc0, !PT ;  /* 0x0000800037ff7812 */ /* 0x000fe4000782c0ff */
[----:B------:R-:W-:Y:S02]  /*e4cf0*/  LOP3.LUT R43, R43, 0x7fffffff, RZ, 0xc0, !PT ;  /* 0x7fffffff2b2b7812 */ /* 0x000fe400078ec0ff */
[----:B------:R-:W-:-:S07]  /*e4d00*/  LOP3.LUT R4, R4, 0xffffffef, RZ, 0xc0, !PT ;  /* 0xffffffef04047812 */ /* 0x000fce00078ec0ff */
[----:B------:R-:W-:Y:S02]  /*e4d10*/  @P6 LOP3.LUT R43, R43, 0x80000000, RZ, 0xfc, !PT ;  /* 0x800000002b2b6812 */ /* 0x000fe400078efcff */
[----:B------:R-:W-:Y:S02]  /*e4d20*/  LOP3.LUT P6, RZ, R55, 0x400, RZ, 0xc0, !PT ;  /* 0x0000040037ff7812 */ /* 0x000fe400078cc0ff */
[----:B------:R-:W-:-:S04]  /*e4d30*/  @P1 LOP3.LUT R4, R4, 0x10, RZ, 0xfc, !PT ;  /* 0x0000001004041812 */ /* 0x000fc800078efcff */
[----:B------:R-:W-:-:S07]  /*e4d40*/  LOP3.LUT R4, R4, 0xfffffffe, RZ, 0xc0, !PT ;  /* 0xfffffffe04047812 */ /* 0x000fce00078ec0ff */
[----:B------:R-:W-:Y:S02]  /*e4d50*/  @P6 LOP3.LUT R4, R4, 0x1, RZ, 0xfc, !PT ;  /* 0x0000000104046812 */ /* 0x000fe400078efcff */
[C---:B------:R-:W-:Y:S02]  /*e4d60*/  LOP3.LUT P6, RZ, R55.reuse, 0x800, RZ, 0xc0, !PT ;  /* 0x0000080037ff7812 */ /* 0x040fe400078cc0ff */
[----:B------:R-:W-:Y:S02]  /*e4d70*/  LOP3.LUT R4, R4, 0xfffffffd, RZ, 0xc0, !PT ;  /* 0xfffffffd04047812 */ /* 0x000fe400078ec0ff */
[----:B------:R-:W-:-:S09]  /*e4d80*/  LOP3.LUT P4, RZ, R55, 0x80000, RZ, 0xc0, !PT ;  /* 0x0008000037ff7812 */ /* 0x000fd2000788c0ff */
[----:B------:R-:W-:Y:S02]  /*e4d90*/  @P6 LOP3.LUT R4, R4, 0x2, RZ, 0xfc, !PT ;  /* 0x0000000204046812 */ /* 0x000fe400078efcff */
[C---:B------:R-:W-:Y:S01]  /*e4da0*/  LOP3.LUT P6, RZ, R55.reuse, 0x1000, RZ, 0xc0, !PT ;  /* 0x0000100037ff7812 */ /* 0x040fe200078cc0ff */
[----:B---3--:R0:W-:Y:S04]  /*e4db0*/  @P3 STG.E.U8 desc[UR44][R46.64], R0 ;  /* 0x000000002e003986 */ /* 0x0081e8000c10112c */
[----:B0-----:R-:W2:Y:S01]  /*e4dc0*/  LDL.LU.64 R46, [R1+0x1900] ;  /* 0x00190000012e7983 */ /* 0x001ea20000300a00 */
[----:B------:R-:W-:Y:S02]  /*e4dd0*/  LOP3.LUT R4, R4, 0xfffffffb, RZ, 0xc0, !PT ;  /* 0xfffffffb04047812 */ /* 0x000fe400078ec0ff */
[----:B------:R-:W-:-:S02]  /*e4de0*/  LOP3.LUT P0, RZ, R55, 0x40000, RZ, 0xc0, !PT ;  /* 0x0004000037ff7812 */ /* 0x000fc4000780c0ff */
[----:B------:R-:W-:Y:S02]  /*e4df0*/  PRMT R0, R13, 0x7770, RZ ;  /* 0x000077700d007816 */ /* 0x000fe400000000ff */
[C---:B------:R-:W-:Y:S02]  /*e4e00*/  LOP3.LUT P5, RZ, R55.reuse, 0x20000, RZ, 0xc0, !PT ;  /* 0x0002000037ff7812 */ /* 0x040fe400078ac0ff */
[----:B------:R-:W-:Y:S02]  /*e4e10*/  @P6 LOP3.LUT R4, R4, 0x4, RZ, 0xfc, !PT ;  /* 0x0000000404046812 */ /* 0x000fe400078efcff */
[C---:B------:R-:W-:Y:S02]  /*e4e20*/  LOP3.LUT P6, RZ, R55.reuse, 0x2000, RZ, 0xc0, !PT ;  /* 0x0000200037ff7812 */ /* 0x040fe400078cc0ff */
[----:B------:R-:W-:Y:S01]  /*e4e30*/  LOP3.LUT P1, RZ, R55, 0x10000, RZ, 0xc0, !PT ;  /* 0x0001000037ff7812 */ /* 0x000fe2000782c0ff */
[----:B----4-:R0:W-:Y:S01]  /*e4e40*/  @P4 STG.E.U8 desc[UR44][R10.64], R0 ;  /* 0x000000000a004986 */ /* 0x0101e2000c10112c */
[----:B------:R-:W-:-:S03]  /*e4e50*/  LOP3.LUT R4, R4, 0xfffffff7, RZ, 0xc0, !PT ;  /* 0xfffffff704047812 */ /* 0x000fc600078ec0ff */
[----:B------:R-:W3:Y:S04]  /*e4e60*/  LDL.LU.64 R40, [R1+0x18f8] ;  /* 0x0018f80001287983 */ /* 0x000ee80000300a00 */
[----:B------:R-:W4:Y:S04]  /*e4e70*/  LDL.LU.64 R6, [R1+0x1928] ;  /* 0x0019280001067983 */ /* 0x000f280000300a00 */
[----:B------:R-:W4:Y:S01]  /*e4e80*/  LDL.LU.64 R8, [R1+0x1948] ;  /* 0x0019480001087983 */ /* 0x000f220000300a00 */
[C---:B0-----:R-:W-:Y:S02]  /*e4e90*/  PRMT R0, R13.reuse, 0x7771, RZ ;  /* 0x000077710d007816 */ /* 0x041fe400000000ff */
[----:B------:R-:W-:Y:S01]  /*e4ea0*/  @P6 LOP3.LUT R4, R4, 0x8, RZ, 0xfc, !PT ;  /* 0x0000000804046812 */ /* 0x000fe200078efcff */
[----:B------:R-:W4:Y:S04]  /*e4eb0*/  LDL.LU.64 R10, [R1+0x1940] ;  /* 0x00194000010a7983 */ /* 0x000f280000300a00 */
[----:B------:R0:W-:Y:S02]  /*e4ec0*/  @P0 STG.E.U8 desc[UR44][R32.64], R0 ;  /* 0x0000000020000986 */ /* 0x0001e4000c10112c */
[----:B0-----:R-:W-:-:S02]  /*e4ed0*/  PRMT R0, R13, 0x7772, RZ ;  /* 0x000077720d007816 */ /* 0x001fc400000000ff */
[----:B------:R-:W-:Y:S02]  /*e4ee0*/  PRMT R13, R13, 0x7773, RZ ;  /* 0x000077730d0d7816 */ /* 0x000fe400000000ff */
[----:B------:R-:W-:Y:S01]  /*e4ef0*/  LOP3.LUT P6, RZ, R55, 0x4000, RZ, 0xc0, !PT ;  /* 0x0000400037ff7812 */ /* 0x000fe200078cc0ff */
[----:B------:R-:W4:Y:S04]  /*e4f00*/  LDL.LU.64 R32, [R1+0x1938] ;  /* 0x0019380001207983 */ /* 0x000f280000300a00 */
[----:B------:R0:W-:Y:S04]  /*e4f10*/  @P5 STG.E.U8 desc[UR44][R34.64], R0 ;  /* 0x0000000022005986 */ /* 0x0001e8000c10112c */
[----:B------:R1:W-:Y:S01]  /*e4f20*/  @P1 STG.E.U8 desc[UR44][R36.64], R13 ;  /* 0x0000000d24001986 */ /* 0x0003e2000c10112c */
[----:B------:R-:W-:-:S02]  /*e4f30*/  LOP3.LUT P1, RZ, R4, 0x10, RZ, 0xc0, !PT ;  /* 0x0000001004ff7812 */ /* 0x000fc4000782c0ff */
[C---:B0-----:R-:W-:Y:S01]  /*e4f40*/  PRMT R0, R54.reuse, 0x7770, RZ ;  /* 0x0000777036007816 */ /* 0x041fe200000000ff */
[----:B------:R-:W4:Y:S04]  /*e4f50*/  LDL.LU.64 R34, [R1+0x1968] ;  /* 0x0019680001227983 */ /* 0x000f280000300a00 */
[----:B-1----:R-:W4:Y:S06]  /*e4f60*/  LDL.LU.64 R36, [R1+0x1978] ;  /* 0x0019780001247983 */ /* 0x002f2c0000300a00 */
[----:B------:R0:W-:Y:S02]  /*e4f70*/  @P1 STG.E.U8 desc[UR44][R38.64], R0 ;  /* 0x0000000026001986 */ /* 0x0001e4000c10112c */
[----:B0-----:R-:W-:-:S05]  /*e4f80*/  PRMT R0, R54, 0x7771, RZ ;  /* 0x0000777136007816 */ /* 0x001fca00000000ff */
[----:B------:R0:W-:Y:S04]  /*e4f90*/  @P6 STG.E.U8 desc[UR44][R14.64], R0 ;  /* 0x000000000e006986 */ /* 0x0001e8000c10112c */
[----:B0-----:R-:W3:Y:S01]  /*e4fa0*/  LDL.LU.64 R14, [R1+0x3b78] ;  /* 0x003b7800010e7983 */ /* 0x001ee20000300a00 */
[----:B------:R-:W-:Y:S02]  /*e4fb0*/  LOP3.LUT P6, RZ, R4, 0x8, RZ, 0xc0, !PT ;  /* 0x0000000804ff7812 */ /* 0x000fe400078cc0ff */
[----:B------:R-:W-:Y:S01]  /*e4fc0*/  PRMT R0, R54, 0x7772, RZ ;  /* 0x0000777236007816 */ /* 0x000fe200000000ff */
[----:B------:R-:W4:Y:S10]  /*e4fd0*/  LDL.LU.64 R38, [R1+0x1090] ;  /* 0x0010900001267983 */ /* 0x000f340000300a00 */
[----:B------:R0:W-:Y:S01]  /*e4fe0*/  @P6 STG.E.U8 desc[UR44][R60.64], R0 ;  /* 0x000000003c006986 */ /* 0x0001e2000c10112c */
[----:B------:R-:W-:-:S02]  /*e4ff0*/  LOP3.LUT P6, RZ, R4, 0x4, RZ, 0xc0, !PT ;  /* 0x0000000404ff7812 */ /* 0x000fc400078cc0ff */
[----:B0-----:R-:W-:Y:S02]  /*e5000*/  PRMT R0, R54, 0x7773, RZ ;  /* 0x0000777336007816 */ /* 0x001fe400000000ff */
[----:B------:R-:W4:Y:S09]  /*e5010*/  LDL.LU R54, [R1+0x3b74] ;  /* 0x003b740001367983 */ /* 0x000f320000300800 */
[----:B--2---:R0:W-:Y:S04]  /*e5020*/  @P6 STG.E.U8 desc[UR44][R46.64], R0 ;  /* 0x000000002e006986 */ /* 0x0041e8000c10112c */
[----:B0-----:R-:W2:Y:S01]  /*e5030*/  LDL.LU.64 R46, [R1+0x19b8] ;  /* 0x0019b800012e7983 */ /* 0x001ea20000300a00 */
[----:B------:R-:W-:-:S02]  /*e5040*/  LOP3.LUT P6, RZ, R4, 0x2, RZ, 0xc0, !PT ;  /* 0x0000000204ff7812 */ /* 0x000fc400078cc0ff */
[C---:B------:R-:W-:Y:S02]  /*e5050*/  LOP3.LUT P2, RZ, R55.reuse, 0x100, RZ, 0xc0, !PT ;  /* 0x0000010037ff7812 */ /* 0x040fe4000784c0ff */
[C---:B------:R-:W-:Y:S02]  /*e5060*/  LOP3.LUT P3, RZ, R55.reuse, 0x80, RZ, 0xc0, !PT ;  /* 0x0000008037ff7812 */ /* 0x040fe4000786c0ff */
[C---:B------:R-:W-:Y:S02]  /*e5070*/  LOP3.LUT P4, RZ, R55.reuse, 0x40, RZ, 0xc0, !PT ;  /* 0x0000004037ff7812 */ /* 0x040fe4000788c0ff */
[C---:B------:R-:W-:Y:S02]  /*e5080*/  LOP3.LUT P0, RZ, R55.reuse, 0x20, RZ, 0xc0, !PT ;  /* 0x0000002037ff7812 */ /* 0x040fe4000780c0ff */
[C---:B------:R-:W-:Y:S02]  /*e5090*/  LOP3.LUT P5, RZ, R55.reuse, 0x10, RZ, 0xc0, !PT ;  /* 0x0000001037ff7812 */ /* 0x040fe400078ac0ff */
[----:B------:R-:W-:-:S02]  /*e50a0*/  LOP3.LUT P1, RZ, R55, 0x8, RZ, 0xc0, !PT ;  /* 0x0000000837ff7812 */ /* 0x000fc4000782c0ff */
[----:B---3--:R-:W-:-:S05]  /*e50b0*/  PRMT R0, R14, 0x7770, RZ ;  /* 0x000077700e007816 */ /* 0x008fca00000000ff */
[----:B------:R0:W-:Y:S01]  /*e50c0*/  @P6 STG.E.U8 desc[UR44][R40.64], R0 ;  /* 0x0000000028006986 */ /* 0x0001e2000c10112c */
[----:B------:R-:W-:Y:S02]  /*e50d0*/  LOP3.LUT P6, RZ, R4, 0x1, RZ, 0xc0, !PT ;  /* 0x0000000104ff7812 */ /* 0x000fe400078cc0ff */
[----:B0-----:R-:W-:-:S11]  /*e50e0*/  PRMT R0, R14, 0x7771, RZ ;  /* 0x000077710e007816 */ /* 0x001fd600000000ff */
[----:B----4-:R0:W-:Y:S01]  /*e50f0*/  @P6 STG.E.U8 desc[UR44][R6.64], R0 ;  /* 0x0000000006006986 */ /* 0x0101e2000c10112c */
[----:B------:R-:W-:Y:S02]  /*e5100*/  LOP3.LUT P6, RZ, R43, 0x80000000, RZ, 0xc0, !PT ;  /* 0x800000002bff7812 */ /* 0x000fe400078cc0ff */
[C---:B0-----:R-:W-:Y:S02]  /*e5110*/  PRMT R0, R14.reuse, 0x7772, RZ ;  /* 0x000077720e007816 */ /* 0x041fe400000000ff */
[----:B------:R-:W-:-:S09]  /*e5120*/  PRMT R14, R14, 0x7773, RZ ;  /* 0x000077730e0e7816 */ /* 0x000fd200000000ff */
[----:B------:R0:W-:Y:S04]  /*e5130*/  @P6 STG.E.U8 desc[UR44][R8.64], R0 ;  /* 0x0000000008006986 */ /* 0x0001e8000c10112c */
[----:B------:R-:W-:Y:S01]  /*e5140*/  @P2 STG.E.U8 desc[UR44][R10.64], R14 ;  /* 0x0000000e0a002986 */ /* 0x000fe2000c10112c */
[----:B0-----:R-:W-:-:S05]  /*e5150*/  PRMT R0, R42, 0x7770, RZ ;  /* 0x000077702a007816 */ /* 0x001fca00000000ff */
[----:B------:R0:W-:Y:S01]  /*e5160*/  @P3 STG.E.U8 desc[UR44][R32.64], R0 ;  /* 0x0000000020003986 */ /* 0x0001e2000c10112c */
[----:B------:R-:W-:Y:S02]  /*e5170*/  LOP3.LUT P6, RZ, R55, 0x4, RZ, 0xc0, !PT ;  /* 0x0000000437ff7812 */ /* 0x000fe400078cc0ff */
[----:B0-----:R-:W-:Y:S02]  /*e5180*/  PRMT R0, R42, 0x7771, RZ ;  /* 0x000077712a007816 */ /* 0x001fe400000000ff */
[C---:B------:R-:W-:Y:S01]  /*e5190*/  PRMT R2, R15.reuse, 0x7770, RZ ;  /* 0x000077700f027816 */ /* 0x040fe200000000ff */
[----:B------:R-:W3:Y:S04]  /*e51a0*/  LDL.LU.64 R32, [R1+0x1ae0] ;  /* 0x001ae00001207983 */ /* 0x000ee80000300a00 */
[----:B------:R0:W-:Y:S01]  /*e51b0*/  @P4 STG.E.U8 desc[UR44][R34.64], R0 ;  /* 0x0000000022004986 */ /* 0x0001e2000c10112c */
[----:B------:R-:W-:-:S02]  /*e51c0*/  PRMT R7, R15, 0x7771, RZ ;  /* 0x000077710f077816 */ /* 0x000fc400000000ff */
[----:B0-----:R-:W-:-:S05]  /*e51d0*/  PRMT R0, R42, 0x7772, RZ ;  /* 0x000077722a007816 */ /* 0x001fca00000000ff */
[----:B------:R0:W-:Y:S02]  /*e51e0*/  @P0 STG.E.U8 desc[UR44][R36.64], R0 ;  /* 0x0000000024000986 */ /* 0x0001e4000c10112c */
[----:B0-----:R-:W-:Y:S02]  /*e51f0*/  PRMT R0, R42, 0x7773, RZ ;  /* 0x000077732a007816 */ /* 0x001fe400000000ff */
[----:B------:R-:W4:Y:S04]  /*e5200*/  LDL.LU R42, [R1+0x3b70] ;  /* 0x003b7000012a7983 */ /* 0x000f280000300800 */
[----:B------:R-:W4:Y:S04]  /*e5210*/  LDL.LU.64 R34, [R1+0x1ad8] ;  /* 0x001ad80001227983 */ /* 0x000f280000300a00 */
[----:B------:R0:W-:Y:S04]  /*e5220*/  @P5 STG.E.U8 desc[UR44][R38.64], R0 ;  /* 0x0000000026005986 */ /* 0x0001e8000c10112c */
[----:B------:R-:W4:Y:S04]  /*e5230*/  LDL.LU.64 R36, [R1+0x1ad0] ;  /* 0x001ad00001247983 */ /* 0x000f280000300a00 */
[----:B0-----:R-:W4:Y:S04]  /*e5240*/  LDL.LU.64 R38, [R1+0x1b18] ;  /* 0x001b180001267983 */ /* 0x001f280000300a00 */
[----:B--2---:R0:W-:Y:S04]  /*e5250*/  @P1 STG.E.U8 desc[UR44][R46.64], R2 ;  /* 0x000000022e001986 */ /* 0x0041e8000c10112c */
[----:B------:R1:W-:Y:S04]  /*e5260*/  @P6 STG.E.U8 desc[UR44][R16.64], R7 ;  /* 0x0000000710006986 */ /* 0x0003e8000c10112c */
[----:B0-----:R-:W2:Y:S04]  /*e5270*/  LDL.LU.64 R46, [R1+0x1b10] ;  /* 0x001b1000012e7983 */ /* 0x001ea80000300a00 */
[----:B-1----:R-:W2:Y:S01]  /*e5280*/  LDL.LU.64 R16, [R1+0x3b68] ;  /* 0x003b680001107983 */ /* 0x002ea20000300a00 */
[----:B------:R-:W-:-:S02]  /*e5290*/  LOP3.LUT P2, RZ, R55, 0x2, RZ, 0xc0, !PT ;  /* 0x0000000237ff7812 */ /* 0x000fc4000784c0ff */
[----:B------:R-:W-:Y:S02]  /*e52a0*/  LOP3.LUT P3, RZ, R55, 0x1, RZ, 0xc0, !PT ;  /* 0x0000000137ff7812 */ /* 0x000fe4000786c0ff */
[C---:B------:R-:W-:Y:S02]  /*e52b0*/  LOP3.LUT P4, RZ, R54.reuse, 0x80000000, RZ, 0xc0, !PT ;  /* 0x8000000036ff7812 */ /* 0x040fe4000788c0ff */
[C---:B------:R-:W-:Y:S02]  /*e52c0*/  PRMT R7, R15.reuse, 0x7772, RZ ;  /* 0x000077720f077816 */ /* 0x040fe400000000ff */
[C---:B------:R-:W-:Y:S02]  /*e52d0*/  LOP3.LUT P0, RZ, R54.reuse, 0x40000000, RZ, 0xc0, !PT ;  /* 0x4000000036ff7812 */ /* 0x040fe4000780c0ff */
[----:B------:R-:W-:Y:S01]  /*e52e0*/  PRMT R15, R15, 0x7773, RZ ;  /* 0x000077730f0f7816 */ /* 0x000fe200000000ff */
[----:B------:R-:W2:Y:S04]  /*e52f0*/  LDL.LU.64 R56, [R1+0x1098] ;  /* 0x0010980001387983 */ /* 0x000ea80000300a00 */
[----:B------:R-:W2:Y:S04]  /*e5300*/  LDL.LU.64 R58, [R1+0x1b38] ;  /* 0x001b3800013a7983 */ /* 0x000ea80000300a00 */
[----:B------:R-:W2:Y:S04]  /*e5310*/  LDL.LU.64 R60, [R1+0x1b58] ;  /* 0x001b5800013c7983 */ /* 0x000ea80000300a00 */
[----:B------:R-:W2:Y:S04]  /*e5320*/  LDL.LU.64 R40, [R1+0x1b50] ;  /* 0x001b500001287983 */ /* 0x000ea80000300a00 */
[----:B------:R-:W2:Y:S04]  /*e5330*/  LDL.LU.64 R8, [R1+0x1b48] ;  /* 0x001b480001087983 */ /* 0x000ea80000300a00 */
[----:B------:R-:W2:Y:S01]  /*e5340*/  LDL.LU.64 R10, [R1+0x1b78] ;  /* 0x001b7800010a7983 */ /* 0x000ea20000300a00 */
[----:B------:R-:W-:-:S04]  /*e5350*/  LOP3.LUT P5, RZ, R54, 0x10000000, RZ, 0xc0, !PT ;  /* 0x1000000036ff7812 */ /* 0x000fc800078ac0ff */
[----:B------:R-:W-:Y:S02]  /*e5360*/  P2R R0, PR, RZ, 0x20 ;  /* 0x00000020ff007803 */ /* 0x000fe40000000000 */
[----:B------:R-:W-:Y:S01]  /*e5370*/  LOP3.LUT P5, RZ, R54, 0x20000000, RZ, 0xc0, !PT ;  /* 0x2000000036ff7812 */ /* 0x000fe200078ac0ff */
[----:B---3--:R2:W-:Y:S04]  /*e5380*/  @P2 STG.E.U8 desc[UR44][R32.64], R7 ;  /* 0x0000000720002986 */ /* 0x0085e8000c10112c */
[----:B----4-:R-:W-:Y:S01]  /*e5390*/  @P3 STG.E.U8 desc[UR44][R34.64], R15 ;  /* 0x0000000f22003986 */ /* 0x010fe2000c10112c */
[----:B--2---:R-:W-:-:S05]  /*e53a0*/  PRMT R7, R16, 0x7770, RZ ;  /* 0x0000777010077816 */ /* 0x004fca00000000ff */
[----:B------:R0:W-:Y:S02]  /*e53b0*/  @P4 STG.E.U8 desc[UR44][R36.64], R7 ;  /* 0x0000000724004986 */ /* 0x0001e4000c10112c */
[----:B0-----:R-:W-:-:S05]  /*e53c0*/  PRMT R7, R16, 0x7771, RZ ;  /* 0x0000777110077816 */ /* 0x001fca00000000ff */
[----:B------:R0:W-:Y:S04]  /*e53d0*/  @P0 STG.E.U8 desc[UR44][R20.64], R7 ;  /* 0x0000000714000986 */ /* 0x0001e8000c10112c */
[----:B0-----:R-:W2:Y:S01]  /*e53e0*/  LDL.LU.64 R20, [R1+0x3b60] ;  /* 0x003b600001147983 */ /* 0x001ea20000300a00 */
[----:B------:R-:W-:-:S03]  /*e53f0*/  PRMT R7, R16, 0x7772, RZ ;  /* 0x0000777210077816 */ /* 0x000fc600000000ff */
[----:B------:R-:W3:Y:S04]  /*e5400*/  LDL.LU.64 R32, [R1+0x1b98] ;  /* 0x001b980001207983 */ /* 0x000ee80000300a00 */
[----:B------:R-:W4:Y:S04]  /*e5410*/  LDL.LU.64 R34, [R1+0x1b90] ;  /* 0x001b900001227983 */ /* 0x000f280000300a00 */
[----:B------:R-:W4:Y:S04]  /*e5420*/  LDL.LU.64 R36, [R1+0x1b88] ;  /* 0x001b880001247983 */ /* 0x000f280000300a00 */
[----:B------:R0:W-:Y:S01]  /*e5430*/  @P5 STG.E.U8 desc[UR44][R38.64], R7 ;  /* 0x0000000726005986 */ /* 0x0001e2000c10112c */
[----:B------:R-:W-:-:S02]  /*e5440*/  ISETP.NE.AND P5, PT, R0, RZ, PT ;  /* 0x000000ff0000720c */ /* 0x000fc40003fa5270 */
[----:B------:R-:W-:Y:S01]  /*e5450*/  PRMT R16, R16, 0x7773, RZ ;  /* 0x0000777310107816 */ /* 0x000fe200000000ff */
[----:B0-----:R-:W4:Y:S10]  /*e5460*/  LDL.LU.64 R38, [R1+0x1bf8] ;  /* 0x001bf80001267983 */ /* 0x001f340000300a00 */
[----:B------:R0:W-:Y:S04]  /*e5470*/  @P5 STG.E.U8 desc[UR44][R46.64], R16 ;  /* 0x000000102e005986 */ /* 0x0001e8000c10112c */
[----:B0-----:R-:W4:Y:S01]  /*e5480*/  LDL.LU.64 R46, [R1+0x1c40] ;  /* 0x001c4000012e7983 */ /* 0x001f220000300a00 */
[----:B------:R-:W-:-:S04]  /*e5490*/  LOP3.LUT P1, RZ, R54, 0x400000, RZ, 0xc0, !PT ;  /* 0x0040000036ff7812 */ /* 0x000fc8000782c0ff */
[----:B------:R-:W-:Y:S02]  /*e54a0*/  P2R R2, PR, RZ, 0x2 ;  /* 0x00000002ff027803 */ /* 0x000fe40000000000 */
        /* <DEDUP_REMOVED lines=8> */
[C---:B------:R-:W-:Y:S02]  /*e5530*/  LOP3.LUT P1, RZ, R54.reuse, 0x8000000, RZ, 0xc0, !PT ;  /* 0x0800000036ff7812 */ /* 0x040fe4000782c0ff */
[C---:B------:R-:W-:Y:S02]  /*e5540*/  LOP3.LUT P6, RZ, R54.reuse, 0x200000, RZ, 0xc0, !PT ;  /* 0x0020000036ff7812 */ /* 0x040fe400078cc0ff */
[C---:B------:R-:W-:Y:S02]  /*e5550*/  LOP3.LUT P2, RZ, R54.reuse, 0x100000, RZ, 0xc0, !PT ;  /* 0x0010000036ff7812 */ /* 0x040fe4000784c0ff */
[C---:B------:R-:W-:Y:S02]  /*e5560*/  LOP3.LUT P3, RZ, R54.reuse, 0x80000, RZ, 0xc0, !PT ;  /* 0x0008000036ff7812 */ /* 0x040fe4000786c0ff */
[----:B------:R-:W-:-:S02]  /*e5570*/  LOP3.LUT P4, RZ, R54, 0x40000, RZ, 0xc0, !PT ;  /* 0x0004000036ff7812 */ /* 0x000fc4000788c0ff */
[C---:B------:R-:W-:Y:S02]  /*e5580*/  LOP3.LUT P0, RZ, R54.reuse, 0x20000, RZ, 0xc0, !PT ;  /* 0x0002000036ff7812 */ /* 0x040fe4000780c0ff */
[----:B------:R-:W-:Y:S02]  /*e5590*/  LOP3.LUT P5, RZ, R54, 0x10000, RZ, 0xc0, !PT ;  /* 0x0001000036ff7812 */ /* 0x000fe400078ac0ff */
[----:B--2---:R-:W-:-:S05]  /*e55a0*/  PRMT R0, R20, 0x7770, RZ ;  /* 0x0000777014007816 */ /* 0x004fca00000000ff */
[----:B------:R0:W-:Y:S01]  /*e55b0*/  @P1 STG.E.U8 desc[UR44][R56.64], R0 ;  /* 0x0000000038001986 */ /* 0x0001e2000c10112c */
[----:B------:R-:W-:Y:S02]  /*e55c0*/  ISETP.NE.AND P1, PT, R6, RZ, PT ;  /* 0x000000ff0600720c */ /* 0x000fe40003f25270 */
[----:B0-----:R-:W-:-:S11]  /*e55d0*/  PRMT R0, R20, 0x7771, RZ ;  /* 0x0000777114007816 */ /* 0x001fd600000000ff */
[----:B------:R0:W-:Y:S01]  /*e55e0*/  @P1 STG.E.U8 desc[UR44][R58.64], R0 ;  /* 0x000000003a001986 */ /* 0x0001e2000c10112c */
[----:B------:R-:W-:Y:S02]  /*e55f0*/  ISETP.NE.AND P1, PT, R5, RZ, PT ;  /* 0x000000ff0500720c */ /* 0x000fe40003f25270 */
[----:B0-----:R-:W-:-:S11]  /*e5600*/  PRMT R0, R20, 0x7772, RZ ;  /* 0x0000777214007816 */ /* 0x001fd600000000ff */
[----:B------:R0:W-:Y:S01]  /*e5610*/  @P1 STG.E.U8 desc[UR44][R60.64], R0 ;  /* 0x000000003c001986 */ /* 0x0001e2000c10112c */
[----:B------:R-:W-:Y:S02]  /*e5620*/  ISETP.NE.AND P1, PT, R4, RZ, PT ;  /* 0x000000ff0400720c */ /* 0x000fe40003f25270 */
[----:B------:R-:W-:-:S11]  /*e5630*/  PRMT R20, R20, 0x7773, RZ ;  /* 0x0000777314147816 */ /* 0x000fd600000000ff */
[----:B------:R-:W-:Y:S01]  /*e5640*/  @P1 STG.E.U8 desc[UR44][R40.64], R20 ;  /* 0x0000001428001986 */ /* 0x000fe2000c10112c */
[----:B------:R-:W-:Y:S02]  /*e5650*/  ISETP.NE.AND P1, PT, R3, RZ, PT ;  /* 0x000000ff0300720c */ /* 0x000fe40003f25270 */
[----:B0-----:R-:W-:-:S11]  /*e5660*/  PRMT R0, R17, 0x7770, RZ ;  /* 0x0000777011007816 */ /* 0x001fd600000000ff */
[----:B------:R0:W-:Y:S01]  /*e5670*/  @P1 STG.E.U8 desc[UR44][R8.64], R0 ;  /* 0x0000000008001986 */ /* 0x0001e2000c10112c */
[----:B------:R-:W-:Y:S02]  /*e5680*/  ISETP.NE.AND P1, PT, R2, RZ, PT ;  /* 0x000000ff0200720c */ /* 0x000fe40003f25270 */
[----:B0-----:R-:W-:-:S11]  /*e5690*/  PRMT R0, R17, 0x7771, RZ ;  /* 0x0000777111007816 */ /* 0x001fd600000000ff */
[----:B------:R0:W-:Y:S02]  /*e56a0*/  @P1 STG.E.U8 desc[UR44][R10.64], R0 ;  /* 0x000000000a001986 */ /* 0x0001e4000c10112c */
[C---:B0-----:R-:W-:Y:S02]  /*e56b0*/  PRMT R0, R17.reuse, 0x7772, RZ ;  /* 0x0000777211007816 */ /* 0x041fe400000000ff */
[----:B------:R-:W-:Y:S01]  /*e56c0*/  PRMT R17, R17, 0x7773, RZ ;  /* 0x0000777311117816 */ /* 0x000fe200000000ff */
[----:B------:R-:W2:Y:S04]  /*e56d0*/  LDL.LU.64 R10, [R1+0x1cf8] ;  /* 0x001cf800010a7983 */ /* 0x000ea80000300a00 */
[----:B---3--:R0:W-:Y:S04]  /*e56e0*/  @P6 STG.E.U8 desc[UR44][R32.64], R0 ;  /* 0x0000000020006986 */ /* 0x0081e8000c10112c */
[----:B----4-:R-:W-:Y:S01]  /*e56f0*/  @P2 STG.E.U8 desc[UR44][R34.64], R17 ;  /* 0x0000001122002986 */ /* 0x010fe2000c10112c */
[----:B0-----:R-:W-:-:S03]  /*e5700*/  PRMT R0, R21, 0x7770, RZ ;  /* 0x0000777015007816 */ /* 0x001fc600000000ff */
[----:B------:R-:W3:Y:S04]  /*e5710*/  LDL.LU.64 R32, [R1+0x1d50] ;  /* 0x001d500001207983 */ /* 0x000ee80000300a00 */
[----:B------:R0:W-:Y:S02]  /*e5720*/  @P3 STG.E.U8 desc[UR44][R36.64], R0 ;  /* 0x0000000024003986 */ /* 0x0001e4000c10112c */
[----:B0-----:R-:W-:-:S05]  /*e5730*/  PRMT R0, R21, 0x7771, RZ ;  /* 0x0000777115007816 */ /* 0x001fca00000000ff */
[----:B------:R0:W-:Y:S02]  /*e5740*/  @P4 STG.E.U8 desc[UR44][R38.64], R0 ;  /* 0x0000000026004986 */ /* 0x0001e4000c10112c */
[C---:B0-----:R-:W-:Y:S02]  /*e5750*/  PRMT R0, R21.reuse, 0x7772, RZ ;  /* 0x0000777215007816 */ /* 0x041fe400000000ff */
[----:B------:R-:W-:-:S03]  /*e5760*/  PRMT R21, R21, 0x7773, RZ ;  /* 0x0000777315157816 */ /* 0x000fc600000000ff */
[----:B------:R-:W-:Y:S04]  /*e5770*/  @P0 STG.E.U8 desc[UR44][R46.64], R0 ;  /* 0x000000002e000986 */ /* 0x000fe8000c10112c */
[----:B------:R0:W-:Y:S04]  /*e5780*/  @P5 STG.E.U8 desc[UR44][R18.64], R21 ;  /* 0x0000001512005986 */ /* 0x0001e8000c10112c */
[----:B0-----:R-:W4:Y:S01]  /*e5790*/  LDL.LU.64 R18, [R1+0x3b58] ;  /* 0x003b580001127983 */ /* 0x001f220000300a00 */
[C---:B------:R-:W-:Y:S02]  /*e57a0*/  LOP3.LUT P1, RZ, R54.reuse, 0x8000, RZ, 0xc0, !PT ;  /* 0x0000800036ff7812 */ /* 0x040fe4000782c0ff */
[----:B------:R-:W-:Y:S01]  /*e57b0*/  LOP3.LUT P2, RZ, R54, 0x4000, RZ, 0xc0, !PT ;  /* 0x0000400036ff7812 */ /* 0x000fe2000784c0ff */
[----:B------:R-:W3:Y:S04]  /*e57c0*/  LDL.LU.64 R34, [R1+0x1d48] ;  /* 0x001d480001227983 */ /* 0x000ee80000300a00 */
[----:B------:R-:W3:Y:S04]  /*e57d0*/  LDL.LU.64 R36, [R1+0x1d40] ;  /* 0x001d400001247983 */ /* 0x000ee80000300a00 */
[----:B------:R-:W3:Y:S04]  /*e57e0*/  LDL.LU.64 R38, [R1+0x1d60] ;  /* 0x001d600001267983 */ /* 0x000ee80000300a00 */
[----:B------:R-:W3:Y:S04]  /*e57f0*/  LDL.LU.64 R46, [R1+0x1d90] ;  /* 0x001d9000012e7983 */ /* 0x000ee80000300a00 */
[----:B------:R-:W3:Y:S04]  /*e5800*/  LDL.LU.64 R56, [R1+0x1d88] ;  /* 0x001d880001387983 */ /* 0x000ee80000300a00 */
[----:B------:R-:W3:Y:S01]  /*e5810*/  LDL.LU.64 R58, [R1+0x1d80] ;  /* 0x001d8000013a7983 */ /* 0x000ee20000300a00 */
[----:B----4-:R-:W-:-:S02]  /*e5820*/  PRMT R7, R18, 0x7770, RZ ;  /* 0x0000777012077816 */ /* 0x010fc400000000ff */
[----:B------:R-:W-:-:S03]  /*e5830*/  PRMT R8, R18, 0x7771, RZ ;  /* 0x0000777112087816 */ /* 0x000fc600000000ff */
[----:B--2---:R-:W-:Y:S04]  /*e5840*/  @P1 STG.E.U8 desc[UR44][R10.64], R7 ;  /* 0x000000070a001986 */ /* 0x004fe8000c10112c */
[----:B------:R0:W-:Y:S04]  /*e5850*/  @P2 STG.E.U8 desc[UR44][R22.64], R8 ;  /* 0x0000000816002986 */ /* 0x0001e8000c10112c */
[----:B0-----:R-:W2:Y:S04]  /*e5860*/  LDL.LU.64 R22, [R1+0x3b50] ;  /* 0x003b500001167983 */ /* 0x001ea80000300a00 */
[----:B------:R-:W4:Y:S04]  /*e5870*/  LDL.LU.64 R60, [R1+0x1da0] ;  /* 0x001da000013c7983 */ /* 0x000f280000300a00 */
[----:B------:R-:W4:Y:S01]  /*e5880*/  LDL.LU.64 R40, [R1+0x1dd0] ;  /* 0x001dd00001287983 */ /* 0x000f220000300a00 */
[----:B------:R-:W-:-:S02]  /*e5890*/  LOP3.LUT P3, RZ, R54, 0x2000, RZ, 0xc0, !PT ;  /* 0x0000200036ff7812 */ /* 0x000fc4000786c0ff */
[C---:B------:R-:W-:Y:S02]  /*e58a0*/  LOP3.LUT P0, RZ, R54.reuse, 0x400, RZ, 0xc0, !PT ;  /* 0x0000040036ff7812 */ /* 0x040fe4000780c0ff */
[C---:B------:R-:W-:Y:S02]  /*e58b0*/  LOP3.LUT P5, RZ, R54.reuse, 0x10, RZ, 0xc0, !PT ;  /* 0x0000001036ff7812 */ /* 0x040fe400078ac0ff */
[----:B------:R-:W-:Y:S02]  /*e58c0*/  LOP3.LUT P4, RZ, R54, 0x1000, RZ, 0xc0, !PT ;  /* 0x0000100036ff7812 */ /* 0x000fe4000788c0ff */
[----:B------:R-:W-:Y:S02]  /*e58d0*/  PRMT R8, R18, 0x7772, RZ ;  /* 0x0000777212087816 */ /* 0x000fe400000000ff */
[----:B------:R-:W-:Y:S02]  /*e58e0*/  P2R R0, PR, RZ, 0x1 ;  /* 0x00000001ff007803 */ /* 0x000fe40000000000 */
[----:B------:R-:W-:-:S02]  /*e58f0*/  P2R R2, PR, RZ, 0x20 ;  /* 0x00000020ff027803 */ /* 0x000fc40000000000 */
[C---:B------:R-:W-:Y:S02]  /*e5900*/  LOP3.LUT P0, RZ, R54.reuse, 0x800, RZ, 0xc0, !PT ;  /* 0x0000080036ff7812 */ /* 0x040fe4000780c0ff */
[----:B------:R-:W-:Y:S02]  /*e5910*/  LOP3.LUT P5, RZ, R54, 0x20, RZ, 0xc0, !PT ;  /* 0x0000002036ff7812 */ /* 0x000fe400078ac0ff */
[----:B------:R-:W-:Y:S01]  /*e5920*/  PRMT R18, R18, 0x7773, RZ ;  /* 0x0000777312127816 */ /* 0x000fe200000000ff */
[----:B------:R-:W4:Y:S01]  /*e5930*/  LDL.LU.64 R10, [R1+0x1dc0] ;  /* 0x001dc000010a7983 */ /* 0x000f220000300a00 */
[----:B------:R-:W-:Y:S02]  /*e5940*/  P2R R3, PR, RZ, 0x20 ;  /* 0x00000020ff037803 */ /* 0x000fe40000000000 */
[----:B------:R-:W-:Y:S01]  /*e5950*/  LOP3.LUT P5, RZ, R54, 0x40, RZ, 0xc0, !PT ;  /* 0x0000004036ff7812 */ /* 0x000fe200078ac0ff */
[----:B---3--:R0:W-:Y:S03]  /*e5960*/  @P3 STG.E.U8 desc[UR44][R32.64], R8 ;  /* 0x0000000820003986 */ /* 0x0081e6000c10112c */
[----:B------:R-:W-:-:S02]  /*e5970*/  P2R R4, PR, RZ, 0x20 ;  /* 0x00000020ff047803 */ /* 0x000fc40000000000 */
[C---:B------:R-:W-:Y:S01]  /*e5980*/  LOP3.LUT P5, RZ, R54.reuse, 0x80, RZ, 0xc0, !PT ;  /* 0x0000008036ff7812 */ /* 0x040fe200078ac0ff */
[----:B------:R-:W-:Y:S03]  /*e5990*/  @P4 STG.E.U8 desc[UR44][R34.64], R18 ;  /* 0x0000001222004986 */ /* 0x000fe6000c10112c */
[----:B------:R-:W-:Y:S02]  /*e59a0*/  P2R R5, PR, RZ, 0x20 ;  /* 0x00000020ff057803 */ /* 0x000fe40000000000 */
[----:B------:R-:W-:Y:S01]  /*e59b0*/  LOP3.LUT P5, RZ, R54, 0x100, RZ, 0xc0, !PT ;  /* 0x0000010036ff7812 */ /* 0x000fe200078ac0ff */
[----:B0-----:R-:W3:Y:S03]  /*e59c0*/  LDL.LU.64 R32, [R1+0x1de0] ;  /* 0x001de00001207983 */ /* 0x001ee60000300a00 */
[----:B------:R-:W-:-:S02]  /*e59d0*/  P2R R6, PR, RZ, 0x20 ;  /* 0x00000020ff067803 */ /* 0x000fc40000000000 */
[----:B------:R-:W-:Y:S02]  /*e59e0*/  LOP3.LUT P5, RZ, R54, 0x200, RZ, 0xc0, !PT ;  /* 0x0000020036ff7812 */ /* 0x000fe400078ac0ff */
[----:B--2---:R-:W-:-:S05]  /*e59f0*/  PRMT R8, R22, 0x7770, RZ ;  /* 0x0000777016087816 */ /* 0x004fca00000000ff */
[----:B------:R0:W-:Y:S01]  /*e5a00*/  @P0 STG.E.U8 desc[UR44][R36.64], R8 ;  /* 0x0000000824000986 */ /* 0x0001e2000c10112c */
[----:B------:R-:W-:Y:S02]  /*e5a10*/  ISETP.NE.AND P0, PT, R0, RZ, PT ;  /* 0x000000ff0000720c */ /* 0x000fe40003f05270 */
[C---:B------:R-:W-:Y:S01]  /*e5a20*/  PRMT R0, R22.reuse, 0x7771, RZ ;  /* 0x0000777116007816 */ /* 0x040fe200000000ff */
[----:B0-----:R-:W2:Y:S10]  /*e5a30*/  LDL.LU.64 R36, [R1+0x1e10] ;  /* 0x001e100001247983 */ /* 0x001eb40000300a00 */
[----:B------:R0:W-:Y:S04]  /*e5a40*/  @P0 STG.E.U8 desc[UR44][R38.64], R0 ;  /* 0x0000000026000986 */ /* 0x0001e8000c10112c */
[----:B------:R-:W2:Y:S01]  /*e5a50*/  LDL.LU.64 R34, [R1+0x1e08] ;  /* 0x001e080001227983 */ /* 0x000ea20000300a00 */
[----:B0-----:R-:W-:-:S03]  /*e5a60*/  PRMT R0, R22, 0x7772, RZ ;  /* 0x0000777216007816 */ /* 0x001fc600000000ff */
[----:B------:R-:W2:Y:S04]  /*e5a70*/  LDL.LU.64 R38, [R1+0x1e00] ;  /* 0x001e000001267983 */ /* 0x000ea80000300a00 */
[----:B------:R0:W-:Y:S01]  /*e5a80*/  @P5 STG.E.U8 desc[UR44][R46.64], R0 ;  /* 0x000000002e005986 */ /* 0x0001e2000c10112c */
[----:B------:R-:W-:Y:S02]  /*e5a90*/  ISETP.NE.AND P5, PT, R6, RZ, PT ;  /* 0x000000ff0600720c */ /* 0x000fe40003fa5270 */
[----:B------:R-:W-:Y:S02]  /*e5aa0*/  PRMT R22, R22, 0x7773, RZ ;  /* 0x0000777316167816 */ /* 0x000fe400000000ff */
[----:B0-----:R-:W-:Y:S01]  /*e5ab0*/  PRMT R0, R19, 0x7770, RZ ;  /* 0x0000777013007816 */ /* 0x001fe200000000ff */
[----:B------:R-:W2:Y:S08]  /*e5ac0*/  LDL.LU.64 R46, [R1+0x1e20] ;  /* 0x001e2000012e7983 */ /* 0x000eb00000300a00 */
[----:B------:R-:W-:Y:S01]  /*e5ad0*/  @P5 STG.E.U8 desc[UR44][R56.64], R22 ;  /* 0x0000001638005986 */ /* 0x000fe2000c10112c */
[----:B------:R-:W-:-:S13]  /*e5ae0*/  ISETP.NE.AND P5, PT, R5, RZ, PT ;  /* 0x000000ff0500720c */ /* 0x000fda0003fa5270 */
[----:B------:R0:W-:Y:S01]  /*e5af0*/  @P5 STG.E.U8 desc[UR44][R58.64], R0 ;  /* 0x000000003a005986 */ /* 0x0001e2000c10112c */
[----:B------:R-:W-:Y:S02]  /*e5b00*/  ISETP.NE.AND P5, PT, R4, RZ, PT ;  /* 0x000000ff0400720c */ /* 0x000fe40003fa5270 */
[----:B0-----:R-:W-:-:S11]  /*e5b10*/  PRMT R0, R19, 0x7771, RZ ;  /* 0x0000777113007816 */ /* 0x001fd600000000ff */
[----:B----4-:R0:W-:Y:S01]  /*e5b20*/  @P5 STG.E.U8 desc[UR44][R60.64], R0 ;  /* 0x000000003c005986 */ /* 0x0101e2000c10112c */
[----:B------:R-:W-:Y:S02]  /*e5b30*/  ISETP.NE.AND P5, PT, R3, RZ, PT ;  /* 0x000000ff0300720c */ /* 0x000fe40003fa5270 */
[----:B0-----:R-:W-:-:S11]  /*e5b40*/  PRMT R0, R19, 0x7772, RZ ;  /* 0x0000777213007816 */ /* 0x001fd600000000ff */
[----:B------:R-:W-:Y:S01]  /*e5b50*/  @P5 STG.E.U8 desc[UR44][R40.64], R0 ;  /* 0x0000000028005986 */ /* 0x000fe2000c10112c */
[----:B------:R-:W-:Y:S02]  /*e5b60*/  ISETP.NE.AND P5, PT, R2, RZ, PT ;  /* 0x000000ff0200720c */ /* 0x000fe40003fa5270 */
[----:B------:R-:W-:-:S11]  /*e5b70*/  PRMT R19, R19, 0x7773, RZ ;  /* 0x0000777313137816 */ /* 0x000fd600000000ff */
[----:B------:R0:W-:Y:S04]  /*e5b80*/  @P5 STG.E.U8 desc[UR44][R24.64], R19 ;  /* 0x0000001318005986 */ /* 0x0001e8000c10112c */
[----:B0-----:R-:W4:Y:S01]  /*e5b90*/  LDL.LU.64 R24, [R1+0x3b48] ;  /* 0x003b480001187983 */ /* 0x001f220000300a00 */
[----:B------:R-:W-:-:S04]  /*e5ba0*/  LOP3.LUT P6, RZ, R54, 0x4, RZ, 0xc0, !PT ;  /* 0x0000000436ff7812 */ /* 0x000fc800078cc0ff */
[----:B------:R-:W-:Y:S02]  /*e5bb0*/  P2R R7, PR, RZ, 0x40 ;  /* 0x00000040ff077803 */ /* 0x000fe40000000000 */
[C---:B------:R-:W-:Y:S02]  /*e5bc0*/  LOP3.LUT P6, RZ, R54.reuse, 0x8, RZ, 0xc0, !PT ;  /* 0x0000000836ff7812 */ /* 0x040fe400078cc0ff */
[----:B------:R-:W-:Y:S02]  /*e5bd0*/  PRMT R0, R23, 0x7770, RZ ;  /* 0x0000777017007816 */ /* 0x000fe400000000ff */
[----:B------:R-:W-:-:S09]  /*e5be0*/  LOP3.LUT P2, RZ, R54, 0x2, RZ, 0xc0, !PT ;  /* 0x0000000236ff7812 */ /* 0x000fd2000784c0ff */
[----:B------:R0:W-:Y:S01]  /*e5bf0*/  @P6 STG.E.U8 desc[UR44][R10.64], R0 ;  /* 0x000000000a006986 */ /* 0x0001e2000c10112c */
[----:B------:R-:W-:Y:S02]  /*e5c00*/  ISETP.NE.AND P6, PT, R7, RZ, PT ;  /* 0x000000ff0700720c */ /* 0x000fe40003fc5270 */
[----:B------:R-:W-:Y:S02]  /*e5c10*/  LOP3.LUT P1, RZ, R54, 0x1, RZ, 0xc0, !PT ;  /* 0x0000000136ff7812 */ /* 0x000fe4000782c0ff */
[----:B------:R-:W-:Y:S02]  /*e5c20*/  LOP3.LUT P3, RZ, R42, 0x80000000, RZ, 0xc0, !PT ;  /* 0x800000002aff7812 */ /* 0x000fe4000786c0ff */
[----:B0-----:R-:W-:-:S07]  /*e5c30*/  PRMT R0, R23, 0x7771, RZ ;  /* 0x0000777117007816 */ /* 0x001fce00000000ff */
[----:B---3--:R0:W-:Y:S01]  /*e5c40*/  @P6 STG.E.U8 desc[UR44][R32.64], R0 ;  /* 0x0000000020006986 */ /* 0x0081e2000c10112c */
[C---:B------:R-:W-:Y:S02]  /*e5c50*/  LOP3.LUT P4, RZ, R42.reuse, 0x40000000, RZ, 0xc0, !PT ;  /* 0x400000002aff7812 */ /* 0x040fe4000788c0ff */
[----:B------:R-:W-:Y:S02]  /*e5c60*/  LOP3.LUT P0, RZ, R42, 0x20000000, RZ, 0xc0, !PT ;  /* 0x200000002aff7812 */ /* 0x000fe4000780c0ff */
[C---:B0-----:R-:W-:Y:S02]  /*e5c70*/  PRMT R0, R23.reuse, 0x7772, RZ ;  /* 0x0000777217007816 */ /* 0x041fe400000000ff */
[----:B------:R-:W-:-:S03]  /*e5c80*/  PRMT R23, R23, 0x7773, RZ ;  /* 0x0000777317177816 */ /* 0x000fc600000000ff */
[----:B--2---:R0:W-:Y:S04]  /*e5c90*/  @P2 STG.E.U8 desc[UR44][R36.64], R0 ;  /* 0x0000000024002986 */ /* 0x0041e8000c10112c */
[----:B------:R-:W-:Y:S04]  /*e5ca0*/  @P1 STG.E.U8 desc[UR44][R34.64], R23 ;  /* 0x0000001722001986 */ /* 0x000fe8000c10112c */
[----:B0-----:R-:W2:Y:S01]  /*e5cb0*/  LDL.LU.64 R36, [R1+0x1ea8] ;  /* 0x001ea80001247983 */ /* 0x001ea20000300a00 */
[----:B----4-:R-:W-:-:S05]  /*e5cc0*/  PRMT R0, R24, 0x7770, RZ ;  /* 0x0000777018007816 */ /* 0x010fca00000000ff */
[----:B------:R0:W-:Y:S02]  /*e5cd0*/  @P3 STG.E.U8 desc[UR44][R38.64], R0 ;  /* 0x0000000026003986 */ /* 0x0001e4000c10112c */
[C---:B0-----:R-:W-:Y:S02]  /*e5ce0*/  PRMT R0, R24.reuse, 0x7771, RZ ;  /* 0x0000777118007816 */ /* 0x041fe400000000ff */
[----:B------:R-:W3:Y:S04]  /*e5cf0*/  LDL.LU.64 R38, [R1+0x1ed0] ;  /* 0x001ed00001267983 */ /* 0x000ee80000300a00 */
[----:B------:R0:W-:Y:S02]  /*e5d00*/  @P4 STG.E.U8 desc[UR44][R46.64], R0 ;  /* 0x000000002e004986 */ /* 0x0001e4000c10112c */
[----:B0-----:R-:W-:-:S05]  /*e5d10*/  PRMT R0, R24, 0x7772, RZ ;  /* 0x0000777218007816 */ /* 0x001fca00000000ff */
[----:B------:R0:W-:Y:S04]  /*e5d20*/  @P0 STG.E.U8 desc[UR44][R28.64], R0 ;  /* 0x000000001c000986 */ /* 0x0001e8000c10112c */
[----:B0-----:R-:W4:Y:S04]  /*e5d30*/  LDL.LU.64 R28, [R1+0x3b40] ;  /* 0x003b4000011c7983 */ /* 0x001f280000300a00 */
[----:B------:R-:W3:Y:S04]  /*e5d40*/  LDL.LU.64 R60, [R1+0x1ee0] ;  /* 0x001ee000013c7983 */ /* 0x000ee80000300a00 */
[----:B------:R-:W3:Y:S04]  /*e5d50*/  LDL.LU.64 R32, [R1+0x1f10] ;  /* 0x001f100001207983 */ /* 0x000ee80000300a00 */
[----:B------:R-:W3:Y:S04]  /*e5d60*/  LDL.LU.64 R46, [R1+0x1f08] ;  /* 0x001f0800012e7983 */ /* 0x000ee80000300a00 */
[----:B------:R-:W3:Y:S04]  /*e5d70*/  LDL.LU.64 R40, [R1+0x1f00] ;  /* 0x001f000001287983 */ /* 0x000ee80000300a00 */
[----:B------:R-:W3:Y:S01]  /*e5d80*/  LDL.LU.64 R10, [R1+0x1f20] ;  /* 0x001f2000010a7983 */ /* 0x000ee20000300a00 */
[----:B------:R-:W-:-:S03]  /*e5d90*/  LOP3.LUT P5, RZ, R42, 0x10000000, RZ, 0xc0, !PT ;  /* 0x100000002aff7812 */ /* 0x000fc600078ac0ff */
[----:B------:R-:W3:Y:S01]  /*e5da0*/  LDL.LU.64 R34, [R1+0x1f50] ;  /* 0x001f500001227983 */ /* 0x000ee20000300a00 */
[----:B------:R-:W-:Y:S02]  /*e5db0*/  PRMT R24, R24, 0x7773, RZ ;  /* 0x0000777318187816 */ /* 0x000fe400000000ff */
[----:B------:R-:W-:-:S07]  /*e5dc0*/  LOP3.LUT P2, RZ, R42, 0x8000000, RZ, 0xc0, !PT ;  /* 0x080000002aff7812 */ /* 0x000fce000784c0ff */
[----:B--2---:R0:W-:Y:S04]  /*e5dd0*/  @P5 STG.E.U8 desc[UR44][R36.64], R24 ;  /* 0x0000001824005986 */ /* 0x0041e8000c10112c */
[----:B0-----:R-:W2:Y:S01]  /*e5de0*/  LDL.LU.64 R36, [R1+0x1f48] ;  /* 0x001f480001247983 */ /* 0x001ea20000300a00 */
[----:B----4-:R-:W-:-:S05]  /*e5df0*/  PRMT R9, R28, 0x7770, RZ ;  /* 0x000077701c097816 */ /* 0x010fca00000000ff */
[----:B---3--:R0:W-:Y:S04]  /*e5e00*/  @P2 STG.E.U8 desc[UR44][R38.64], R9 ;  /* 0x0000000926002986 */ /* 0x0081e8000c10112c */
[----:B0-----:R-:W3:Y:S01]  /*e5e10*/  LDL.LU.64 R38, [R1+0x1f40] ;  /* 0x001f400001267983 */ /* 0x001ee20000300a00 */
[C---:B------:R-:W-:Y:S02]  /*e5e20*/  LOP3.LUT P1, RZ, R42.reuse, 0x40000, RZ, 0xc0, !PT ;  /* 0x000400002aff7812 */ /* 0x040fe4000782c0ff */
[C---:B------:R-:W-:Y:S02]  /*e5e30*/  LOP3.LUT P3, RZ, R42.reuse, 0x4000000, RZ, 0xc0, !PT ;  /* 0x040000002aff7812 */ /* 0x040fe4000786c0ff */
[----:B------:R-:W-:Y:S02]  /*e5e40*/  LOP3.LUT P4, RZ, R42, 0x1000000, RZ, 0xc0, !PT ;  /* 0x010000002aff7812 */ /* 0x000fe4000788c0ff */
[----:B------:R-:W-:-:S02]  /*e5e50*/  P2R R0, PR, RZ, 0x2 ;  /* 0x00000002ff007803 */ /* 0x000fc40000000000 */
[C---:B------:R-:W-:Y:S02]  /*e5e60*/  LOP3.LUT P1, RZ, R42.reuse, 0x80000, RZ, 0xc0, !PT ;  /* 0x000800002aff7812 */ /* 0x040fe4000782c0ff */
[----:B------:R-:W-:Y:S02]  /*e5e70*/  P2R R6, PR, RZ, 0x10 ;  /* 0x00000010ff067803 */ /* 0x000fe40000000000 */
[C---:B------:R-:W-:Y:S02]  /*e5e80*/  LOP3.LUT P4, RZ, R42.reuse, 0x2000000, RZ, 0xc0, !PT ;  /* 0x020000002aff7812 */ /* 0x040fe4000788c0ff */
[----:B------:R-:W-:Y:S02]  /*e5e90*/  P2R R2, PR, RZ, 0x2 ;  /* 0x00000002ff027803 */ /* 0x000fe40000000000 */
[----:B------:R-:W-:Y:S02]  /*e5ea0*/  LOP3.LUT P1, RZ, R42, 0x100000, RZ, 0xc0, !PT ;  /* 0x001000002aff7812 */ /* 0x000fe4000782c0ff */
[----:B------:R-:W-:-:S02]  /*e5eb0*/  PRMT R9, R28, 0x7771, RZ ;  /* 0x000077711c097816 */ /* 0x000fc400000000ff */
[----:B------:R-:W-:Y:S02]  /*e5ec0*/  P2R R3, PR, RZ, 0x2 ;  /* 0x00000002ff037803 */ /* 0x000fe40000000000 */
[C---:B------:R-:W-:Y:S01]  /*e5ed0*/  LOP3.LUT P1, RZ, R42.reuse, 0x200000, RZ, 0xc0, !PT ;  /* 0x002000002aff7812 */ /* 0x040fe2000782c0ff */
[----:B------:R0:W-:Y:S03]  /*e5ee0*/  @P3 STG.E.U8 desc[UR44][R60.64], R9 ;  /* 0x000000093c003986 */ /* 0x0001e6000c10112c */
[----:B------:R-:W-:Y:S02]  /*e5ef0*/  P2R R4, PR, RZ, 0x2 ;  /* 0x00000002ff047803 */ /* 0x000fe40000000000 */
[----:B------:R-:W-:Y:S02]  /*e5f00*/  LOP3.LUT P1, RZ, R42, 0x400000, RZ, 0xc0, !PT ;  /* 0x004000002aff7812 */ /* 0x000fe4000782c0ff */
[----:B0-----:R-:W-:-:S02]  /*e5f10*/  PRMT R9, R28, 0x7772, RZ ;  /* 0x000077721c097816 */ /* 0x001fc400000000ff */
[----:B------:R-:W-:Y:S02]  /*e5f20*/  P2R R5, PR, RZ, 0x2 ;  /* 0x00000002ff057803 */ /* 0x000fe40000000000 */
[----:B------:R-:W-:Y:S01]  /*e5f30*/  LOP3.LUT P1, RZ, R42, 0x800000, RZ, 0xc0, !PT ;  /* 0x008000002aff7812 */ /* 0x000fe2000782c0ff */
[----:B------:R0:W-:Y:S01]  /*e5f40*/  @P4 STG.E.U8 desc[UR44][R32.64], R9 ;  /* 0x0000000920004986 */ /* 0x0001e2000c10112c */
[----:B------:R-:W-:Y:S02]  /*e5f50*/  ISETP.NE.AND P4, PT, R6, RZ, PT ;  /* 0x000000ff0600720c */ /* 0x000fe40003f85270 */
[----:B------:R-:W-:Y:S02]  /*e5f60*/  PRMT R28, R28, 0x7773, RZ ;  /* 0x000077731c1c7816 */ /* 0x000fe400000000ff */
[----:B------:R-:W-:Y:S01]  /*e5f70*/  PRMT R6, R25, 0x7770, RZ ;  /* 0x0000777019067816 */ /* 0x000fe200000000ff */
[----:B0-----:R-:W4:Y:S08]  /*e5f80*/  LDL.LU.64 R32, [R1+0x1f90] ;  /* 0x001f900001207983 */ /* 0x001f300000300a00 */
[----:B------:R0:W-:Y:S04]  /*e5f90*/  @P4 STG.E.U8 desc[UR44][R46.64], R28 ;  /* 0x0000001c2e004986 */ /* 0x0001e8000c10112c */
[----:B------:R-:W-:Y:S01]  /*e5fa0*/  @P1 STG.E.U8 desc[UR44][R40.64], R6 ;  /* 0x0000000628001986 */ /* 0x000fe2000c10112c */
[----:B------:R-:W-:-:S02]  /*e5fb0*/  ISETP.NE.AND P1, PT, R5, RZ, PT ;  /* 0x000000ff0500720c */ /* 0x000fc40003f25270 */
[----:B------:R-:W-:Y:S01]  /*e5fc0*/  PRMT R5, R25, 0x7771, RZ ;  /* 0x0000777119057816 */ /* 0x000fe200000000ff */
[----:B0-----:R-:W4:Y:S10]  /*e5fd0*/  LDL.LU.64 R46, [R1+0x1f88] ;  /* 0x001f8800012e7983 */ /* 0x001f340000300a00 */
[----:B------:R-:W-:Y:S01]  /*e5fe0*/  @P1 STG.E.U8 desc[UR44][R10.64], R5 ;  /* 0x000000050a001986 */ /* 0x000fe2000c10112c */
[----:B------:R-:W-:-:S02]  /*e5ff0*/  ISETP.NE.AND P1, PT, R4, RZ, PT ;  /* 0x000000ff0400720c */ /* 0x000fc40003f25270 */
[C---:B------:R-:W-:Y:S02]  /*e6000*/  PRMT R4, R25.reuse, 0x7772, RZ ;  /* 0x0000777219047816 */ /* 0x040fe400000000ff */
[----:B------:R-:W-:-:S09]  /*e6010*/  PRMT R25, R25, 0x7773, RZ ;  /* 0x0000777319197816 */ /* 0x000fd200000000ff */
[----:B------:R0:W-:Y:S01]  /*e6020*/  @P1 STG.E.U8 desc[UR44][R34.64], R4 ;  /* 0x0000000422001986 */ /* 0x0001e2000c10112c */
[----:B------:R-:W-:-:S03]  /*e6030*/  ISETP.NE.AND P1, PT, R3, RZ, PT ;  /* 0x000000ff0300720c */ /* 0x000fc60003f25270 */
[----:B0-----:R-:W4:Y:S10]  /*e6040*/  LDL.LU.64 R34, [R1+0x1fb0] ;  /* 0x001fb00001227983 */ /* 0x001f340000300a00 */
[----:B--2---:R0:W-:Y:S01]  /*e6050*/  @P1 STG.E.U8 desc[UR44][R36.64], R25 ;  /* 0x0000001924001986 */ /* 0x0041e2000c10112c */
[----:B------:R-:W-:-:S02]  /*e6060*/  ISETP.NE.AND P1, PT, R2, RZ, PT ;  /* 0x000000ff0200720c */ /* 0x000fc40003f25270 */
[----:B------:R-:W-:Y:S01]  /*e6070*/  PRMT R2, R29, 0x7770, RZ ;  /* 0x000077701d027816 */ /* 0x000fe200000000ff */
[----:B0-----:R-:W2:Y:S04]  /*e6080*/  LDL.LU.64 R36, [R1+0x1fe0] ;  /* 0x001fe00001247983 */ /* 0x001ea80000300a00 */
[----:B------:R-:W2:Y:S04]  /*e6090*/  LDL.LU.64 R58, [R1+0x1fd8] ;  /* 0x001fd800013a7983 */ /* 0x000ea80000300a00 */
[----:B------:R-:W2:Y:S04]  /*e60a0*/  LDL.LU R40, [R1+0x1fa4] ;  /* 0x001fa40001287983 */ /* 0x000ea80000300800 */
[----:B---3--:R0:W-:Y:S01]  /*e60b0*/  @P1 STG.E.U8 desc[UR44][R38.64], R2 ;  /* 0x0000000226001986 */ /* 0x0081e2000c10112c */
[----:B------:R-:W-:-:S02]  /*e60c0*/  ISETP.NE.AND P1, PT, R0, RZ, PT ;  /* 0x000000ff0000720c */ /* 0x000fc40003f25270 */
[----:B------:R-:W-:Y:S01]  /*e60d0*/  PRMT R0, R29, 0x7771, RZ ;  /* 0x000077711d007816 */ /* 0x000fe200000000ff */
[----:B0-----:R-:W3:Y:S04]  /*e60e0*/  LDL.LU.64 R38, [R1+0x1fd0] ;  /* 0x001fd00001267983 */ /* 0x001ee80000300a00 */
[----:B------:R-:W3:Y:S06]  /*e60f0*/  LDL.LU R41, [R1+0x1fac] ;  /* 0x001fac0001297983 */ /* 0x000eec0000300800 */
[----:B------:R0:W-:Y:S04]  /*e6100*/  @P1 STG.E.U8 desc[UR44][R26.64], R0 ;  /* 0x000000001a001986 */ /* 0x0001e8000c10112c */
[----:B0-----:R-:W2:Y:S01]  /*e6110*/  LDL.LU.64 R26, [R1+0x3b38] ;  /* 0x003b3800011a7983 */ /* 0x001ea20000300a00 */
[----:B------:R-:W-:-:S02]  /*e6120*/  LOP3.LUT P5, RZ, R42, 0x8000, RZ, 0xc0, !PT ;  /* 0x000080002aff7812 */ /* 0x000fc400078ac0ff */
[C---:B------:R-:W-:Y:S01]  /*e6130*/  PRMT R0, R29.reuse, 0x7772, RZ ;  /* 0x000077721d007816 */ /* 0x040fe200000000ff */
[----:B------:R-:W3:Y:S01]  /*e6140*/  LDL.LU.64 R60, [R1+0x1ff0] ;  /* 0x001ff000013c7983 */ /* 0x000ee20000300a00 */
[----:B------:R-:W-:Y:S02]  /*e6150*/  P2R R7, PR, RZ, 0x20 ;  /* 0x00000020ff077803 */ /* 0x000fe40000000000 */
[C---:B------:R-:W-:Y:S02]  /*e6160*/  LOP3.LUT P5, RZ, R42.reuse, 0x10000, RZ, 0xc0, !PT ;  /* 0x000100002aff7812 */ /* 0x040fe400078ac0ff */
[----:B------:R-:W-:Y:S01]  /*e6170*/  PRMT R29, R29, 0x7773, RZ ;  /* 0x000077731d1d7816 */ /* 0x000fe200000000ff */
[----:B------:R-:W3:Y:S01]  /*e6180*/  LDL.LU R10, [R1+0x1fa8] ;  /* 0x001fa800010a7983 */ /* 0x000ee20000300800 */
[----:B------:R-:W-:Y:S02]  /*e6190*/  P2R R8, PR, RZ, 0x20 ;  /* 0x00000020ff087803 */ /* 0x000fe40000000000 */
[----:B------:R-:W-:-:S13]  /*e61a0*/  LOP3.LUT P5, RZ, R42, 0x20000, RZ, 0xc0, !PT ;  /* 0x000200002aff7812 */ /* 0x000fda00078ac0ff */
[----:B----4-:R0:W-:Y:S01]  /*e61b0*/  @P5 STG.E.U8 desc[UR44][R32.64], R0 ;  /* 0x0000000020005986 */ /* 0x0101e2000c10112c */
[----:B------:R-:W-:-:S03]  /*e61c0*/  ISETP.NE.AND P5, PT, R8, RZ, PT ;  /* 0x000000ff0800720c */ /* 0x000fc60003fa5270 */
[----:B0-----:R-:W4:Y:S10]  /*e61d0*/  LDL.LU.64 R32, [R1+0x2020] ;  /* 0x0020200001207983 */ /* 0x001f340000300a00 */
[----:B------:R0:W-:Y:S01]  /*e61e0*/  @P5 STG.E.U8 desc[UR44][R46.64], R29 ;  /* 0x0000001d2e005986 */ /* 0x0001e2000c10112c */
[----:B------:R-:W-:-:S03]  /*e61f0*/  ISETP.NE.AND P5, PT, R7, RZ, PT ;  /* 0x000000ff0700720c */ /* 0x000fc60003fa5270 */
[----:B0-----:R-:W4:Y:S04]  /*e6200*/  LDL.LU.64 R46, [R1+0x2018] ;  /* 0x00201800012e7983 */ /* 0x001f280000300a00 */
[----:B------:R-:W4:Y:S01]  /*e6210*/  LDL.LU R14, [R1+0x1fa0] ;  /* 0x001fa000010e7983 */ /* 0x000f220000300800 */
[----:B--2---:R-:W-:-:S05]  /*e6220*/  PRMT R0, R26, 0x7770, RZ ;  /* 0x000077701a007816 */ /* 0x004fca00000000ff */
[----:B------:R0:W-:Y:S04]  /*e6230*/  @P5 STG.E.U8 desc[UR44][R30.64], R0 ;  /* 0x000000001e005986 */ /* 0x0001e8000c10112c */
[----:B0-----:R-:W2:Y:S01]  /*e6240*/  LDL.LU.64 R30, [R1+0x3b30] ;  /* 0x003b3000011e7983 */ /* 0x001ea20000300a00 */
[----:B------:R-:W-:Y:S02]  /*e6250*/  LOP3.LUT P2, RZ, R42, 0x4000, RZ, 0xc0, !PT ;  /* 0x000040002aff7812 */ /* 0x000fe4000784c0ff */
[----:B------:R-:W-:Y:S02]  /*e6260*/  PRMT R0, R26, 0x7771, RZ ;  /* 0x000077711a007816 */ /* 0x000fe400000000ff */
[----:B------:R-:W-:-:S09]  /*e6270*/  LOP3.LUT P0, RZ, R42, 0x2000, RZ, 0xc0, !PT ;  /* 0x000020002aff7812 */ /* 0x000fd2000780c0ff */
[----:B------:R0:W-:Y:S04]  /*e6280*/  @P2 STG.E.U8 desc[UR44][R34.64], R0 ;  /* 0x0000000022002986 */ /* 0x0001e8000c10112c */
[----:B0-----:R-:W4:Y:S01]  /*e6290*/  LDL.LU.64 R34, [R1+0x2010] ;  /* 0x0020100001227983 */ /* 0x001f220000300a00 */
[----:B------:R-:W-:Y:S02]  /*e62a0*/  PRMT R0, R26, 0x7772, RZ ;  /* 0x000077721a007816 */ /* 0x000fe400000000ff */
[C---:B------:R-:W-:Y:S02]  /*e62b0*/  LOP3.LUT P6, RZ, R42.reuse, 0x1000, RZ, 0xc0, !PT ;  /* 0x000010002aff7812 */ /* 0x040fe400078cc0ff */
[----:B------:R-:W-:Y:S01]  /*e62c0*/  LOP3.LUT P3, RZ, R42, 0x800, RZ, 0xc0, !PT ;  /* 0x000008002aff7812 */ /* 0x000fe2000786c0ff */
[----:B------:R0:W-:Y:S01]  /*e62d0*/  @P0 STG.E.U8 desc[UR44][R36.64], R0 ;  /* 0x0000000024000986 */ /* 0x0001e2000c10112c */
[----:B------:R-:W-:-:S03]  /*e62e0*/  PRMT R26, R26, 0x7773, RZ ;  /* 0x000077731a1a7816 */ /* 0x000fc600000000ff */
[----:B0-----:R-:W4:Y:S06]  /*e62f0*/  LDL.LU.64 R36, [R1+0x2038] ;  /* 0x0020380001247983 */ /* 0x001f2c0000300a00 */
[----:B------:R-:W-:Y:S01]  /*e6300*/  @P6 STG.E.U8 desc[UR44][R58.64], R26 ;  /* 0x0000001a3a006986 */ /* 0x000fe2000c10112c */
[----:B------:R-:W-:-:S04]  /*e6310*/  LOP3.LUT P4, RZ, R42, 0x40, RZ, 0xc0, !PT ;  /* 0x000000402aff7812 */ /* 0x000fc8000788c0ff */
[----:B------:R-:W-:Y:S01]  /*e6320*/  ISETP.LT.AND P6, PT, R40, UR4, !P4 ;  /* 0x0000000428007c0c */ /* 0x000fe2000e7c1270 */
[----:B------:R-:W-:Y:S01]  /*e6330*/  ULDC UR4, c[0x0][0x228] ;  /* 0x00008a0000047ab9 */ /* 0x000fe20000000800 */
[----:B--2---:R-:W-:-:S05]  /*e6340*/  PRMT R0, R30, 0x7770, RZ ;  /* 0x000077701e007816 */ /* 0x004fca00000000ff */
[----:B---3--:R0:W-:Y:S04]  /*e6350*/  @P3 STG.E.U8 desc[UR44][R38.64], R0 ;  /* 0x0000000026003986 */ /* 0x0081e8000c10112c */
[----:B0-----:R-:W2:Y:S01]  /*e6360*/  LDL.LU.64 R38, [R1+0x2068] ;  /* 0x0020680001267983 */ /* 0x001ea20000300a00 */
[----:B------:R-:W-:-:S03]  /*e6370*/  PRMT R0, R30, 0x7771, RZ ;  /* 0x000077711e007816 */ /* 0x000fc600000000ff */
[----:B------:R-:W3:Y:S04]  /*e6380*/  LDL.LU.64 R56, [R1+0x2060] ;  /* 0x0020600001387983 */ /* 0x000ee80000300a00 */
[----:B------:R-:W3:Y:S04]  /*e6390*/  LDL.LU.64 R58, [R1+0x2058] ;  /* 0x00205800013a7983 */ /* 0x000ee80000300a00 */
[----:B------:R0:W-:Y:S01]  /*e63a0*/  @P6 STG.E.U8 desc[UR44][R60.64], R0 ;  /* 0x000000003c006986 */ /* 0x0001e2000c10112c */
[----:B------:R-:W-:Y:S01]  /*e63b0*/  ISETP.LT.AND P6, PT, R41, UR4, !P4 ;  /* 0x0000000429007c0c */ /* 0x000fe2000e7c1270 */
[----:B------:R-:W-:Y:S01]  /*e63c0*/  ULDC UR4, c[0x0][0x228] ;  /* 0x00008a0000047ab9 */ /* 0x000fe20000000800 */
[----:B0-----:R-:W-:-:S11]  /*e63d0*/  PRMT R0, R30, 0x7772, RZ ;  /* 0x000077721e007816 */ /* 0x001fd600000000ff */
[----:B----4-:R-:W-:Y:S01]  /*e63e0*/  @P6 STG.E.U8 desc[UR44][R32.64], R0 ;  /* 0x0000000020006986 */ /* 0x010fe2000c10112c */
[----:B------:R-:W-:Y:S02]  /*e63f0*/  ISETP.LT.AND P6, PT, R10, UR4, !P4 ;  /* 0x000000040a007c0c */ /* 0x000fe4000e7c1270 */
[----:B------:R-:W-:Y:S02]  /*e6400*/  PRMT R30, R30, 0x7773, RZ ;  /* 0x000077731e1e7816 */ /* 0x000fe400000000ff */
[----:B------:R-:W-:Y:S01]  /*e6410*/  LOP3.LUT P1, RZ, R42, 0x80, RZ, 0xc0, !PT ;  /* 0x000000802aff7812 */ /* 0x000fe2000782c0ff */
[----:B------:R-:W-:-:S08]  /*e6420*/  ULDC UR4, c[0x0][0x228] ;  /* 0x00008a0000047ab9 */ /* 0x000fd00000000800 */
[----:B------:R0:W-:Y:S04]  /*e6430*/  @P6 STG.E.U8 desc[UR44][R46.64], R30 ;  /* 0x0000001e2e006986 */ /* 0x0001e8000c10112c */
[----:B0-----:R-:W4:Y:S01]  /*e6440*/  LDL.LU.64 R46, [R1+0x2078] ;  /* 0x00207800012e7983 */ /* 0x001f220000300a00 */
[----:B------:R-:W-:-:S03]  /*e6450*/  ISETP.LT.AND P6, PT, R14, UR4, !P1 ;  /* 0x000000040e007c0c */ /* 0x000fc6000cfc1270 */
[----:B------:R-:W4:Y:S01]  /*e6460*/  LDL.LU.64 R60, [R1+0x20a8] ;  /* 0x0020a800013c7983 */ /* 0x000f220000300a00 */
[C---:B------:R-:W-:Y:S01]  /*e6470*/  PRMT R0, R27.reuse, 0x7770, RZ ;  /* 0x000077701b007816 */ /* 0x040fe200000000ff */
[----:B------:R-:W-:Y:S02]  /*e6480*/  ULDC UR4, c[0x0][0x228] ;  /* 0x00008a0000047ab9 */ /* 0x000fe40000000800 */
[----:B------:R-:W4:Y:S06]  /*e6490*/  LDL.LU.64 R32, [R1+0x20a0] ;  /* 0x0020a00001207983 */ /* 0x000f2c0000300a00 */
[----:B------:R0:W-:Y:S01]  /*e64a0*/  @P6 STG.E.U8 desc[UR44][R34.64], R0 ;  /* 0x0000000022006986 */ /* 0x0001e2000c10112c */
[----:B------:R-:W-:Y:S01]  /*e64b0*/  ISETP.LT.AND P6, PT, R40, UR4, !P1 ;  /* 0x0000000428007c0c */ /* 0x000fe2000cfc1270 */
[----:B------:R-:W-:Y:S01]  /*e64c0*/  ULDC UR4, c[0x0][0x228] ;  /* 0x00008a0000047ab9 */ /* 0x000fe20000000800 */
[----:B0-----:R-:W-:Y:S01]  /*e64d0*/  PRMT R0, R27, 0x7771, RZ ;  /* 0x000077711b007816 */ /* 0x001fe200000000ff */
[----:B------:R-:W4:Y:S10]  /*e64e0*/  LDL.LU R35, [R1+0x390] ;  /* 0x0003900001237983 */ /* 0x000f340000300800 */
[----:B------:R0:W-:Y:S01]  /*e64f0*/  @P6 STG.E.U8 desc[UR44][R36.64], R0 ;  /* 0x0000000024006986 */ /* 0x0001e2000c10112c */
[----:B------:R-:W-:Y:S01]  /*e6500*/  ISETP.LT.AND P6, PT, R41, UR4, !P1 ;  /* 0x0000000429007c0c */ /* 0x000fe2000cfc1270 */
[----:B------:R-:W-:-:S02]  /*e6510*/  ULDC UR4, c[0x0][0x228] ;  /* 0x00008a0000047ab9 */ /* 0x000fc40000000800 */
[----:B0-----:R-:W4:Y:S01]  /*e6520*/  LDL.LU.64 R36, [R1+0x2098] ;  /* 0x0020980001247983 */ /* 0x001f220000300a00 */
[C---:B------:R-:W-:Y:S02]  /*e6530*/  PRMT R0, R27.reuse, 0x7772, RZ ;  /* 0x000077721b007816 */ /* 0x040fe400000000ff */
[----:B------:R-:W-:Y:S02]  /*e6540*/  PRMT R27, R27, 0x7773, RZ ;  /* 0x000077731b1b7816 */ /* 0x000fe400000000ff */
[----:B------:R-:W-:-:S05]  /*e6550*/  LOP3.LUT P3, RZ, R42, 0x100, RZ, 0xc0, !PT ;  /* 0x000001002aff7812 */ /* 0x000fca000786c0ff */
[----:B--2---:R0:W-:Y:S04]  /*e6560*/  @P6 STG.E.U8 desc[UR44][R38.64], R0 ;  /* 0x0000000026006986 */ /* 0x0041e8000c10112c */
[----:B0-----:R-:W2:Y:S01]  /*e6570*/  LDL.LU.64 R38, [R1+0x20b8] ;  /* 0x0020b80001267983 */ /* 0x001ea20000300a00 */
[----:B------:R-:W-:Y:S01]  /*e6580*/  ISETP.LT.AND P6, PT, R10, UR4, !P1 ;  /* 0x000000040a007c0c */ /* 0x000fe2000cfc1270 */
[----:B------:R-:W-:Y:S01]  /*e6590*/  ULDC UR4, c[0x0][0x228] ;  /* 0x00008a0000047ab9 */ /* 0x000fe20000000800 */
[----:B------:R-:W-:-:S11]  /*e65a0*/  PRMT R0, R31, 0x7770, RZ ;  /* 0x000077701f007816 */ /* 0x000fd600000000ff */
[----:B---3--:R-:W-:Y:S01]  /*e65b0*/  @P6 STG.E.U8 desc[UR44][R56.64], R27 ;  /* 0x0000001b38006986 */ /* 0x008fe2000c10112c */
[----:B------:R-:W-:Y:S01]  /*e65c0*/  ISETP.LT.AND P6, PT, R14, UR4, !P3 ;  /* 0x000000040e007c0c */ /* 0x000fe2000dfc1270 */
[----:B------:R-:W-:-:S12]  /*e65d0*/  ULDC UR4, c[0x0][0x228] ;  /* 0x00008a0000047ab9 */ /* 0x000fd80000000800 */
[----:B------:R0:W-:Y:S01]  /*e65e0*/  @P6 STG.E.U8 desc[UR44][R58.64], R0 ;  /* 0x000000003a006986 */ /* 0x0001e2000c10112c */
[----:B------:R-:W-:Y:S01]  /*e65f0*/  ISETP.LT.AND P6, PT, R40, UR4, !P3 ;  /* 0x0000000428007c0c */ /* 0x000fe2000dfc1270 */
[----:B------:R-:W-:Y:S02]  /*e6600*/  ULDC UR4, c[0x0][0x228] ;  /* 0x00008a0000047ab9 */ /* 0x000fe40000000800 */
[----:B0-----:R-:W3:Y:S01]  /*e6610*/  LDL.LU.64 R58, [R1+0x2118] ;  /* 0x00211800013a7983 */ /* 0x001ee20000300a00 */
[----:B------:R-:W-:-:S09]  /*e6620*/  PRMT R0, R31, 0x7771, RZ ;  /* 0x000077711f007816 */ /* 0x000fd200000000ff */
[----:B----4-:R0:W-:Y:S04]  /*e6630*/  @P6 STG.E.U8 desc[UR44][R46.64], R0 ;  /* 0x000000002e006986 */ /* 0x0101e8000c10112c */
[----:B0-----:R-:W4:Y:S01]  /*e6640*/  LDL.LU.64 R46, [R1+0x2030] ;  /* 0x00203000012e7983 */ /* 0x001f220000300a00 */
[----:B------:R-:W-:Y:S02]  /*e6650*/  ISETP.LT.AND P6, PT, R41, UR4, !P3 ;  /* 0x0000000429007c0c */ /* 0x000fe4000dfc1270 */
[C---:B------:R-:W-:Y:S01]  /*e6660*/  PRMT R0, R31.reuse, 0x7772, RZ ;  /* 0x000077721f007816 */ /* 0x040fe200000000ff */
[----:B------:R-:W-:Y:S01]  /*e6670*/  ULDC UR4, c[0x0][0x228] ;  /* 0x00008a0000047ab9 */ /* 0x000fe20000000800 */
[----:B------:R-:W-:-:S09]  /*e6680*/  PRMT R31, R31, 0x7773, RZ ;  /* 0x000077731f1f7816 */ /* 0x000fd200000000ff */
[----:B------:R0:W-:Y:S01]  /*e6690*/  @P6 STG.E.U8 desc[UR44][R60.64], R0 ;  /* 0x000000003c006986 */ /* 0x0001e2000c10112c */
[----:B------:R-:W-:Y:S02]  /*e66a0*/  ISETP.LT.AND P6, PT, R10, UR4, !P3 ;  /* 0x000000040a007c0c */ /* 0x000fe4000dfc1270 */
[----:B------:R-:W-:Y:S01]  /*e66b0*/  LOP3.LUT P4, RZ, R42, 0x200, RZ, 0xc0, !PT ;  /* 0x000002002aff7812 */ /* 0x000fe2000788c0ff */
[----:B------:R-:W-:Y:S01]  /*e66c0*/  ULDC UR4, c[0x0][0x228] ;  /* 0x00008a0000047ab9 */ /* 0x000fe20000000800 */
[----:B0-----:R-:W4:Y:S09]  /*e66d0*/  LDL.LU.64 R60, [R1+0x21a8] ;  /* 0x0021a800013c7983 */ /* 0x001f320000300a00 */
[----:B------:R0:W-:Y:S01]  /*e66e0*/  @P6 STG.E.U8 desc[UR44][R32.64], R31 ;  /* 0x0000001f20006986 */ /* 0x0001e2000c10112c */
[----:B------:R-:W-:-:S02]  /*e66f0*/  ISETP.LT.AND P6, PT, R14, UR4, !P4 ;  /* 0x000000040e007c0c */ /* 0x000fc4000e7c1270 */
[----:B------:R-:W-:Y:S01]  /*e6700*/  PRMT R0, R35, 0x7770, RZ ;  /* 0x0000777023007816 */ /* 0x000fe200000000ff */
[----:B------:R-:W-:Y:S01]  /*e6710*/  ULDC UR4, c[0x0][0x228] ;  /* 0x00008a0000047ab9 */ /* 0x000fe20000000800 */
[----:B0-----:R-:W4:Y:S09]  /*e6720*/  LDL.LU.64 R32, [R1+0x21c8] ;  /* 0x0021c80001207983 */ /* 0x001f320000300a00 */
[----:B------:R0:W-:Y:S01]  /*e6730*/  @P6 STG.E.U8 desc[UR44][R36.64], R0 ;  /* 0x0000000024006986 */ /* 0x0001e2000c10112c */
[----:B------:R-:W-:Y:S01]  /*e6740*/  ISETP.LT.AND P6, PT, R40, UR4, !P4 ;  /* 0x0000000428007c0c */ /* 0x000fe2000e7c1270 */
[----:B------:R-:W-:-:S02]  /*e6750*/  ULDC UR4, c[0x0][0x228] ;  /* 0x00008a0000047ab9 */ /* 0x000fc40000000800 */
[----:B0-----:R-:W4:Y:S01]  /*e6760*/  LDL.LU.64 R36, [R1+0x2230] ;  /* 0x0022300001247983 */ /* 0x001f220000300a00 */
[----:B------:R-:W-:-:S09]  /*e6770*/  PRMT R0, R35, 0x7771, RZ ;  /* 0x0000777123007816 */ /* 0x000fd200000000ff */
[----:B--2---:R0:W-:Y:S04]  /*e6780*/  @P6 STG.E.U8 desc[UR44][R38.64], R0 ;  /* 0x0000000026006986 */ /* 0x0041e8000c10112c */
[----:B0-----:R-:W2:Y:S01]  /*e6790*/  LDL.LU.64 R38, [R1+0x10e8] ;  /* 0x0010e80001267983 */ /* 0x001ea20000300a00 */
[----:B------:R-:W-:Y:S02]  /*e67a0*/  ISETP.LT.AND P6, PT, R41, UR4, !P4 ;  /* 0x0000000429007c0c */ /* 0x000fe4000e7c1270 */
[C---:B------:R-:W-:Y:S01]  /*e67b0*/  PRMT R0, R35.reuse, 0x7772, RZ ;  /* 0x0000777223007816 */ /* 0x040fe200000000ff */
[----:B------:R-:W-:Y:S01]  /*e67c0*/  ULDC UR4, c[0x0][0x228] ;  /* 0x00008a0000047ab9 */ /* 0x000fe20000000800 */
[----:B------:R-:W-:Y:S01]  /*e67d0*/  LOP3.LUT P1, RZ, R42, 0x400, RZ, 0xc0, !PT ;  /* 0x000004002aff7812 */ /* 0x000fe2000782c0ff */
[----:B------:R-:W2:Y:S04]  /*e67e0*/  LDL.LU R34, [R1+0x394] ;  /* 0x0003940001227983 */ /* 0x000ea80000300800 */
[----:B------:R-:W2:Y:S04]  /*e67f0*/  LDL.LU.64 R56, [R1+0x10d0] ;  /* 0x0010d00001387983 */ /* 0x000ea80000300a00 */
[----:B---3--:R0:W-:Y:S01]  /*e6800*/  @P6 STG.E.U8 desc[UR44][R58.64], R0 ;  /* 0x000000003a006986 */ /* 0x0081e2000c10112c */
[----:B------:R-:W-:Y:S01]  /*e6810*/  ISETP.LT.AND P6, PT, R10, UR4, !P4 ;  /* 0x000000040a007c0c */ /* 0x000fe2000e7c1270 */
[----:B------:R-:W-:Y:S01]  /*e6820*/  ULDC UR4, c[0x0][0x228] ;  /* 0x00008a0000047ab9 */ /* 0x000fe20000000800 */
[----:B0-----:R-:W-:Y:S01]  /*e6830*/  PRMT R0, R35, 0x7773, RZ ;  /* 0x0000777323007816 */ /* 0x001fe200000000ff */
[----:B------:R-:W3:Y:S10]  /*e6840*/  LDL.LU.64 R58, [R1+0x10c8] ;  /* 0x0010c800013a7983 */ /* 0x000ef40000300a00 */
[----:B----4-:R-:W-:Y:S04]  /*e6850*/  @P6 STG.E.U8 desc[UR44][R46.64], R0 ;  /* 0x000000002e006986 */ /* 0x010fe8000c10112c */
[----:B------:R-:W0:Y:S01]  /*e6860*/  LDS.128 R44, [R45] ;  /* 0x000000002d2c7984 */ /* 0x000e220000000c00 */
[----:B------:R-:W-:Y:S01]  /*e6870*/  ISETP.LT.AND P6, PT, R14, UR4, !P1 ;  /* 0x000000040e007c0c */ /* 0x000fe2000cfc1270 */
[----:B------:R-:W-:Y:S01]  /*e6880*/  ULDC UR4, c[0x0][0x228] ;  /* 0x00008a0000047ab9 */ /* 0x000fe20000000800 */
[----:B0-----:R-:W-:-:S11]  /*e6890*/  PRMT R0, R44, 0x7770, RZ ;  /* 0x000077702c007816 */ /* 0x001fd600000000ff */
[----:B------:R0:W-:Y:S01]  /*e68a0*/  @P6 STG.E.U8 desc[UR44][R60.64], R0 ;  /* 0x000000003c006986 */ /* 0x0001e2000c10112c */
[----:B------:R-:W-:Y:S01]  /*e68b0*/  ISETP.LT.AND P6, PT, R40, UR4, !P1 ;  /* 0x0000000428007c0c */ /* 0x000fe2000cfc1270 */
[----:B------:R-:W-:Y:S01]  /*e68c0*/  ULDC UR4, c[0x0][0x228] ;  /* 0x00008a0000047ab9 */ /* 0x000fe20000000800 */
[C---:B0-----:R-:W-:Y:S01]  /*e68d0*/  PRMT R0, R44.reuse, 0x7771, RZ ;  /* 0x000077712c007816 */ /* 0x041fe200000000ff */
[----:B------:R-:W4:Y:S10]  /*e68e0*/  LDL.LU.64 R60, [R1+0x10c0] ;  /* 0x0010c000013c7983 */ /* 0x000f340000300a00 */
[----:B------:R0:W-:Y:S01]  /*e68f0*/  @P6 STG.E.U8 desc[UR44][R32.64], R0 ;  /* 0x0000000020006986 */ /* 0x0001e2000c10112c */
[----:B------:R-:W-:Y:S01]  /*e6900*/  ISETP.LT.AND P6, PT, R41, UR4, !P1 ;  /* 0x0000000429007c0c */ /* 0x000fe2000cfc1270 */
[----:B------:R-:W-:Y:S01]  /*e6910*/  ULDC UR4, c[0x0][0x228] ;  /* 0x00008a0000047ab9 */ /* 0x000fe20000000800 */
[----:B0-----:R-:W-:Y:S01]  /*e6920*/  PRMT R0, R44, 0x7772, RZ ;  /* 0x000077722c007816 */ /* 0x001fe200000000ff */
[----:B------:R-:W4:Y:S10]  /*e6930*/  LDL.LU.64 R32, [R1+0x10b8] ;  /* 0x0010b80001207983 */ /* 0x000f340000300a00 */
[----:B------:R0:W-:Y:S01]  /*e6940*/  @P6 STG.E.U8 desc[UR44][R36.64], R0 ;  /* 0x0000000024006986 */ /* 0x0001e2000c10112c */
[----:B------:R-:W-:-:S02]  /*e6950*/  ISETP.LT.AND P6, PT, R10, UR4, !P1 ;  /* 0x000000040a007c0c */ /* 0x000fc4000cfc1270 */
[----:B------:R-:W-:Y:S02]  /*e6960*/  PRMT R44, R44, 0x7773, RZ ;  /* 0x000077732c2c7816 */ /* 0x000fe400000000ff */
[----:B------:R-:W-:Y:S01]  /*e6970*/  LOP3.LUT P5, RZ, R43, 0x40000000, RZ, 0xc0, !PT ;  /* 0x400000002bff7812 */ /* 0x000fe200078ac0ff */
[----:B------:R-:W-:Y:S01]  /*e6980*/  ULDC UR4, c[0x0][0x228] ;  /* 0x00008a0000047ab9 */ /* 0x000fe20000000800 */
[----:B0-----:R-:W4:Y:S07]  /*e6990*/  LDL.LU.64 R36, [R1+0x10b0] ;  /* 0x0010b00001247983 */ /* 0x001f2e0000300a00 */
[----:B--2---:R0:W-:Y:S04]  /*e69a0*/  @P6 STG.E.U8 desc[UR44][R38.64], R44 ;  /* 0x0000002c26006986 */ /* 0x0041e8000c10112c */
[----:B0-----:R-:W2:Y:S01]  /*e69b0*/  LDL.LU.64 R38, [R1+0x10a8] ;  /* 0x0010a80001267983 */ /* 0x001ea20000300a00 */
[----:B------:R-:W-:-:S02]  /*e69c0*/  ISETP.LT.AND P6, PT, R14, UR4, !P5 ;  /* 0x000000040e007c0c */ /* 0x000fc4000efc1270 */
[C---:B------:R-:W-:Y:S01]  /*e69d0*/  PRMT R2, R34.reuse, 0x7770, RZ ;  /* 0x0000777022027816 */ /* 0x040fe200000000ff */
[----:B------:R-:W-:Y:S01]  /*e69e0*/  ULDC UR4, c[0x0][0x228] ;  /* 0x00008a0000047ab9 */ /* 0x000fe20000000800 */
[----:B------:R-:W-:Y:S01]  /*e69f0*/  PRMT R0, R34, 0x7771, RZ ;  /* 0x0000777122007816 */ /* 0x000fe200000000ff */
[----:B------:R-:W2:Y:S08]  /*e6a00*/  LDL.LU.64 R12, [R1+0x10a0] ;  /* 0x0010a000010c7983 */ /* 0x000eb00000300a00 */
[----:B------:R0:W-:Y:S01]  /*e6a10*/  @P6 STG.E.U8 desc[UR44][R56.64], R2 ;  /* 0x0000000238006986 */ /* 0x0001e2000c10112c */
[----:B------:R-:W-:Y:S01]  /*e6a20*/  ISETP.LT.AND P6, PT, R40, UR4, !P5 ;  /* 0x0000000428007c0c */ /* 0x000fe2000efc1270 */
[----:B------:R-:W-:Y:S01]  /*e6a30*/  ULDC UR4, c[0x0][0x228] ;  /* 0x00008a0000047ab9 */ /* 0x000fe20000000800 */
[----:B------:R-:W-:Y:S01]  /*e6a40*/  PRMT R3, R34, 0x7772, RZ ;  /* 0x0000777222037816 */ /* 0x000fe200000000ff */
[----:B0-----:R-:W2:Y:S10]  /*e6a50*/  LDL.LU.64 R56, [R1+0x1088] ;  /* 0x0010880001387983 */ /* 0x001eb40000300a00 */
[----:B---3--:R0:W-:Y:S01]  /*e6a60*/  @P6 STG.E.U8 desc[UR44][R58.64], R0 ;  /* 0x000000003a006986 */ /* 0x0081e2000c10112c */
[----:B------:R-:W-:Y:S01]  /*e6a70*/  ISETP.LT.AND P6, PT, R41, UR4, !P5 ;  /* 0x0000000429007c0c */ /* 0x000fe2000efc1270 */
[----:B------:R-:W-:-:S02]  /*e6a80*/  ULDC UR4, c[0x0][0x228] ;  /* 0x00008a0000047ab9 */ /* 0x000fc40000000800 */
[----:B------:R-:W-:Y:S02]  /*e6a90*/  ISETP.LT.AND P5, PT, R10, UR4, !P5 ;  /* 0x000000040a007c0c */ /* 0x000fe4000efa1270 */
[----:B------:R-:W-:Y:S02]  /*e6aa0*/  LOP3.LUT P2, RZ, R43, 0x20000000, RZ, 0xc0, !PT ;  /* 0x200000002bff7812 */ /* 0x000fe4000784c0ff */
[----:B------:R-:W-:Y:S01]  /*e6ab0*/  PRMT R2, R34, 0x7773, RZ ;  /* 0x0000777322027816 */ /* 0x000fe200000000ff */
[----:B------:R-:W-:Y:S01]  /*e6ac0*/  ULDC UR4, c[0x0][0x228] ;  /* 0x00008a0000047ab9 */ /* 0x000fe20000000800 */
[----:B0-----:R-:W3:Y:S04]  /*e6ad0*/  LDL.LU.64 R58, [R1+0x1078] ;  /* 0x00107800013a7983 */ /* 0x001ee80000300a00 */
[----:B------:R-:W3:Y:S01]  /*e6ae0*/  LDL.LU R35, [R1+0x398] ;  /* 0x0003980001237983 */ /* 0x000ee20000300800 */
[----:B------:R-:W-:-:S02]  /*e6af0*/  PRMT R4, R45, 0x7770, RZ ;  /* 0x000077702d047816 */ /* 0x000fc400000000ff */
[----:B------:R-:W-:Y:S01]  /*e6b00*/  PRMT R0, R45, 0x7771, RZ ;  /* 0x000077712d007816 */ /* 0x000fe200000000ff */
[----:B----4-:R0:W-:Y:S01]  /*e6b10*/  @P6 STG.E.U8 desc[UR44][R60.64], R3 ;  /* 0x000000033c006986 */ /* 0x0101e2000c10112c */
[----:B------:R-:W-:Y:S01]  /*e6b20*/  ISETP.LT.AND P6, PT, R14, UR4, !P2 ;  /* 0x000000040e007c0c */ /* 0x000fe2000d7c1270 */
[----:B------:R-:W-:Y:S02]  /*e6b30*/  ULDC UR4, c[0x0][0x228] ;  /* 0x00008a0000047ab9 */ /* 0x000fe40000000800 */
[----:B0-----:R-:W4:Y:S04]  /*e6b40*/  LDL.LU.64 R60, [R1+0x1068] ;  /* 0x00106800013c7983 */ /* 0x001f280000300a00 */
[----:B------:R0:W-:Y:S01]  /*e6b50*/  @P5 STG.E.U8 desc[UR44][R32.64], R2 ;  /* 0x0000000220005986 */ /* 0x0001e2000c10112c */
[----:B------:R-:W-:Y:S01]  /*e6b60*/  ISETP.LT.AND P5, PT, R40, UR4, !P2 ;  /* 0x0000000428007c0c */ /* 0x000fe2000d7a1270 */
[----:B------:R-:W-:-:S02]  /*e6b70*/  ULDC UR4, c[0x0][0x228] ;  /* 0x00008a0000047ab9 */ /* 0x000fc40000000800 */
[----:B0-----:R-:W4:Y:S04]  /*e6b80*/  LDL.LU.64 R32, [R1+0x1060] ;  /* 0x0010600001207983 */ /* 0x001f280000300a00 */
[----:B------:R0:W-:Y:S04]  /*e6b90*/  @P6 STG.E.U8 desc[UR44][R36.64], R4 ;  /* 0x0000000424006986 */ /* 0x0001e8000c10112c */
[----:B0-----:R-:W4:Y:S04]  /*e6ba0*/  LDL.LU.64 R36, [R1+0x1058] ;  /* 0x0010580001247983 */ /* 0x001f280000300a00 */
[----:B--2---:R0:W-:Y:S04]  /*e6bb0*/  @P5 STG.E.U8 desc[UR44][R38.64], R0 ;  /* 0x0000000026005986 */ /* 0x0041e8000c10112c */
[----:B0-----:R-:W2:Y:S01]  /*e6bc0*/  LDL.LU.64 R38, [R1+0x1050] ;  /* 0x0010500001267983 */ /* 0x001ea20000300a00 */
[----:B------:R-:W-:-:S02]  /*e6bd0*/  ISETP.LT.AND P6, PT, R41, UR4, !P2 ;  /* 0x0000000429007c0c */ /* 0x000fc4000d7c1270 */
[----:B------:R-:W-:Y:S02]  /*e6be0*/  ISETP.LT.AND P2, PT, R10, UR5, !P2 ;  /* 0x000000050a007c0c */ /* 0x000fe4000d741270 */
[----:B------:R-:W-:Y:S02]  /*e6bf0*/  LOP3.LUT P0, RZ, R43, 0x10000000, RZ, 0xc0, !PT ;  /* 0x100000002bff7812 */ /* 0x000fe4000780c0ff */
[C---:B------:R-:W-:Y:S02]  /*e6c00*/  PRMT R3, R45.reuse, 0x7772, RZ ;  /* 0x000077722d037816 */ /* 0x040fe400000000ff */
[----:B------:R-:W-:Y:S01]  /*e6c10*/  PRMT R45, R45, 0x7773, RZ ;  /* 0x000077732d2d7816 */ /* 0x000fe200000000ff */
[----:B------:R-:W-:Y:S01]  /*e6c20*/  ULDC UR4, c[0x0][0x228] ;  /* 0x00008a0000047ab9 */ /* 0x000fe20000000800 */
[----:B------:R-:W-:Y:S01]  /*e6c30*/  ULDC UR5, c[0x0][0x228] ;  /* 0x00008a0000057ab9 */ /* 0x000fe20000000800 */
[----:B------:R-:W-:Y:S01]  /*e6c40*/  ISETP.LT.AND P5, PT, R14, UR4, !P0 ;  /* 0x000000040e007c0c */ /* 0x000fe2000c7a1270 */
[----:B------:R-:W-:Y:S01]  /*e6c50*/  ULDC UR4, c[0x0][0x228] ;  /* 0x00008a0000047ab9 */ /* 0x000fe20000000800 */
[----:B------:R0:W-:Y:S04]  /*e6c60*/  @P6 STG.E.U8 desc[UR44][R12.64], R3 ;  /* 0x000000030c006986 */ /* 0x0001e8000c10112c */
[----:B------:R1:W-:Y:S01]  /*e6c70*/  @P2 STG.E.U8 desc[UR44][R56.64], R45 ;  /* 0x0000002d38002986 */ /* 0x0003e2000c10112c */
[----:B------:R-:W-:Y:S01]  /*e6c80*/  ISETP.LT.AND P2, PT, R40, UR4, !P0 ;  /* 0x0000000428007c0c */ /* 0x000fe2000c741270 */
[----:B------:R-:W-:Y:S01]  /*e6c90*/  ULDC UR4, c[0x0][0x228] ;  /* 0x00008a0000047ab9 */ /* 0x000fe20000000800 */
[----:B------:R-:W-:-:S02]  /*e6ca0*/  LOP3.LUT P3, RZ, R43, 0x8000000, RZ, 0xc0, !PT ;  /* 0x080000002bff7812 */ /* 0x000fc4000786c0ff */
[----:B------:R-:W-:Y:S02]  /*e6cb0*/  ISETP.LT.AND P6, PT, R41, UR5, !P0 ;  /* 0x0000000529007c0c */ /* 0x000fe4000c7c1270 */
[----:B------:R-:W-:Y:S01]  /*e6cc0*/  ISETP.LT.AND P0, PT, R10, UR4, !P0 ;  /* 0x000000040a007c0c */ /* 0x000fe2000c701270 */
[----:B------:R-:W-:Y:S01]  /*e6cd0*/  ULDC UR4, c[0x0][0x228] ;  /* 0x00008a0000047ab9 */ /* 0x000fe20000000800 */
[----:B------:R-:W-:Y:S01]  /*e6ce0*/  ULDC UR5, c[0x0][0x228] ;  /* 0x00008a0000057ab9 */ /* 0x000fe20000000800 */
[----:B0-----:R-:W2:Y:S04]  /*e6cf0*/  LDL.LU.64 R12, [R1+0x1048] ;  /* 0x00104800010c7983 */ /* 0x001ea80000300a00 */
[----:B-1----:R-:W2:Y:S01]  /*e6d00*/  LDL.LU.64 R56, [R1+0x1040] ;  /* 0x0010400001387983 */ /* 0x002ea20000300a00 */
[----:B---3--:R-:W-:-:S02]  /*e6d10*/  PRMT R0, R35, 0x7770, RZ ;  /* 0x0000777023007816 */ /* 0x008fc400000000ff */
[C---:B------:R-:W-:Y:S01]  /*e6d20*/  PRMT R2, R35.reuse, 0x7771, RZ ;  /* 0x0000777123027816 */ /* 0x040fe200000000ff */
[----:B------:R-:W3:Y:S04]  /*e6d30*/  LDL.LU R11, [R1+0x39c] ;  /* 0x00039c00010b7983 */ /* 0x000ee80000300800 */
[----:B------:R0:W-:Y:S01]  /*e6d40*/  @P5 STG.E.U8 desc[UR44][R58.64], R0 ;  /* 0x000000003a005986 */ /* 0x0001e2000c10112c */
[----:B------:R-:W-:Y:S02]  /*e6d50*/  ISETP.LT.AND P5, PT, R14, UR4, !P3 ;  /* 0x000000040e007c0c */ /* 0x000fe4000dfa1270 */
[C---:B------:R-:W-:Y:S02]  /*e6d60*/  PRMT R3, R35.reuse, 0x7772, RZ ;  /* 0x0000777223037816 */ /* 0x040fe400000000ff */
[----:B------:R-:W-:Y:S01]  /*e6d70*/  PRMT R4, R35, 0x7773, RZ ;  /* 0x0000777323047816 */ /* 0x000fe200000000ff */
[----:B------:R-:W-:Y:S01]  /*e6d80*/  ULDC UR4, c[0x0][0x228] ;  /* 0x00008a0000047ab9 */ /* 0x000fe20000000800 */
[----:B0-----:R-:W3:Y:S01]  /*e6d90*/  LDL.LU.64 R58, [R1+0x1038] ;  /* 0x00103800013a7983 */ /* 0x001ee20000300a00 */
[----:B------:R-:W-:-:S03]  /*e6da0*/  PRMT R0, R46, 0x7770, RZ ;  /* 0x000077702e007816 */ /* 0x000fc600000000ff */
[----:B----4-:R0:W-:Y:S04]  /*e6db0*/  @P2 STG.E.U8 desc[UR44][R60.64], R2 ;  /* 0x000000023c002986 */ /* 0x0101e8000c10112c */
[----:B0-----:R-:W4:Y:S04]  /*e6dc0*/  LDL.LU.64 R60, [R1+0x1030] ;  /* 0x00103000013c7983 */ /* 0x001f280000300a00 */
[----:B------:R0:W-:Y:S04]  /*e6dd0*/  @P6 STG.E.U8 desc[UR44][R32.64], R3 ;  /* 0x0000000320006986 */ /* 0x0001e8000c10112c */
[----:B0-----:R-:W4:Y:S04]  /*e6de0*/  LDL.LU.64 R32, [R1+0x1028] ;  /* 0x0010280001207983 */ /* 0x001f280000300a00 */
[----:B------:R-:W4:Y:S04]  /*e6df0*/  LDL.LU.64 R34, [R1+0x1020] ;  /* 0x0010200001227983 */ /* 0x000f280000300a00 */
[----:B------:R0:W-:Y:S04]  /*e6e00*/  @P0 STG.E.U8 desc[UR44][R36.64], R4 ;  /* 0x0000000424000986 */ /* 0x0001e8000c10112c */
[----:B0-----:R-:W4:Y:S04]  /*e6e10*/  LDL.LU.64 R36, [R1+0x1018] ;  /* 0x0010180001247983 */ /* 0x001f280000300a00 */
[----:B--2---:R0:W-:Y:S04]  /*e6e20*/  @P5 STG.E.U8 desc[UR44][R38.64], R0 ;  /* 0x0000000026005986 */ /* 0x0041e8000c10112c */
[----:B0-----:R-:W2:Y:S01]  /*e6e30*/  LDL.LU.64 R38, [R1+0x1010] ;  /* 0x0010100001267983 */ /* 0x001ea20000300a00 */
[----:B------:R-:W-:-:S02]  /*e6e40*/  LOP3.LUT P1, RZ, R43, 0x2000000, RZ, 0xc0, !PT ;  /* 0x020000002bff7812 */ /* 0x000fc4000782c0ff */
[----:B------:R-:W-:Y:S02]  /*e6e50*/  ISETP.LT.AND P2, PT, R40, UR4, !P3 ;  /* 0x0000000428007c0c */ /* 0x000fe4000df41270 */
[----:B------:R-:W-:Y:S01]  /*e6e60*/  ISETP.LT.AND P0, PT, R41, UR5, !P3 ;  /* 0x0000000529007c0c */ /* 0x000fe2000df01270 */
[----:B------:R-:W-:Y:S01]  /*e6e70*/  ULDC UR4, c[0x0][0x228] ;  /* 0x00008a0000047ab9 */ /* 0x000fe20000000800 */
[----:B------:R-:W-:Y:S01]  /*e6e80*/  ULDC UR5, c[0x0][0x228] ;  /* 0x00008a0000057ab9 */ /* 0x000fe20000000800 */
[----:B------:R-:W-:Y:S02]  /*e6e90*/  ISETP.LT.AND P3, PT, R10, UR4, !P3 ;  /* 0x000000040a007c0c */ /* 0x000fe4000df61270 */
[----:B------:R-:W-:Y:S02]  /*e6ea0*/  ISETP.LT.AND P6, PT, R14, UR5, !P1 ;  /* 0x000000050e007c0c */ /* 0x000fe4000cfc1270 */
[C---:B------:R-:W-:Y:S02]  /*e6eb0*/  PRMT R2, R46.reuse, 0x7771, RZ ;  /* 0x000077712e027816 */ /* 0x040fe400000000ff */
[----:B------:R-:W-:-:S02]  /*e6ec0*/  PRMT R3, R46, 0x7772, RZ ;  /* 0x000077722e037816 */ /* 0x000fc400000000ff */
[----:B------:R-:W-:Y:S02]  /*e6ed0*/  PRMT R46, R46, 0x7773, RZ ;  /* 0x000077732e2e7816 */ /* 0x000fe400000000ff */
[----:B------:R-:W-:Y:S01]  /*e6ee0*/  LOP3.LUT P4, RZ, R43, 0x4000000, RZ, 0xc0, !PT ;  /* 0x040000002bff7812 */ /* 0x000fe2000788c0ff */
[----:B------:R-:W-:Y:S01]  /*e6ef0*/  ULDC UR4, c[0x0][0x228] ;  /* 0x00008a0000047ab9 */ /* 0x000fe20000000800 */
[----:B------:R-:W-:Y:S01]  /*e6f00*/  ULDC UR5, c[0x0][0x228] ;  /* 0x00008a0000057ab9 */ /* 0x000fe20000000800 */
[----:B------:R0:W-:Y:S04]  /*e6f10*/  @P2 STG.E.U8 desc[UR44][R12.64], R2 ;  /* 0x000000020c002986 */ /* 0x0001e8000c10112c */
[----:B------:R1:W-:Y:S01]  /*e6f20*/  @P0 STG.E.U8 desc[UR44][R56.64], R3 ;  /* 0x0000000338000986 */ /* 0x0003e2000c10112c */
[----:B---3--:R-:W-:-:S02]  /*e6f30*/  PRMT R0, R11, 0x7770, RZ ;  /* 0x000077700b007816 */ /* 0x008fc400000000ff */
[C---:B------:R-:W-:Y:S02]  /*e6f40*/  ISETP.LT.AND P0, PT, R40.reuse, UR4, !P1 ;  /* 0x0000000428007c0c */ /* 0x040fe4000cf01270 */
[----:B------:R-:W-:Y:S01]  /*e6f50*/  ISETP.LT.AND P2, PT, R40, UR5, !P4 ;  /* 0x0000000528007c0c */ /* 0x000fe2000e741270 */
[----:B------:R-:W-:Y:S01]  /*e6f60*/  ULDC UR4, c[0x0][0x228] ;  /* 0x00008a0000047ab9 */ /* 0x000fe20000000800 */
[----:B------:R-:W-:Y:S01]  /*e6f70*/  ULDC UR5, c[0x0][0x228] ;  /* 0x00008a0000057ab9 */ /* 0x000fe20000000800 */
[----:B------:R-:W-:Y:S01]  /*e6f80*/  ISETP.LT.AND P5, PT, R14, UR6, !P4 ;  /* 0x000000060e007c0c */ /* 0x000fe2000e7a1270 */
[----:B------:R-:W-:Y:S01]  /*e6f90*/  ULDC UR6, c[0x0][0x228] ;  /* 0x00008a0000067ab9 */ /* 0x000fe20000000800 */
[----:B------:R-:W-:Y:S01]  /*e6fa0*/  @P3 STG.E.U8 desc[UR44][R58.64], R46 ;  /* 0x0000002e3a003986 */ /* 0x000fe2000c10112c */
[----:B------:R-:W-:Y:S02]  /*e6fb0*/  ISETP.LT.AND P3, PT, R41, UR6, !P4 ;  /* 0x0000000629007c0c */ /* 0x000fe4000e761270 */
[----:B------:R-:W-:-:S02]  /*e6fc0*/  ISETP.LT.AND P4, PT, R10, UR6, !P4 ;  /* 0x000000060a007c0c */ /* 0x000fc4000e781270 */
[C---:B0-----:R-:W-:Y:S02]  /*e6fd0*/  PRMT R2, R11.reuse, 0x7771, RZ ;  /* 0x000077710b027816 */ /* 0x041fe400000000ff */
[C---:B-1----:R-:W-:Y:S02]  /*e6fe0*/  PRMT R3, R11.reuse, 0x7772, RZ ;  /* 0x000077720b037816 */ /* 0x042fe400000000ff */
[----:B------:R-:W-:Y:S02]  /*e6ff0*/  PRMT R4, R11, 0x7773, RZ ;  /* 0x000077730b047816 */ /* 0x000fe400000000ff */
[C---:B------:R-:W-:Y:S02]  /*e7000*/  PRMT R5, R47.reuse, 0x7771, RZ ;  /* 0x000077712f057816 */ /* 0x040fe400000000ff */
[----:B------:R-:W-:Y:S01]  /*e7010*/  PRMT R7, R47, 0x7772, RZ ;  /* 0x000077722f077816 */ /* 0x000fe200000000ff */
[----:B----4-:R0:W-:Y:S01]  /*e7020*/  @P6 STG.E.U8 desc[UR44][R60.64], R0 ;  /* 0x000000003c006986 */ /* 0x0101e2000c10112c */
[----:B------:R-:W-:-:S02]  /*e7030*/  ISETP.LT.AND P6, PT, R41, UR4, !P1 ;  /* 0x0000000429007c0c */ /* 0x000fc4000cfc1270 */
[----:B------:R-:W-:Y:S02]  /*e7040*/  ISETP.LT.AND P1, PT, R10, UR5, !P1 ;  /* 0x000000050a007c0c */ /* 0x000fe4000cf21270 */
[C---:B0-----:R-:W-:Y:S01]  /*e7050*/  PRMT R0, R47.reuse, 0x7770, RZ ;  /* 0x000077702f007816 */ /* 0x041fe200000000ff */
[----:B------:R0:W-:Y:S08]  /*e7060*/  @P0 STG.E.U8 desc[UR44][R32.64], R2 ;  /* 0x0000000220000986 */ /* 0x0001f0000c10112c */
[----:B------:R0:W-:Y:S01]  /*e7070*/  @P6 STG.E.U8 desc[UR44][R34.64], R3 ;  /* 0x0000000322006986 */ /* 0x0001e2000c10112c */
[----:B------:R-:W-:-:S03]  /*e7080*/  PRMT R47, R47, 0x7773, RZ ;  /* 0x000077732f2f7816 */ /* 0x000fc600000000ff */
[----:B------:R0:W-:Y:S04]  /*e7090*/  @P1 STG.E.U8 desc[UR44][R36.64], R4 ;  /* 0x0000000424001986 */ /* 0x0001e8000c10112c */
[----:B--2---:R0:W-:Y:S04]  /*e70a0*/  @P5 STG.E.U8 desc[UR44][R38.64], R0 ;  /* 0x0000000026005986 */ /* 0x0041e8000c10112c */
[----:B------:R0:W-:Y:S04]  /*e70b0*/  @P2 STG.E.U8 desc[UR44][R52.64], R5 ;  /* 0x0000000534002986 */ /* 0x0001e8000c10112c */
[----:B------:R0:W-:Y:S01]  /*e70c0*/  @P3 STG.E.U8 desc[UR44][R50.64], R7 ;  /* 0x0000000732003986 */ /* 0x0001e2000c10112c */
[----:B------:R-:W-:Y:S05]  /*e70d0*/  @!P4 EXIT ;  /* 0x000000000000c94d */ /* 0x000fea0003800000 */
[----:B------:R-:W-:Y:S01]  /*e70e0*/  STG.E.U8 desc[UR44][R48.64], R47 ;  /* 0x0000002f30007986 */ /* 0x000fe2000c10112c */
[----:B------:R-:W-:Y:S05]  /*e70f0*/  EXIT ;  /* 0x000000000000794d */ /* 0x000fea0003800000 */
.L_x_2:
[----:B------:R-:W-:-:S00]  /*e7100*/  BRA `(.L_x_2) ;  /* 0xfffffffc00fc7947 */ /* 0x000fc0000383ffff */
[----:B------:R-:W-:-:S00]  /*e7110*/  NOP ;  /* 0x0000000000007918 */ /* 0x000fc00000000000 */
        /* <DEDUP_REMOVED lines=14> */
.L_x_3:


//--------------------- .nv.shared.matmul_kernel  --------------------------
	.section	.nv.shared.matmul_kernel,"aw",@nobits
	.sectionflags	@""
	.align	16
	.zero		1024


//--------------------- .nv.shared.reserved.0     --------------------------
	.section	.nv.shared.reserved.0,"aw",@nobits
	.weak		__nv_reservedSMEM_offset_0_alias
	.size		__nv_reservedSMEM_offset_0_alias, 0, 0
	.other		__nv_reservedSMEM_offset_0_alias,@"STO_CUDA_RESERVED_SHARED STV_DEFAULT"
__nv_reservedSMEM_offset_0_alias:
	.zero		0


//--------------------- .nv.constant0.matmul_kernel --------------------------
	.section	.nv.constant0.matmul_kernel,"a",@progbits
	.sectionflags	@""
	.align	4
.nv.constant0.matmul_kernel:
	.zero		608


//--------------------- SYMBOLS --------------------------

	.type		.nv.reservedSmem.offset0,@object
	.size		.nv.reservedSmem.offset0,0x4
